def matmul_kernel(
    a_ptr,
    b_ptr,
    c_ptr,
    M,
    N,
    K,
    stride_am,
    stride_ak,
    stride_bk,
    stride_bn,
    stride_cm,
    stride_cn,
    BLOCK_M: tl.constexpr,
    BLOCK_N: tl.constexpr,
    BLOCK_K: tl.constexpr,
    GROUP_M: tl.constexpr,
):
    pid = tl.program_id(axis=0)
    num_pid_m = tl.cdiv(M, BLOCK_M)
    num_pid_n = tl.cdiv(N, BLOCK_N)
    num_pid_in_group = GROUP_M * num_pid_n
    group_id = pid // num_pid_in_group
    first_pid_m = group_id * GROUP_M
    group_size_m = min(num_pid_m - first_pid_m, GROUP_M)
    pid_m = first_pid_m + ((pid % num_pid_in_group) % group_size_m)
    pid_n = (pid % num_pid_in_group) // group_size_m

    offs_am = (pid_m * BLOCK_M + tl.arange(0, BLOCK_M)) % M
    offs_bn = (pid_n * BLOCK_N + tl.arange(0, BLOCK_N)) % N
    offs_k = tl.arange(0, BLOCK_K)
    a_ptrs = a_ptr + offs_am[:, None] * stride_am + offs_k[None, :] * stride_ak
    b_ptrs = b_ptr + offs_k[:, None] * stride_bk + offs_bn[None, :] * stride_bn

    acc = tl.zeros((BLOCK_M, BLOCK_N), dtype=tl.float32)
    for kk in range(0, tl.cdiv(K, BLOCK_K)):
        a = tl.load(a_ptrs, mask=offs_k[None, :] < K - kk * BLOCK_K, other=0.0)
        b = tl.load(b_ptrs, mask=offs_k[:, None] < K - kk * BLOCK_K, other=0.0)
        acc = tl.dot(a, b, acc)
        a_ptrs += BLOCK_K * stride_ak
        b_ptrs += BLOCK_K * stride_bk

    c = acc.to(c_ptr.dtype.element_ty)
    offs_cm = pid_m * BLOCK_M + tl.arange(0, BLOCK_M)
    offs_cn = pid_n * BLOCK_N + tl.arange(0, BLOCK_N)
    c_ptrs = c_ptr + offs_cm[:, None] * stride_cm + offs_cn[None, :] * stride_cn
    mask = (offs_cm[:, None] < M) & (offs_cn[None, :] < N)
    tl.store(c_ptrs, c, mask=mask)

# config = {"BLOCK_K": 32, "BLOCK_M": 256, "BLOCK_N": 128, "GROUP_M": 8, "arch": "sm_100", "dtype": "fp8e5m2", "num_ctas": 1, "num_stages": 2, "num_warps": 4}
# arch = sm_100


// ===== COMPILED SASS (sm_100a) =====

	.target	sm_100a

	.elftype	@"ET_EXEC"


//--------------------- .note.nv.tkinfo           --------------------------
	.section	.note.nv.tkinfo,"",@"SHT_NOTE"
	.sectionflags	@"SHF_NOTE_NV_TKINFO"
	.tkinfo
        /*0018*/ 	.word	0x00000081
        /*0030*/ 	.string	""
        /*0030*/ 	.string	"ptxas-blackwell"
        /*0030*/ 	.string	"Cuda compilation tools, release 12.9, V12.9.86"
        /*0030*/ 	.string	"Build cuda_12.9.r12.9/compiler.36037853_0"
        /*0030*/ 	.string	"-v  -suppress-debug-info  -lineinfo  -arch sm_100a "



//--------------------- .note.nv.cuver            --------------------------
	.section	.note.nv.cuver,"",@"SHT_NOTE"
	.sectionflags	@"SHF_NOTE_NV_CUVER"
        /*0018*/ 	.short	0x0001
        /*001a*/ 	.short	0x0064
        /*001c*/ 	.short	0x0001
        /*001e*/ 	.short	0x0000
        /*0020*/ 	.short	0x0001
        /*0022*/ 	.short	0x0000


//--------------------- .nv.info                  --------------------------
	.section	.nv.info,"",@"SHT_CUDA_INFO"
	.align	4


	//----- nvinfo : EIATTR_REGCOUNT
	.align		4
        /*0000*/ 	.byte	0x04, 0x2f
        /*0002*/ 	.short	(.L_4 - .L_3)
	.align		4
.L_3:
        /*0004*/ 	.word	index@(matmul_kernel)
        /*0008*/ 	.word	0x000000ff


	//----- nvinfo : EIATTR_FRAME_SIZE
	.align		4
.L_4:
        /*000c*/ 	.byte	0x04, 0x11
        /*000e*/ 	.short	(.L_6 - .L_5)
	.align		4
.L_5:
        /*0010*/ 	.word	index@($__internal_2_$__cuda_sm10x_tcgen05_guardrail_trap_unallocated_columns_being_dealloced)
        /*0014*/ 	.word	0x00000208


	//----- nvinfo : EIATTR_FRAME_SIZE
	.align		4
.L_6:
        /*0018*/ 	.byte	0x04, 0x11
        /*001a*/ 	.short	(.L_8 - .L_7)
	.align		4
.L_7:
        /*001c*/ 	.word	index@($__internal_1_$__cuda_sm10x_tcgen05_guardrail_trap_phase_invalid_during_alloc)
        /*0020*/ 	.word	0x00000208


	//----- nvinfo : EIATTR_FRAME_SIZE
	.align		4
.L_8:
        /*0024*/ 	.byte	0x04, 0x11
        /*0026*/ 	.short	(.L_10 - .L_9)
	.align		4
.L_9:
        /*0028*/ 	.word	index@($__internal_0_$__cuda_sm10x_tcgen05_guardrail_trap_col_being_dealloced_not_returned_by_alloc)
        /*002c*/ 	.word	0x00000208


	//----- nvinfo : EIATTR_FRAME_SIZE
	.align		4
.L_10:
        /*0030*/ 	.byte	0x04, 0x11
        /*0032*/ 	.short	(.L_12 - .L_11)
	.align		4
.L_11:
        /*0034*/ 	.word	index@(matmul_kernel)
        /*0038*/ 	.word	0x00000208


	//----- nvinfo : EIATTR_MIN_STACK_SIZE
	.align		4
.L_12:
        /*003c*/ 	.byte	0x04, 0x12
        /*003e*/ 	.short	(.L_14 - .L_13)
	.align		4
.L_13:
        /*0040*/ 	.word	index@(matmul_kernel)
        /*0044*/ 	.word	0x00000208
.L_14:


//--------------------- .nv.info.matmul_kernel    --------------------------
	.section	.nv.info.matmul_kernel,"",@"SHT_CUDA_INFO"
	.sectionflags	@""
	.align	4


	//----- nvinfo : EIATTR_CUDA_API_VERSION
	.align		4
        /*0000*/ 	.byte	0x04, 0x37
        /*0002*/ 	.short	(.L_16 - .L_15)
.L_15:
        /*0004*/ 	.word	0x00000081


	//----- nvinfo : EIATTR_KPARAM_INFO
	.align		4
.L_16:
        /*0008*/ 	.byte	0x04, 0x17
        /*000a*/ 	.short	(.L_18 - .L_17)
.L_17:
        /*000c*/ 	.word	0x00000000
        /*0010*/ 	.short	0x000d
        /*0012*/ 	.short	0x0048
        /*0014*/ 	.byte	0x00, 0xf4, 0x21, 0x00


	//----- nvinfo : EIATTR_KPARAM_INFO
	.align		4
.L_18:
        /*0018*/ 	.byte	0x04, 0x17
        /*001a*/ 	.short	(.L_20 - .L_19)
.L_19:
        /*001c*/ 	.word	0x00000000
        /*0020*/ 	.short	0x000c
        /*0022*/ 	.short	0x0040
        /*0024*/ 	.byte	0x00, 0xf4, 0x21, 0x00


	//----- nvinfo : EIATTR_KPARAM_INFO
	.align		4
.L_20:
        /*0028*/ 	.byte	0x04, 0x17
        /*002a*/ 	.short	(.L_22 - .L_21)
.L_21:
        /*002c*/ 	.word	0x00000000
        /*0030*/ 	.short	0x000b
        /*0032*/ 	.short	0x0038
        /*0034*/ 	.byte	0x00, 0xf0, 0x11, 0x00


	//----- nvinfo : EIATTR_KPARAM_INFO
	.align		4
.L_22:
        /*0038*/ 	.byte	0x04, 0x17
        /*003a*/ 	.short	(.L_24 - .L_23)
.L_23:
        /*003c*/ 	.word	0x00000000
        /*0040*/ 	.short	0x000a
        /*0042*/ 	.short	0x0034
        /*0044*/ 	.byte	0x00, 0xf0, 0x11, 0x00


	//----- nvinfo : EIATTR_KPARAM_INFO
	.align		4
.L_24:
        /*0048*/ 	.byte	0x04, 0x17
        /*004a*/ 	.short	(.L_26 - .L_25)
.L_25:
        /*004c*/ 	.word	0x00000000
        /*0050*/ 	.short	0x0009
        /*0052*/ 	.short	0x0030
        /*0054*/ 	.byte	0x00, 0xf0, 0x11, 0x00


	//----- nvinfo : EIATTR_KPARAM_INFO
	.align		4
.L_26:
        /*0058*/ 	.byte	0x04, 0x17
        /*005a*/ 	.short	(.L_28 - .L_27)
.L_27:
        /*005c*/ 	.word	0x00000000
        /*0060*/ 	.short	0x0008
        /*0062*/ 	.short	0x002c
        /*0064*/ 	.byte	0x00, 0xf0, 0x11, 0x00


	//----- nvinfo : EIATTR_KPARAM_INFO
	.align		4
.L_28:
        /*0068*/ 	.byte	0x04, 0x17
        /*006a*/ 	.short	(.L_30 - .L_29)
.L_29:
        /*006c*/ 	.word	0x00000000
        /*0070*/ 	.short	0x0007
        /*0072*/ 	.short	0x0028
        /*0074*/ 	.byte	0x00, 0xf0, 0x11, 0x00


	//----- nvinfo : EIATTR_KPARAM_INFO
	.align		4
.L_30:
        /*0078*/ 	.byte	0x04, 0x17
        /*007a*/ 	.short	(.L_32 - .L_31)
.L_31:
        /*007c*/ 	.word	0x00000000
        /*0080*/ 	.short	0x0006
        /*0082*/ 	.short	0x0024
        /*0084*/ 	.byte	0x00, 0xf0, 0x11, 0x00


	//----- nvinfo : EIATTR_KPARAM_INFO
	.align		4
.L_32:
        /*0088*/ 	.byte	0x04, 0x17
        /*008a*/ 	.short	(.L_34 - .L_33)
.L_33:
        /*008c*/ 	.word	0x00000000
        /*0090*/ 	.short	0x0005
        /*0092*/ 	.short	0x0020
        /*0094*/ 	.byte	0x00, 0xf0, 0x11, 0x00


	//----- nvinfo : EIATTR_KPARAM_INFO
	.align		4
.L_34:
        /*0098*/ 	.byte	0x04, 0x17
        /*009a*/ 	.short	(.L_36 - .L_35)
.L_35:
        /*009c*/ 	.word	0x00000000
        /*00a0*/ 	.short	0x0004
        /*00a2*/ 	.short	0x001c
        /*00a4*/ 	.byte	0x00, 0xf0, 0x11, 0x00


	//----- nvinfo : EIATTR_KPARAM_INFO
	.align		4
.L_36:
        /*00a8*/ 	.byte	0x04, 0x17
        /*00aa*/ 	.short	(.L_38 - .L_37)
.L_37:
        /*00ac*/ 	.word	0x00000000
        /*00b0*/ 	.short	0x0003
        /*00b2*/ 	.short	0x0018
        /*00b4*/ 	.byte	0x00, 0xf0, 0x11, 0x00


	//----- nvinfo : EIATTR_KPARAM_INFO
	.align		4
.L_38:
        /*00b8*/ 	.byte	0x04, 0x17
        /*00ba*/ 	.short	(.L_40 - .L_39)
.L_39:
        /*00bc*/ 	.word	0x00000000
        /*00c0*/ 	.short	0x0002
        /*00c2*/ 	.short	0x0010
        /*00c4*/ 	.byte	0x00, 0xf4, 0x21, 0x00


	//----- nvinfo : EIATTR_KPARAM_INFO
	.align		4
.L_40:
        /*00c8*/ 	.byte	0x04, 0x17
        /*00ca*/ 	.short	(.L_42 - .L_41)
.L_41:
        /*00cc*/ 	.word	0x00000000
        /*00d0*/ 	.short	0x0001
        /*00d2*/ 	.short	0x0008
        /*00d4*/ 	.byte	0x00, 0xf4, 0x21, 0x00


	//----- nvinfo : EIATTR_KPARAM_INFO
	.align		4
.L_42:
        /*00d8*/ 	.byte	0x04, 0x17
        /*00da*/ 	.short	(.L_44 - .L_43)
.L_43:
        /*00dc*/ 	.word	0x00000000
        /*00e0*/ 	.short	0x0000
        /*00e2*/ 	.short	0x0000
        /*00e4*/ 	.byte	0x00, 0xf4, 0x21, 0x00


	//----- nvinfo : EIATTR_AT_ENTRY_FRAGMENTS
	.align		4
.L_44:
        /*00e8*/ 	.byte	0x04, 0x4f
        /*00ea*/ 	.short	(.L_46 - .L_45)


	//   ....[0]....
.L_45:
        /*00ec*/ 	.word	0x00000004


	//----- nvinfo : EIATTR_RESERVED_SMEM_USED
	.align		4
.L_46:
        /*00f0*/ 	.byte	0x01, 0x41
	.zero		2


	//----- nvinfo : EIATTR_SPARSE_MMA_MASK
	.align		4
        /*00f4*/ 	.byte	0x03, 0x50
        /*00f6*/ 	.short	0x0000


	//----- nvinfo : EIATTR_TCGEN05_1CTA_USED
	.align		4
        /*00f8*/ 	.byte	0x01, 0x51
	.zero		2


	//----- nvinfo : EIATTR_MAXREG_COUNT
	.align		4
        /*00fc*/ 	.byte	0x03, 0x1b
        /*00fe*/ 	.short	0x00ff


	//----- nvinfo : EIATTR_NUM_BARRIERS
	.align		4
        /*0100*/ 	.byte	0x02, 0x4c
        /*0102*/ 	.byte	0x01
	.zero		1


	//----- nvinfo : EIATTR_ANNOTATIONS
	.align		4
        /*0104*/ 	.byte	0x04, 0x55
        /*0106*/ 	.short	(.L_48 - .L_47)


	//   ....[0]....
.L_47:
        /*0108*/ 	.word	0x00000001
        /*010c*/ 	.byte	0x80, 0x1b, 0x00, 0x00, 0x01, 0x00, 0x00, 0x00, 0x10, 0x1e, 0x00, 0x00, 0x01, 0x00, 0x00, 0x00
        /* <DEDUP_REMOVED lines=126> */
        /*08fc*/ 	.byte	0x90, 0xc5, 0x00, 0x00


	//----- nvinfo : EIATTR_INT_WARP_WIDE_INSTR_OFFSETS
	.align		4
.L_48:
        /*0900*/ 	.byte	0x04, 0x31
        /*0902*/ 	.short	(.L_50 - .L_49)


	//   ....[0]....
.L_49:
        /*0904*/ 	.word	0x00001aa0


	//   ....[1]....
        /*0908*/ 	.word	0x00001ab0


	//   ....[2]....
        /*090c*/ 	.word	0x00004910


	//   ....[3]....
        /*0910*/ 	.word	0x000136e0


	//   ....[4]....
        /*0914*/ 	.word	0x00013730


	//----- nvinfo : EIATTR_COOP_GROUP_MASK_REGIDS
	.align		4
.L_50:
        /*0918*/ 	.byte	0x04, 0x29
        /*091a*/ 	.short	(.L_52 - .L_51)


	//   ....[0]....
.L_51:
        /*091c*/ 	.word	0xffffffff


	//   ....[1]....
        /*0920*/ 	.word	0xffffffff


	//   ....[2]....
        /*0924*/ 	.word	0xffffffff


	//   ....[3]....
        /*0928*/ 	.word	0xffffffff


	//----- nvinfo : EIATTR_COOP_GROUP_INSTR_OFFSETS
	.align		4
.L_52:
        /*092c*/ 	.byte	0x04, 0x28
        /*092e*/ 	.short	(.L_54 - .L_53)


	//   ....[0]....
.L_53:
        /*0930*/ 	.word	0x00000080


	//   ....[1]....
        /*0934*/ 	.word	0x00000340


	//   ....[2]....
        /*0938*/ 	.word	0x00013570


	//   ....[3]....
        /*093c*/ 	.word	0x000137e0


	//----- nvinfo : EIATTR_VRC_CTA_INIT_COUNT
	.align		4
.L_54:
        /*0940*/ 	.byte	0x02, 0x4a
        /*0942*/ 	.byte	0x80
	.zero		1


	//----- nvinfo : EIATTR_MBARRIER_INSTR_OFFSETS
	.align		4
        /*0944*/ 	.byte	0x04, 0x39
        /*0946*/ 	.short	(.L_56 - .L_55)


	//   ....[0]....
.L_55:
        /*0948*/ 	.word	0x00001bc0
        /*094c*/ 	.word	0x000000ff
        /*0950*/ 	.word	0x00000000
        /*0954*/ 	.short	0x0100
        /*0956*/ 	.byte	0x0d
	.zero		1


	//   ....[1]....
        /*0958*/ 	.word	0x00004940
        /*095c*/ 	.word	0x000000ff
        /*0960*/ 	.word	0x00006008
        /*0964*/ 	.short	0x0100
        /*0966*/ 	.byte	0x0b
	.zero		1


	//   ....[2]....
        /*0968*/ 	.word	0x00007290
        /*096c*/ 	.word	0x000000ff
        /*0970*/ 	.word	0x00000000
        /*0974*/ 	.short	0x010a
        /*0976*/ 	.byte	0x0d
	.zero		1


	//   ....[3]....
        /*0978*/ 	.word	0x00009e20
        /*097c*/ 	.word	0x000000ff
        /*0980*/ 	.word	0x00000000
        /*0984*/ 	.short	0x010a
        /*0986*/ 	.byte	0x0d
	.zero		1


	//   ....[4]....
        /*0988*/ 	.word	0x00009f90
        /*098c*/ 	.word	0x000000ff
        /*0990*/ 	.word	0x00006000
        /*0994*/ 	.short	0x0108
        /*0996*/ 	.byte	0x0b
	.zero		1


	//   ....[5]....
        /*0998*/ 	.word	0x0000a0a0
        /*099c*/ 	.word	0x000000ff
        /*09a0*/ 	.word	0x00006008
        /*09a4*/ 	.short	0x0108
        /*09a6*/ 	.byte	0x0b
	.zero		1


	//   ....[6]....
        /*09a8*/ 	.word	0x00013800
        /*09ac*/ 	.word	0x000000ff
        /*09b0*/ 	.word	0x00000000
        /*09b4*/ 	.short	0x010a
        /*09b6*/ 	.byte	0x0d
	.zero		1


	//   ....[7]....
        /*09b8*/ 	.word	0x00013830
        /*09bc*/ 	.word	0x000000ff
        /*09c0*/ 	.word	0x00000000
        /*09c4*/ 	.short	0x010a
        /*09c6*/ 	.byte	0x0d
	.zero		1


	//----- nvinfo : EIATTR_NUM_MBARRIERS
	.align		4
.L_56:
        /*09c8*/ 	.byte	0x03, 0x38
        /*09ca*/ 	.short	0x0002


	//----- nvinfo : EIATTR_EXIT_INSTR_OFFSETS
	.align		4
        /*09cc*/ 	.byte	0x04, 0x1c
        /*09ce*/ 	.short	(.L_58 - .L_57)


	//   ....[0]....
.L_57:
        /*09d0*/ 	.word	0x000137f0


	//----- nvinfo : EIATTR_REQNTID
	.align		4
.L_58:
        /*09d4*/ 	.byte	0x04, 0x10
        /*09d6*/ 	.short	(.L_60 - .L_59)
.L_59:
        /*09d8*/ 	.word	0x00000080
        /*09dc*/ 	.word	0x00000001
        /*09e0*/ 	.word	0x00000001


	//----- nvinfo : EIATTR_CRS_STACK_SIZE
	.align		4
.L_60:
        /*09e4*/ 	.byte	0x04, 0x1e
        /*09e6*/ 	.short	(.L_62 - .L_61)
.L_61:
        /*09e8*/ 	.word	0x00000000


	//----- nvinfo : EIATTR_CBANK_PARAM_SIZE
	.align		4
.L_62:
        /*09ec*/ 	.byte	0x03, 0x19
        /*09ee*/ 	.short	0x0050


	//----- nvinfo : EIATTR_PARAM_CBANK
	.align		4
        /*09f0*/ 	.byte	0x04, 0x0a
        /*09f2*/ 	.short	(.L_64 - .L_63)
	.align		4
.L_63:
        /*09f4*/ 	.word	index@(.nv.constant0.matmul_kernel)
        /*09f8*/ 	.short	0x0380
        /*09fa*/ 	.short	0x0050


	//----- nvinfo : EIATTR_SW_WAR
	.align		4
.L_64:
        /*09fc*/ 	.byte	0x04, 0x36
        /*09fe*/ 	.short	(.L_66 - .L_65)
.L_65:
        /*0a00*/ 	.word	0x00000008
.L_66:


//--------------------- .nv.compat                --------------------------
	.section	.nv.compat,"",@"SHT_CUDA_COMPAT_INFO"
	.align	4
        /*0000*/ 	.byte	0x02, 0x02, 0x02, 0x00, 0x02, 0x05, 0x05, 0x00, 0x02, 0x03, 0x00, 0x00, 0x02, 0x06, 0x01, 0x00


//--------------------- .nv.callgraph             --------------------------
	.section	.nv.callgraph,"",@"SHT_CUDA_CALLGRAPH"
	.align	4
	.sectionentsize	8
	.align		4
        /*0000*/ 	.word	0x00000000
	.align		4
        /*0004*/ 	.word	0xffffffff
	.align		4
        /*0008*/ 	.word	0x00000000
	.align		4
        /*000c*/ 	.word	0xfffffffe
	.align		4
        /*0010*/ 	.word	0x00000000
	.align		4
        /*0014*/ 	.word	0xfffffffd
	.align		4
        /*0018*/ 	.word	0x00000000
	.align		4
        /*001c*/ 	.word	0xfffffffc


//--------------------- .text.matmul_kernel       --------------------------
	.section	.text.matmul_kernel,"ax",@progbits
	.align	128
        .global         matmul_kernel
        .type           matmul_kernel,@function
        .size           matmul_kernel,(.L_x_20 - matmul_kernel)
        .other          matmul_kernel,@"STO_CUDA_ENTRY STV_DEFAULT"
matmul_kernel:
.text.matmul_kernel:
[----:B------:R-:W0:Y:S01]  /*0000*/  LDC R1, c[0x0][0x37c] ;  /* 0x0000df00ff017b82 */ /* 0x000e220000000800 */
[----:B------:R-:W1:Y:S01]  /*0010*/  S2R R211, SR_TID.X ;  /* 0x0000000000d37919 */ /* 0x000e620000002100 */
[----:B0-----:R-:W-:Y:S01]  /*0020*/  VIADD R1, R1, 0xfffffdf8 ;  /* 0xfffffdf801017836 */ /* 0x001fe20000000000 */
[----:B------:R-:W0:Y:S01]  /*0030*/  LDCU.64 UR24, c[0x0][0x358] ;  /* 0x00006b00ff1877ac */ /* 0x000e220008000a00 */
[----:B-1----:R-:W-:-:S13]  /*0040*/  ISETP.GE.U32.AND P0, PT, R211, 0x20, PT ;  /* 0x00000020d300780c */ /* 0x002fda0003f06070 */
[----:B------:R-:W-:Y:S02]  /*0050*/  VOTEU.ANY UP0, P0 ;  /* 0x0000000000ff7886 */ /* 0x000fe40000000100 */
[----:B------:R-:W-:Y:S05]  /*0060*/  BRA.U UP0, `(.L_x_0) ;  /* 0x0000000100b87547 */ /* 0x000fea000b800000 */
[----:B------:R-:W1:Y:S01]  /*0070*/  S2UR UR6, SR_CgaCtaId ;  /* 0x00000000000679c3 */ /* 0x000e620000008800 */
[----:B------:R-:W-:Y:S01]  /*0080*/  NOP ;  /* 0x0000000000007918 */ /* 0x000fe20000000000 */
[----:B------:R-:W-:Y:S02]  /*0090*/  UMOV UR4, 0x40 ;  /* 0x0000004000047882 */ /* 0x000fe40000000000 */
[----:B-1----:R-:W-:-:S09]  /*00a0*/  ULEA UR4, UR6, UR4, 0x18 ;  /* 0x0000000406047291 */ /* 0x002fd2000f8ec0ff */
[----:B------:R-:W1:Y:S01]  /*00b0*/  LDS.U8 R0, [UR4] ;  /* 0x00000004ff007984 */ /* 0x000e620008000000 */
[----:B------:R-:W-:Y:S02]  /*00c0*/  UMOV UR4, 0x400 ;  /* 0x0000040000047882 */ /* 0x000fe40000000000 */
[----:B------:R-:W-:Y:S01]  /*00d0*/  ULEA UR4, UR6, UR4, 0x18 ;  /* 0x0000000406047291 */ /* 0x000fe2000f8ec0ff */
[----:B-1----:R-:W-:-:S13]  /*00e0*/  ISETP.NE.AND P0, PT, R0, RZ, PT ;  /* 0x000000ff0000720c */ /* 0x002fda0003f05270 */
[----:B------:R-:W-:Y:S05]  /*00f0*/  @P0 BRA `(.L_x_1) ;  /* 0x00000000007c0947 */ /* 0x000fea0003800000 */
[----:B------:R-:W-:-:S13]  /*0100*/  ELECT P0, URZ, PT ;  /* 0x0000000000ff782f */ /* 0x000fda0003800000 */
[----:B------:R-:W-:Y:S05]  /*0110*/  @!P0 BRA `(.L_x_2) ;  /* 0x0000000000848947 */ /* 0x000fea0003800000 */
[----:B------:R-:W-:Y:S01]  /*0120*/  UMOV UR5, 0x8 ;  /* 0x0000000800057882 */ /* 0x000fe20000000000 */
[----:B------:R-:W-:Y:S02]  /*0130*/  IMAD.MOV.U32 R4, RZ, RZ, 0x1 ;  /* 0x00000001ff047424 */ /* 0x000fe400078e00ff */
[----:B------:R-:W-:Y:S02]  /*0140*/  IMAD.MOV.U32 R5, RZ, RZ, 0xff ;  /* 0x000000ffff057424 */ /* 0x000fe400078e00ff */
[----:B------:R-:W-:Y:S04]  /*0150*/  DEPBAR.LE SB1, 0x36 ;  /* 0x00009d800000791a */ /* 0x000fe80000000000 */
[----:B------:R-:W1:Y:S02]  /*0160*/  UTCATOMSWS.FIND_AND_SET.ALIGN UP1, UR5, UR5 ;  /* 0x00000005000575e3 */ /* 0x000e640008020800 */
[----:B-1----:R-:W-:-:S04]  /*0170*/  PLOP3.LUT P0, PT, PT, PT, UP1, 0x80, 0x8 ;  /* 0x000000000008781c */ /* 0x002fc80003f0f018 */
[----:B------:R-:W-:-:S04]  /*0180*/  SEL R0, RZ, 0xffffffff, !P0 ;  /* 0xffffffffff007807 */ /* 0x000fc80004000000 */
[----:B------:R-:W-:Y:S01]  /*0190*/  ISETP.NE.AND P0, PT, R0, RZ, PT ;  /* 0x000000ff0000720c */ /* 0x000fe20003f05270 */
[----:B------:R-:W-:-:S12]  /*01a0*/  IMAD.U32 R0, RZ, RZ, UR5 ;  /* 0x00000005ff007e24 */ /* 0x000fd8000f8e00ff */
[----:B------:R-:W-:Y:S05]  /*01b0*/  @P0 BRA `(.L_x_3) ;  /* 0x0000000000240947 */ /* 0x000fea0003800000 */
.L_x_4:
[----:B------:R-:W-:Y:S05]  /*01c0*/  NANOSLEEP 0x64 ;  /* 0x000000640000795d */ /* 0x000fea0003800000 */
[----:B------:R-:W-:-:S05]  /*01d0*/  UMOV UR5, 0x8 ;  /* 0x0000000800057882 */ /* 0x000fca0000000000 */
[----:B------:R-:W-:Y:S04]  /*01e0*/  DEPBAR.LE SB1, 0x36 ;  /* 0x00009d800000791a */ /* 0x000fe80000000000 */
[----:B------:R-:W1:Y:S02]  /*01f0*/  UTCATOMSWS.FIND_AND_SET.ALIGN UP1, UR5, UR5 ;  /* 0x00000005000575e3 */ /* 0x000e640008020800 */
[----:B-1----:R-:W-:-:S04]  /*0200*/  PLOP3.LUT P0, PT, PT, PT, UP1, 0x80, 0x8 ;  /* 0x000000000008781c */ /* 0x002fc80003f0f018 */
[----:B------:R-:W-:-:S04]  /*0210*/  SEL R0, RZ, 0xffffffff, !P0 ;  /* 0xffffffffff007807 */ /* 0x000fc80004000000 */
[----:B------:R-:W-:Y:S01]  /*0220*/  ISETP.NE.AND P0, PT, R0, RZ, PT ;  /* 0x000000ff0000720c */ /* 0x000fe20003f05270 */
[----:B------:R-:W-:-:S12]  /*0230*/  IMAD.U32 R0, RZ, RZ, UR5 ;  /* 0x00000005ff007e24 */ /* 0x000fd8000f8e00ff */
[----:B------:R-:W-:Y:S05]  /*0240*/  @!P0 BRA `(.L_x_4) ;  /* 0xfffffffc00dc8947 */ /* 0x000fea000383ffff */
.L_x_3:
[C---:B------:R-:W-:Y:S01]  /*0250*/  VIADD R3, R0.reuse, 0x10 ;  /* 0x0000001000037836 */ /* 0x040fe20000000000 */
[----:B------:R-:W-:Y:S01]  /*0260*/  UMOV UR5, 0x50 ;  /* 0x0000005000057882 */ /* 0x000fe20000000000 */
[----:B------:R-:W-:Y:S01]  /*0270*/  SHF.L.U32 R2, R5, R0, RZ ;  /* 0x0000000005027219 */ /* 0x000fe200000006ff */
[----:B------:R-:W-:Y:S01]  /*0280*/  ULEA UR5, UR6, UR5, 0x18 ;  /* 0x0000000506057291 */ /* 0x000fe2000f8ec0ff */
[----:B------:R-:W-:Y:S01]  /*0290*/  IMAD.SHL.U32 R0, R0, 0x20, RZ ;  /* 0x0000002000007824 */ /* 0x000fe200078e00ff */
[----:B------:R-:W-:-:S04]  /*02a0*/  SHF.L.U32 R3, R4, R3, RZ ;  /* 0x0000000304037219 */ /* 0x000fc800000006ff */
[----:B------:R-:W-:-:S05]  /*02b0*/  LOP3.LUT R2, R3, R2, RZ, 0xfc, !PT ;  /* 0x0000000203027212 */ /* 0x000fca00078efcff */
[----:B------:R1:W-:Y:S04]  /*02c0*/  ATOMS.OR RZ, [UR5], R2 ;  /* 0x00000002ffff798c */ /* 0x0003e8000b000005 */
[----:B------:R1:W-:Y:S01]  /*02d0*/  STS [UR4], R0 ;  /* 0x00000000ff007988 */ /* 0x0003e20008000804 */
[----:B------:R-:W-:Y:S05]  /*02e0*/  BRA `(.L_x_2) ;  /* 0x0000000000107947 */ /* 0x000fea0003800000 */
.L_x_1:
[----:B------:R-:W-:Y:S01]  /*02f0*/  IMAD.MOV.U32 R0, RZ, RZ, -0x1 ;  /* 0xffffffffff007424 */ /* 0x000fe200078e00ff */
[----:B------:R-:W-:-:S04]  /*0300*/  MOV R2, 0x330 ;  /* 0x0000033000027802 */ /* 0x000fc80000000f00 */
[----:B------:R1:W-:Y:S03]  /*0310*/  STS [UR4], R0 ;  /* 0x00000000ff007988 */ /* 0x0003e60008000804 */
[----:B01----:R-:W-:Y:S05]  /*0320*/  CALL.REL.NOINC `($__internal_1_$__cuda_sm10x_tcgen05_guardrail_trap_phase_invalid_during_alloc) ;  /* 0x0000013400587944 */ /* 0x003fea0003c00000 */
.L_x_2:
[----:B------:R-:W-:Y:S05]  /*0330*/  WARPSYNC.ALL ;  /* 0x0000000000007948 */ /* 0x000fea0003800000 */
[----:B------:R-:W-:Y:S01]  /*0340*/  NOP ;  /* 0x0000000000007918 */ /* 0x000fe20000000000 */
.L_x_0:
[----:B------:R-:W2:Y:S01]  /*0350*/  LDC.64 R114, c[0x0][0x398] ;  /* 0x0000e600ff727b82 */ /* 0x000ea20000000a00 */
[----:B------:R-:W3:Y:S01]  /*0360*/  S2R R5, SR_CTAID.X ;  /* 0x0000000000057919 */ /* 0x000ee20000002500 */
[----:B------:R-:W-:Y:S01]  /*0370*/  UMOV UR11, 0x400 ;  /* 0x00000400000b7882 */ /* 0x000fe20000000000 */
[----:B------:R-:W-:Y:S01]  /*0380*/  SHF.R.U32.HI R107, RZ, 0x5, R211 ;  /* 0x00000005ff6b7819 */ /* 0x000fe200000116d3 */
[----:B------:R-:W4:Y:S01]  /*0390*/  LDCU.64 UR8, c[0x0][0x3a8] ;  /* 0x00007500ff0877ac */ /* 0x000f220008000a00 */
[----:B------:R-:W-:Y:S02]  /*03a0*/  LOP3.LUT R21, R211, 0x7f, RZ, 0xc0, !PT ;  /* 0x0000007fd3157812 */ /* 0x000fe400078ec0ff */
[----:B------:R-:W-:Y:S01]  /*03b0*/  SGXT.U32 R107, R107, 0x2 ;  /* 0x000000026b6b781a */ /* 0x000fe20000000000 */
[----:B------:R-:W5:Y:S01]  /*03c0*/  S2UR UR5, SR_CgaCtaId ;  /* 0x00000000000579c3 */ /* 0x000f620000008800 */
[----:B------:R-:W-:Y:S01]  /*03d0*/  PRMT R156, RZ, 0x7610, R156 ;  /* 0x00007610ff9c7816 */ /* 0x000fe2000000009c */
[----:B------:R-:W1:Y:S01]  /*03e0*/  LDCU UR15, c[0x0][0x3a4] ;  /* 0x00007480ff0f77ac */ /* 0x000e620008000800 */
[----:B------:R-:W0:Y:S05]  /*03f0*/  LDCU.128 UR16, c[0x0][0x380] ;  /* 0x00007000ff1077ac */ /* 0x000e2a0008000c00 */
[----:B------:R-:W0:Y:S01]  /*0400*/  LDC R197, c[0x0][0x3a0] ;  /* 0x0000e800ffc57b82 */ /* 0x000e220000000800 */
[----:B----4-:R-:W-:Y:S01]  /*0410*/  USHF.L.U32 UR14, UR8, 0x3, URZ ;  /* 0x00000003080e7899 */ /* 0x010fe200080006ff */
[----:B-12---:R-:W-:Y:S01]  /*0420*/  VIADD R0, R115, 0x7f ;  /* 0x0000007f73007836 */ /* 0x006fe20000000000 */
[----:B------:R-:W-:-:S02]  /*0430*/  IABS R11, R114 ;  /* 0x00000072000b7213 */ /* 0x000fc40000000000 */
[----:B------:R-:W-:Y:S02]  /*0440*/  IABS R108, R115 ;  /* 0x00000073006c7213 */ /* 0x000fe40000000000 */
[----:B------:R-:W-:Y:S01]  /*0450*/  SHF.R.S32.HI R3, RZ, 0x1f, R0 ;  /* 0x0000001fff037819 */ /* 0x000fe20000011400 */
[----:B-----5:R-:W-:-:S03]  /*0460*/  ULEA UR11, UR5, UR11, 0x18 ;  /* 0x0000000b050b7291 */ /* 0x020fc6000f8ec0ff */
[----:B------:R-:W-:Y:S02]  /*0470*/  LEA.HI R3, R3, R0, RZ, 0x7 ;  /* 0x0000000003037211 */ /* 0x000fe400078f38ff */
[----:B---3--:R-:W-:Y:S01]  /*0480*/  IABS R8, R5 ;  /* 0x0000000500087213 */ /* 0x008fe20000000000 */
[----:B------:R-:W-:Y:S01]  /*0490*/  UIADD3 UR13, UPT, UPT, UR11, 0x6000, URZ ;  /* 0x000060000b0d7890 */ /* 0x000fe2000fffe0ff */
[----:B------:R-:W-:Y:S01]  /*04a0*/  SHF.R.S32.HI R3, RZ, 0x7, R3 ;  /* 0x00000007ff037819 */ /* 0x000fe20000011403 */
[----:B0-----:R-:W-:-:S04]  /*04b0*/  VIADD R12, R197, 0xffffffe7 ;  /* 0xffffffe7c50c7836 */ /* 0x001fc80000000000 */
[----:B------:R-:W-:Y:S02]  /*04c0*/  IMAD.SHL.U32 R4, R3, 0x8, RZ ;  /* 0x0000000803047824 */ /* 0x000fe400078e00ff */
[C---:B------:R-:W-:Y:S02]  /*04d0*/  VIADD R17, R197.reuse, 0xffffffe2 ;  /* 0xffffffe2c5117836 */ /* 0x040fe40000000000 */
[----:B------:R-:W-:Y:S01]  /*04e0*/  VIADD R19, R197, 0xffffffe3 ;  /* 0xffffffe3c5137836 */ /* 0x000fe20000000000 */
[-C--:B------:R-:W-:Y:S02]  /*04f0*/  IABS R7, R4.reuse ;  /* 0x0000000400077213 */ /* 0x080fe40000000000 */
[----:B------:R-:W-:Y:S02]  /*0500*/  IABS R10, R4 ;  /* 0x00000004000a7213 */ /* 0x000fe40000000000 */
[----:B------:R-:W0:Y:S08]  /*0510*/  I2F.RP R0, R7 ;  /* 0x0000000700007306 */ /* 0x000e300000209400 */
[----:B0-----:R-:W0:Y:S02]  /*0520*/  MUFU.RCP R0, R0 ;  /* 0x0000000000007308 */ /* 0x001e240000001000 */
[----:B0-----:R-:W-:-:S02]  /*0530*/  VIADD R2, R0, 0xffffffe ;  /* 0x0ffffffe00027836 */ /* 0x001fc40000000000 */
[----:B------:R-:W-:-:S04]  /*0540*/  IMAD.MOV R0, RZ, RZ, -R10 ;  /* 0x000000ffff007224 */ /* 0x000fc800078e0a0a */
[----:B------:R0:W1:Y:S02]  /*0550*/  F2I.FTZ.U32.TRUNC.NTZ R3, R2 ;  /* 0x0000000200037305 */ /* 0x000064000021f000 */
[----:B0-----:R-:W-:Y:S02]  /*0560*/  IMAD.MOV.U32 R2, RZ, RZ, RZ ;  /* 0x000000ffff027224 */ /* 0x001fe400078e00ff */
[----:B-1----:R-:W-:-:S04]  /*0570*/  IMAD.MOV R6, RZ, RZ, -R3 ;  /* 0x000000ffff067224 */ /* 0x002fc800078e0a03 */
[----:B------:R-:W-:Y:S02]  /*0580*/  IMAD R9, R6, R7, RZ ;  /* 0x0000000706097224 */ /* 0x000fe400078e02ff */
[----:B------:R-:W-:Y:S02]  /*0590*/  IMAD.MOV.U32 R6, RZ, RZ, R8 ;  /* 0x000000ffff067224 */ /* 0x000fe400078e0008 */
[----:B------:R-:W-:-:S06]  /*05a0*/  IMAD.HI.U32 R3, R3, R9, R2 ;  /* 0x0000000903037227 */ /* 0x000fcc00078e0002 */
[----:B------:R-:W-:-:S04]  /*05b0*/  IMAD.HI.U32 R3, R3, R6, RZ ;  /* 0x0000000603037227 */ /* 0x000fc800078e00ff */
[----:B------:R-:W-:Y:S01]  /*05c0*/  IMAD R0, R3, R0, R6 ;  /* 0x0000000003007224 */ /* 0x000fe200078e0206 */
[----:B------:R-:W-:Y:S04]  /*05d0*/  BAR.SYNC.DEFER_BLOCKING 0x0 ;  /* 0x0000000000007b1d */ /* 0x000fe80000010000 */
[----:B------:R-:W-:-:S13]  /*05e0*/  ISETP.GT.U32.AND P1, PT, R7, R0, PT ;  /* 0x000000000700720c */ /* 0x000fda0003f24070 */
[----:B------:R-:W-:Y:S02]  /*05f0*/  @!P1 IMAD.IADD R0, R0, 0x1, -R7 ;  /* 0x0000000100009824 */ /* 0x000fe400078e0a07 */
[----:B------:R-:W-:Y:S01]  /*0600*/  @!P1 VIADD R3, R3, 0x1 ;  /* 0x0000000103039836 */ /* 0x000fe20000000000 */
[----:B------:R-:W-:Y:S02]  /*0610*/  ISETP.NE.AND P1, PT, R4, RZ, PT ;  /* 0x000000ff0400720c */ /* 0x000fe40003f25270 */
[----:B------:R-:W-:Y:S02]  /*0620*/  ISETP.GE.U32.AND P0, PT, R0, R7, PT ;  /* 0x000000070000720c */ /* 0x000fe40003f06070 */
[----:B------:R-:W-:-:S04]  /*0630*/  LOP3.LUT R0, R5, R4, RZ, 0x3c, !PT ;  /* 0x0000000405007212 */ /* 0x000fc800078e3cff */
[----:B------:R-:W-:Y:S01]  /*0640*/  ISETP.GE.AND P2, PT, R0, RZ, PT ;  /* 0x000000ff0000720c */ /* 0x000fe20003f46270 */
[----:B------:R-:W-:-:S06]  /*0650*/  VIADD R0, R114, 0xff ;  /* 0x000000ff72007836 */ /* 0x000fcc0000000000 */
[----:B------:R-:W-:-:S04]  /*0660*/  @P0 VIADD R3, R3, 0x1 ;  /* 0x0000000103030836 */ /* 0x000fc80000000000 */
[----:B------:R-:W-:Y:S01]  /*0670*/  IMAD.MOV.U32 R2, RZ, RZ, R3 ;  /* 0x000000ffff027224 */ /* 0x000fe200078e0003 */
[----:B------:R-:W-:-:S03]  /*0680*/  SHF.R.S32.HI R3, RZ, 0x1f, R0 ;  /* 0x0000001fff037819 */ /* 0x000fc60000011400 */
[----:B------:R-:W-:Y:S01]  /*0690*/  @!P2 IMAD.MOV R2, RZ, RZ, -R2 ;  /* 0x000000ffff02a224 */ /* 0x000fe200078e0a02 */
[----:B------:R-:W-:Y:S02]  /*06a0*/  @!P1 LOP3.LUT R2, RZ, R4, RZ, 0x33, !PT ;  /* 0x00000004ff029212 */ /* 0x000fe400078e33ff */
[----:B------:R-:W-:-:S03]  /*06b0*/  LEA.HI R3, R3, R0, RZ, 0x8 ;  /* 0x0000000003037211 */ /* 0x000fc600078f40ff */
[----:B------:R-:W-:Y:S02]  /*06c0*/  IMAD.SHL.U32 R10, R2, 0x8, RZ ;  /* 0x00000008020a7824 */ /* 0x000fe400078e00ff */
[----:B------:R-:W-:-:S03]  /*06d0*/  IMAD.MOV R2, RZ, RZ, -R2 ;  /* 0x000000ffff027224 */ /* 0x000fc600078e0a02 */
[----:B------:R-:W-:Y:S01]  /*06e0*/  LEA.HI.SX32 R3, R3, -R10, 0x18 ;  /* 0x8000000a03037211 */ /* 0x000fe200078fc2ff */
[----:B------:R-:W-:Y:S02]  /*06f0*/  IMAD R8, R4, R2, R5 ;  /* 0x0000000204087224 */ /* 0x000fe400078e0205 */
[----:B------:R-:W-:Y:S01]  /*0700*/  IMAD.MOV.U32 R2, RZ, RZ, RZ ;  /* 0x000000ffff027224 */ /* 0x000fe200078e00ff */
[----:B------:R-:W-:Y:S02]  /*0710*/  VIMNMX R9, PT, PT, R3, 0x8, PT ;  /* 0x0000000803097848 */ /* 0x000fe40003fe0100 */
[----:B------:R-:W-:Y:S02]  /*0720*/  IABS R4, R8 ;  /* 0x0000000800047213 */ /* 0x000fe40000000000 */
[----:B------:R-:W-:-:S04]  /*0730*/  IABS R7, R9 ;  /* 0x0000000900077213 */ /* 0x000fc80000000000 */
[----:B------:R-:W0:Y:S08]  /*0740*/  I2F.RP R0, R7 ;  /* 0x0000000700007306 */ /* 0x000e300000209400 */
[----:B0-----:R-:W0:Y:S02]  /*0750*/  MUFU.RCP R0, R0 ;  /* 0x0000000000007308 */ /* 0x001e240000001000 */
[----:B0-----:R-:W-:Y:S01]  /*0760*/  VIADD R3, R0, 0xffffffe ;  /* 0x0ffffffe00037836 */ /* 0x001fe20000000000 */
[----:B------:R-:W-:-:S05]  /*0770*/  IABS R0, R9 ;  /* 0x0000000900007213 */ /* 0x000fca0000000000 */
[----:B------:R-:W0:Y:S01]  /*0780*/  F2I.FTZ.U32.TRUNC.NTZ R3, R3 ;  /* 0x0000000300037305 */ /* 0x000e22000021f000 */
[----:B------:R-:W-:Y:S02]  /*0790*/  IMAD.MOV R0, RZ, RZ, -R0 ;  /* 0x000000ffff007224 */ /* 0x000fe400078e0a00 */
[----:B0-----:R-:W-:-:S04]  /*07a0*/  IMAD.MOV R6, RZ, RZ, -R3 ;  /* 0x000000ffff067224 */ /* 0x001fc800078e0a03 */
[----:B------:R-:W-:Y:S02]  /*07b0*/  IMAD R5, R6, R7, RZ ;  /* 0x0000000706057224 */ /* 0x000fe400078e02ff */
[----:B------:R-:W0:Y:S02]  /*07c0*/  I2F.RP R6, R108 ;  /* 0x0000006c00067306 */ /* 0x000e240000209400 */
[----:B------:R-:W-:-:S04]  /*07d0*/  IMAD.HI.U32 R2, R3, R5, R2 ;  /* 0x0000000503027227 */ /* 0x000fc800078e0002 */
[----:B------:R-:W-:Y:S02]  /*07e0*/  IMAD.MOV.U32 R5, RZ, RZ, R11 ;  /* 0x000000ffff057224 */ /* 0x000fe400078e000b */
[----:B------:R-:W-:Y:S01]  /*07f0*/  IMAD.MOV.U32 R3, RZ, RZ, R4 ;  /* 0x000000ffff037224 */ /* 0x000fe200078e0004 */
[----:B------:R-:W1:Y:S01]  /*0800*/  LDS R11, [UR11] ;  /* 0x0000000bff0b7984 */ /* 0x000e620008000800 */
[----:B------:R-:W2:Y:S02]  /*0810*/  I2F.RP R4, R5 ;  /* 0x0000000500047306 */ /* 0x000ea40000209400 */
[----:B------:R-:W-:-:S04]  /*0820*/  IMAD.HI.U32 R2, R2, R3, RZ ;  /* 0x0000000302027227 */ /* 0x000fc800078e00ff */
[----:B------:R-:W-:Y:S02]  /*0830*/  IMAD R0, R2, R0, R3 ;  /* 0x0000000002007224 */ /* 0x000fe400078e0203 */
[----:B0-----:R-:W0:Y:S01]  /*0840*/  MUFU.RCP R6, R6 ;  /* 0x0000000600067308 */ /* 0x001e220000001000 */
[----:B------:R-:W-:Y:S02]  /*0850*/  BAR.SYNC.DEFER_BLOCKING 0x0 ;  /* 0x0000000000007b1d */ /* 0x000fe40000010000 */
[----:B------:R-:W-:-:S05]  /*0860*/  ISETP.GT.U32.AND P1, PT, R7, R0, PT ;  /* 0x000000000700720c */ /* 0x000fca0003f24070 */
[----:B--2---:R-:W2:Y:S08]  /*0870*/  MUFU.RCP R4, R4 ;  /* 0x0000000400047308 */ /* 0x004eb00000001000 */
[----:B------:R-:W-:Y:S02]  /*0880*/  @!P1 IMAD.IADD R0, R0, 0x1, -R7 ;  /* 0x0000000100009824 */ /* 0x000fe400078e0a07 */
[----:B------:R-:W-:Y:S01]  /*0890*/  @!P1 VIADD R2, R2, 0x1 ;  /* 0x0000000102029836 */ /* 0x000fe20000000000 */
[----:B------:R-:W-:-:S02]  /*08a0*/  ISETP.NE.AND P1, PT, R9, RZ, PT ;  /* 0x000000ff0900720c */ /* 0x000fc40003f25270 */
[----:B------:R-:W-:Y:S01]  /*08b0*/  ISETP.GE.U32.AND P0, PT, R0, R7, PT ;  /* 0x000000070000720c */ /* 0x000fe20003f06070 */
[----:B0-----:R-:W-:Y:S01]  /*08c0*/  VIADD R7, R6, 0xffffffe ;  /* 0x0ffffffe06077836 */ /* 0x001fe20000000000 */
[----:B------:R-:W-:Y:S01]  /*08d0*/  LOP3.LUT R0, R8, R9, RZ, 0x3c, !PT ;  /* 0x0000000908007212 */ /* 0x000fe200078e3cff */
[----:B------:R-:W-:Y:S02]  /*08e0*/  IMAD.MOV.U32 R6, RZ, RZ, RZ ;  /* 0x000000ffff067224 */ /* 0x000fe400078e00ff */
[----:B--2---:R-:W-:Y:S01]  /*08f0*/  VIADD R3, R4, 0xffffffe ;  /* 0x0ffffffe04037836 */ /* 0x004fe20000000000 */
[----:B------:R-:W-:Y:S01]  /*0900*/  ISETP.GE.AND P2, PT, R0, RZ, PT ;  /* 0x000000ff0000720c */ /* 0x000fe20003f46270 */
[----:B------:R-:W0:Y:S01]  /*0910*/  F2I.FTZ.U32.TRUNC.NTZ R7, R7 ;  /* 0x0000000700077305 */ /* 0x000e22000021f000 */
[----:B------:R-:W-:Y:S02]  /*0920*/  SHF.R.U32.HI R0, RZ, 0x5, R211 ;  /* 0x00000005ff007819 */ /* 0x000fe400000116d3 */
[----:B-1----:R-:W-:-:S02]  /*0930*/  R2UR UR10, R11 ;  /* 0x000000000b0a72ca */ /* 0x002fc400000e0000 */
[----:B------:R-:W-:Y:S01]  /*0940*/  R2UR UR7, R0 ;  /* 0x00000000000772ca */ /* 0x000fe200000e0000 */
[----:B------:R-:W-:Y:S02]  /*0950*/  @P0 VIADD R2, R2, 0x1 ;  /* 0x0000000102020836 */ /* 0x000fe40000000000 */
[----:B------:R-:W1:Y:S04]  /*0960*/  F2I.FTZ.U32.TRUNC.NTZ R3, R3 ;  /* 0x0000000300037305 */ /* 0x000e68000021f000 */
[----:B------:R-:W-:Y:S01]  /*0970*/  @!P2 IMAD.MOV R2, RZ, RZ, -R2 ;  /* 0x000000ffff02a224 */ /* 0x000fe200078e0a02 */
[----:B------:R-:W-:Y:S01]  /*0980*/  @!P1 LOP3.LUT R2, RZ, R9, RZ, 0x33, !PT ;  /* 0x00000009ff029212 */ /* 0x000fe200078e33ff */
[----:B0-----:R-:W-:-:S04]  /*0990*/  IMAD.MOV R25, RZ, RZ, -R7 ;  /* 0x000000ffff197224 */ /* 0x001fc800078e0a07 */
[----:B------:R-:W-:Y:S01]  /*09a0*/  IMAD.MOV R4, RZ, RZ, -R2 ;  /* 0x000000ffff047224 */ /* 0x000fe200078e0a02 */
[----:B------:R-:W-:Y:S01]  /*09b0*/  USHF.L.U32 UR4, UR7, 0x15, URZ ;  /* 0x0000001507047899 */ /* 0x000fe200080006ff */
[----:B------:R-:W-:Y:S02]  /*09c0*/  IMAD R25, R25, R108, RZ ;  /* 0x0000006c19197224 */ /* 0x000fe400078e02ff */
[----:B------:R-:W-:Y:S01]  /*09d0*/  IMAD R4, R9, R4, R8 ;  /* 0x0000000409047224 */ /* 0x000fe200078e0208 */
[----:B------:R-:W-:Y:S01]  /*09e0*/  ULOP3.LUT UR4, UR4, 0x600000, URZ, 0xc0, !UPT ;  /* 0x0060000004047892 */ /* 0x000fe2000f8ec0ff */
[----:B-1----:R-:W-:Y:S02]  /*09f0*/  IMAD.MOV R0, RZ, RZ, -R3 ;  /* 0x000000ffff007224 */ /* 0x002fe400078e0a03 */
[----:B------:R-:W-:Y:S01]  /*0a00*/  IMAD.HI.U32 R25, R7, R25, R6 ;  /* 0x0000001907197227 */ /* 0x000fe200078e0006 */
[----:B------:R-:W-:-:S03]  /*0a10*/  UIADD3 UR12, UPT, UPT, UR10, UR4, URZ ;  /* 0x000000040a0c7290 */ /* 0x000fc6000fffe0ff */
[----:B------:R-:W-:Y:S01]  /*0a20*/  IMAD R9, R0, R5, RZ ;  /* 0x0000000500097224 */ /* 0x000fe200078e02ff */
[----:B------:R-:W-:Y:S01]  /*0a30*/  UMOV UR4, 0x1 ;  /* 0x0000000100047882 */ /* 0x000fe20000000000 */
[----:B------:R-:W-:Y:S02]  /*0a40*/  IMAD.SHL.U32 R0, R2, 0x80, RZ ;  /* 0x0000008002007824 */ /* 0x000fe400078e00ff */
[----:B------:R-:W-:Y:S02]  /*0a50*/  IMAD.MOV.U32 R2, RZ, RZ, RZ ;  /* 0x000000ffff027224 */ /* 0x000fe400078e00ff */
[C---:B------:R-:W-:Y:S01]  /*0a60*/  VIADD R162, R0.reuse, UR7 ;  /* 0x0000000700a27c36 */ /* 0x040fe20008000000 */
[----:B------:R-:W-:Y:S01]  /*0a70*/  LOP3.LUT R107, R0, R107, RZ, 0xfc, !PT ;  /* 0x0000006b006b7212 */ /* 0x000fe200078efcff */
[----:B------:R-:W-:-:S03]  /*0a80*/  IMAD.HI.U32 R8, R3, R9, R2 ;  /* 0x0000000903087227 */ /* 0x000fc600078e0002 */
[C---:B------:R-:W-:Y:S01]  /*0a90*/  LOP3.LUT R196, R107.reuse, 0x8, RZ, 0xfc, !PT ;  /* 0x000000086bc47812 */ /* 0x040fe200078efcff */
[----:B------:R-:W-:Y:S01]  /*0aa0*/  IMAD.IADD R2, R10, 0x1, R4 ;  /* 0x000000010a027824 */ /* 0x000fe200078e0204 */
[C---:B------:R-:W-:Y:S01]  /*0ab0*/  LOP3.LUT R109, R107.reuse, 0xc, RZ, 0xfc, !PT ;  /* 0x0000000c6b6d7812 */ /* 0x040fe200078efcff */
[----:B------:R-:W-:Y:S01]  /*0ac0*/  VIADD R118, R162, 0x1c ;  /* 0x0000001ca2767836 */ /* 0x000fe20000000000 */
[C---:B------:R-:W-:Y:S01]  /*0ad0*/  LOP3.LUT R110, R107.reuse, 0x10, RZ, 0xfc, !PT ;  /* 0x000000106b6e7812 */ /* 0x040fe200078efcff */
[----:B------:R-:W-:Y:S01]  /*0ae0*/  IMAD R2, R2, 0x100, R21 ;  /* 0x0000010002027824 */ /* 0x000fe200078e0215 */
[----:B------:R-:W-:Y:S02]  /*0af0*/  LOP3.LUT R195, R107, 0x4, RZ, 0xfc, !PT ;  /* 0x000000046bc37812 */ /* 0x000fe400078efcff */
[----:B------:R-:W-:Y:S02]  /*0b00*/  IABS R111, R196 ;  /* 0x000000c4006f7213 */ /* 0x000fe40000000000 */
[----:B------:R-:W-:-:S02]  /*0b10*/  IABS R112, R109 ;  /* 0x0000006d00707213 */ /* 0x000fc40000000000 */
[----:B------:R-:W-:Y:S01]  /*0b20*/  IABS R184, R110 ;  /* 0x0000006e00b87213 */ /* 0x000fe20000000000 */
[----:B------:R-:W-:Y:S01]  /*0b30*/  IMAD.HI.U32 R6, R25, R111, RZ ;  /* 0x0000006f19067227 */ /* 0x000fe200078e00ff */
[----:B------:R-:W-:Y:S02]  /*0b40*/  IABS R194, R195 ;  /* 0x000000c300c27213 */ /* 0x000fe40000000000 */
[----:B------:R-:W-:Y:S01]  /*0b50*/  LOP3.LUT R190, R107, 0x20, RZ, 0xfc, !PT ;  /* 0x000000206bbe7812 */ /* 0x000fe200078efcff */
[----:B------:R-:W-:Y:S01]  /*0b60*/  IMAD.HI.U32 R7, R25, R112, RZ ;  /* 0x0000007019077227 */ /* 0x000fe200078e00ff */
[C---:B------:R-:W-:Y:S02]  /*0b70*/  LOP3.LUT R113, R107.reuse, 0x24, RZ, 0xfc, !PT ;  /* 0x000000246b717812 */ /* 0x040fe400078efcff */
[----:B------:R-:W-:Y:S01]  /*0b80*/  LOP3.LUT R180, R107, 0x28, RZ, 0xfc, !PT ;  /* 0x000000286bb47812 */ /* 0x000fe200078efcff */
[----:B------:R-:W-:Y:S01]  /*0b90*/  IMAD.HI.U32 R9, R25, R184, RZ ;  /* 0x000000b819097227 */ /* 0x000fe200078e00ff */
[----:B------:R-:W-:-:S02]  /*0ba0*/  IABS R193, R107 ;  /* 0x0000006b00c17213 */ /* 0x000fc40000000000 */
[----:B------:R-:W-:Y:S01]  /*0bb0*/  IABS R170, R190 ;  /* 0x000000be00aa7213 */ /* 0x000fe20000000000 */
[----:B------:R-:W-:Y:S01]  /*0bc0*/  IMAD.HI.U32 R4, R25, R194, RZ ;  /* 0x000000c219047227 */ /* 0x000fe200078e00ff */
[C---:B------:R-:W-:Y:S02]  /*0bd0*/  LOP3.LUT R188, R107.reuse, 0x18, RZ, 0xfc, !PT ;  /* 0x000000186bbc7812 */ /* 0x040fe400078efcff */
[----:B------:R-:W-:Y:S01]  /*0be0*/  IABS R171, R113 ;  /* 0x0000007100ab7213 */ /* 0x000fe20000000000 */
[----:B------:R-:W-:Y:S01]  /*0bf0*/  IMAD.MOV R6, RZ, RZ, -R6 ;  /* 0x000000ffff067224 */ /* 0x000fe200078e0a06 */
[----:B------:R-:W-:Y:S01]  /*0c00*/  IABS R172, R180 ;  /* 0x000000b400ac7213 */ /* 0x000fe20000000000 */
[----:B------:R-:W-:Y:S01]  /*0c10*/  IMAD.MOV R7, RZ, RZ, -R7 ;  /* 0x000000ffff077224 */ /* 0x000fe200078e0a07 */
[C---:B------:R-:W-:Y:S01]  /*0c20*/  LOP3.LUT R176, R107.reuse, 0x34, RZ, 0xfc, !PT ;  /* 0x000000346bb07812 */ /* 0x040fe200078efcff */
[----:B------:R-:W-:Y:S01]  /*0c30*/  IMAD.MOV R9, RZ, RZ, -R9 ;  /* 0x000000ffff097224 */ /* 0x000fe200078e0a09 */
[----:B------:R-:W-:Y:S01]  /*0c40*/  LOP3.LUT R186, R107, 0x14, RZ, 0xfc, !PT ;  /* 0x000000146bba7812 */ /* 0x000fe200078efcff */
[----:B------:R-:W-:Y:S01]  /*0c50*/  IMAD.HI.U32 R3, R25, R193, RZ ;  /* 0x000000c119037227 */ /* 0x000fe200078e00ff */
[----:B------:R-:W-:-:S02]  /*0c60*/  IABS R117, R188 ;  /* 0x000000bc00757213 */ /* 0x000fc40000000000 */
[----:B------:R-:W-:Y:S01]  /*0c70*/  IABS R145, R176 ;  /* 0x000000b000917213 */ /* 0x000fe20000000000 */
[----:B------:R-:W-:Y:S01]  /*0c80*/  IMAD.MOV R11, RZ, RZ, -R4 ;  /* 0x000000ffff0b7224 */ /* 0x000fe200078e0a04 */
[C---:B------:R-:W-:Y:S01]  /*0c90*/  LOP3.LUT R178, R107.reuse, 0x38, RZ, 0xfc, !PT ;  /* 0x000000386bb27812 */ /* 0x040fe200078efcff */
[C---:B------:R-:W-:Y:S01]  /*0ca0*/  IMAD R111, R108.reuse, R6, R111 ;  /* 0x000000066c6f7224 */ /* 0x040fe200078e026f */
[C---:B------:R-:W-:Y:S01]  /*0cb0*/  LOP3.LUT R166, R107.reuse, 0x40, RZ, 0xfc, !PT ;  /* 0x000000406ba67812 */ /* 0x040fe200078efcff */
[C---:B------:R-:W-:Y:S01]  /*0cc0*/  IMAD R112, R108.reuse, R7, R112 ;  /* 0x000000076c707224 */ /* 0x040fe200078e0270 */
[----:B------:R-:W-:Y:S01]  /*0cd0*/  IABS R182, R186 ;  /* 0x000000ba00b67213 */ /* 0x000fe20000000000 */
[----:B------:R-:W-:Y:S01]  /*0ce0*/  IMAD R184, R108, R9, R184 ;  /* 0x000000096cb87224 */ /* 0x000fe200078e02b8 */
[----:B------:R-:W-:Y:S01]  /*0cf0*/  LOP3.LUT R174, R107, 0x30, RZ, 0xfc, !PT ;  /* 0x000000306bae7812 */ /* 0x000fe200078efcff */
[----:B------:R-:W-:Y:S01]  /*0d00*/  IMAD.HI.U32 R6, R25, R170, RZ ;  /* 0x000000aa19067227 */ /* 0x000fe200078e00ff */
[----:B------:R-:W-:-:S02]  /*0d10*/  IABS R144, R178 ;  /* 0x000000b200907213 */ /* 0x000fc40000000000 */
[----:B------:R-:W-:Y:S01]  /*0d20*/  IABS R143, R166 ;  /* 0x000000a6008f7213 */ /* 0x000fe20000000000 */
[----:B------:R-:W-:Y:S01]  /*0d30*/  IMAD.HI.U32 R7, R25, R171, RZ ;  /* 0x000000ab19077227 */ /* 0x000fe200078e00ff */
[C---:B------:R-:W-:Y:S02]  /*0d40*/  LOP3.LUT R142, R107.reuse, 0x4c, RZ, 0xfc, !PT ;  /* 0x0000004c6b8e7812 */ /* 0x040fe400078efcff */
[----:B------:R-:W-:Y:S01]  /*0d50*/  LOP3.LUT R116, R107, 0x2c, RZ, 0xfc, !PT ;  /* 0x0000002c6b747812 */ /* 0x000fe200078efcff */
[----:B------:R-:W-:Y:S01]  /*0d60*/  IMAD.HI.U32 R9, R25, R172, RZ ;  /* 0x000000ac19097227 */ /* 0x000fe200078e00ff */
[----:B------:R-:W-:Y:S02]  /*0d70*/  IABS R167, R174 ;  /* 0x000000ae00a77213 */ /* 0x000fe40000000000 */
[----:B------:R-:W-:Y:S01]  /*0d80*/  IABS R137, R142 ;  /* 0x0000008e00897213 */ /* 0x000fe20000000000 */
[----:B------:R-:W-:Y:S01]  /*0d90*/  IMAD.MOV R3, RZ, RZ, -R3 ;  /* 0x000000ffff037224 */ /* 0x000fe200078e0a03 */
[C---:B------:R-:W-:Y:S01]  /*0da0*/  LOP3.LUT R141, R107.reuse, 0x50, RZ, 0xfc, !PT ;  /* 0x000000506b8d7812 */ /* 0x040fe200078efcff */
[----:B------:R-:W-:Y:S01]  /*0db0*/  IMAD R194, R108, R11, R194 ;  /* 0x0000000b6cc27224 */ /* 0x000fe200078e02c2 */
[----:B------:R-:W-:Y:S01]  /*0dc0*/  LOP3.LUT R140, R107, 0x54, RZ, 0xfc, !PT ;  /* 0x000000546b8c7812 */ /* 0x000fe200078efcff */
[----:B------:R-:W-:Y:S01]  /*0dd0*/  IMAD.MOV R11, RZ, RZ, -R6 ;  /* 0x000000ffff0b7224 */ /* 0x000fe200078e0a06 */
[----:B------:R-:W-:Y:S01]  /*0de0*/  IABS R168, R116 ;  /* 0x0000007400a87213 */ /* 0x000fe20000000000 */
[----:B------:R-:W-:Y:S01]  /*0df0*/  IMAD.HI.U32 R4, R25, R117, RZ ;  /* 0x0000007519047227 */ /* 0x000fe200078e00ff */
[----:B------:R-:W-:-:S02]  /*0e00*/  LOP3.LUT R165, R107, 0x48, RZ, 0xfc, !PT ;  /* 0x000000486ba57812 */ /* 0x000fc400078efcff */
[----:B------:R-:W-:Y:S01]  /*0e10*/  IABS R136, R141 ;  /* 0x0000008d00887213 */ /* 0x000fe20000000000 */
[----:B------:R-:W-:Y:S01]  /*0e20*/  IMAD.MOV R7, RZ, RZ, -R7 ;  /* 0x000000ffff077224 */ /* 0x000fe200078e0a07 */
[----:B------:R-:W-:Y:S01]  /*0e30*/  IABS R135, R140 ;  /* 0x0000008c00877213 */ /* 0x000fe20000000000 */
[----:B------:R-:W-:Y:S01]  /*0e40*/  IMAD.MOV R9, RZ, RZ, -R9 ;  /* 0x000000ffff097224 */ /* 0x000fe200078e0a09 */
[----:B------:R-:W-:Y:S01]  /*0e50*/  LOP3.LUT R132, R107, 0x64, RZ, 0xfc, !PT ;  /* 0x000000646b847812 */ /* 0x000fe200078efcff */
[----:B------:R-:W-:Y:S01]  /*0e60*/  IMAD.HI.U32 R6, R25, R145, RZ ;  /* 0x0000009119067227 */ /* 0x000fe200078e00ff */
[----:B------:R-:W-:Y:S02]  /*0e70*/  LOP3.LUT R169, R107, 0x44, RZ, 0xfc, !PT ;  /* 0x000000446ba97812 */ /* 0x000fe400078efcff */
[----:B------:R-:W-:Y:S01]  /*0e80*/  IABS R138, R165 ;  /* 0x000000a5008a7213 */ /* 0x000fe20000000000 */
[----:B------:R-:W-:Y:S01]  /*0e90*/  IMAD R193, R108, R3, R193 ;  /* 0x000000036cc17224 */ /* 0x000fe200078e02c1 */
[----:B------:R-:W-:Y:S01]  /*0ea0*/  IABS R127, R132 ;  /* 0x00000084007f7213 */ /* 0x000fe20000000000 */
[----:B------:R-:W-:Y:S01]  /*0eb0*/  IMAD.HI.U32 R3, R25, R182, RZ ;  /* 0x000000b619037227 */ /* 0x000fe200078e00ff */
[----:B------:R-:W-:-:S02]  /*0ec0*/  LOP3.LUT R133, R107, 0x60, RZ, 0xfc, !PT ;  /* 0x000000606b857812 */ /* 0x000fc400078efcff */
[C---:B------:R-:W-:Y:S01]  /*0ed0*/  LOP3.LUT R131, R107.reuse, 0x68, RZ, 0xfc, !PT ;  /* 0x000000686b837812 */ /* 0x040fe200078efcff */
[----:B------:R-:W-:Y:S01]  /*0ee0*/  IMAD.MOV R4, RZ, RZ, -R4 ;  /* 0x000000ffff047224 */ /* 0x000fe200078e0a04 */
[----:B------:R-:W-:Y:S01]  /*0ef0*/  LOP3.LUT R130, R107, 0x6c, RZ, 0xfc, !PT ;  /* 0x0000006c6b827812 */ /* 0x000fe200078efcff */
[C---:B------:R-:W-:Y:S01]  /*0f00*/  IMAD R171, R108.reuse, R7, R171 ;  /* 0x000000076cab7224 */ /* 0x040fe200078e02ab */
[----:B------:R-:W-:Y:S01]  /*0f10*/  IABS R139, R169 ;  /* 0x000000a9008b7213 */ /* 0x000fe20000000000 */
[----:B------:R-:W-:Y:S01]  /*0f20*/  IMAD R172, R108, R9, R172 ;  /* 0x000000096cac7224 */ /* 0x000fe200078e02ac */
[----:B------:R-:W-:Y:S01]  /*0f30*/  IABS R128, R133 ;  /* 0x0000008500807213 */ /* 0x000fe20000000000 */
[----:B------:R-:W-:Y:S01]  /*0f40*/  IMAD.MOV R6, RZ, RZ, -R6 ;  /* 0x000000ffff067224 */ /* 0x000fe200078e0a06 */
[----:B------:R-:W-:Y:S01]  /*0f50*/  IABS R126, R131 ;  /* 0x00000083007e7213 */ /* 0x000fe20000000000 */
[----:B------:R-:W-:Y:S01]  /*0f60*/  IMAD.HI.U32 R7, R25, R144, RZ ;  /* 0x0000009019077227 */ /* 0x000fe200078e00ff */
[----:B------:R-:W-:-:S02]  /*0f70*/  IABS R125, R130 ;  /* 0x00000082007d7213 */ /* 0x000fc40000000000 */
[----:B------:R-:W-:Y:S01]  /*0f80*/  LOP3.LUT R124, R107, 0x70, RZ, 0xfc, !PT ;  /* 0x000000706b7c7812 */ /* 0x000fe200078efcff */
[----:B------:R-:W-:Y:S01]  /*0f90*/  IMAD.HI.U32 R9, R25, R143, RZ ;  /* 0x0000008f19097227 */ /* 0x000fe200078e00ff */
[C---:B------:R-:W-:Y:S02]  /*0fa0*/  LOP3.LUT R134, R107.reuse, 0x58, RZ, 0xfc, !PT ;  /* 0x000000586b867812 */ /* 0x040fe400078efcff */
[----:B------:R-:W-:Y:S01]  /*0fb0*/  IABS R121, R124 ;  /* 0x0000007c00797213 */ /* 0x000fe20000000000 */
[----:B------:R-:W-:Y:S01]  /*0fc0*/  IMAD.MOV R3, RZ, RZ, -R3 ;  /* 0x000000ffff037224 */ /* 0x000fe200078e0a03 */
[C---:B------:R-:W-:Y:S01]  /*0fd0*/  LOP3.LUT R123, R107.reuse, 0x74, RZ, 0xfc, !PT ;  /* 0x000000746b7b7812 */ /* 0x040fe200078efcff */
[C---:B------:R-:W-:Y:S01]  /*0fe0*/  IMAD R117, R108.reuse, R4, R117 ;  /* 0x000000046c757224 */ /* 0x040fe200078e0275 */
[----:B------:R-:W-:Y:S01]  /*0ff0*/  LOP3.LUT R122, R107, 0x78, RZ, 0xfc, !PT ;  /* 0x000000786b7a7812 */ /* 0x000fe200078efcff */
[----:B------:R-:W-:Y:S01]  /*1000*/  IMAD R145, R108, R6, R145 ;  /* 0x000000066c917224 */ /* 0x000fe200078e0291 */
[----:B------:R-:W-:Y:S01]  /*1010*/  IABS R10, R2 ;  /* 0x00000002000a7213 */ /* 0x000fe20000000000 */
[----:B------:R-:W-:Y:S01]  /*1020*/  IMAD.HI.U32 R4, R25, R167, RZ ;  /* 0x000000a719047227 */ /* 0x000fe200078e00ff */
[----:B------:R-:W-:-:S02]  /*1030*/  IABS R129, R134 ;  /* 0x0000008600817213 */ /* 0x000fc40000000000 */
[----:B------:R-:W-:Y:S01]  /*1040*/  IABS R120, R123 ;  /* 0x0000007b00787213 */ /* 0x000fe20000000000 */
[----:B------:R-:W-:Y:S01]  /*1050*/  IMAD.MOV R7, RZ, RZ, -R7 ;  /* 0x000000ffff077224 */ /* 0x000fe200078e0a07 */
[----:B------:R-:W-:Y:S01]  /*1060*/  IABS R119, R122 ;  /* 0x0000007a00777213 */ /* 0x000fe20000000000 */
[----:B------:R-:W-:Y:S01]  /*1070*/  IMAD.MOV R9, RZ, RZ, -R9 ;  /* 0x000000ffff097224 */ /* 0x000fe200078e0a09 */
[----:B------:R-:W-:Y:S01]  /*1080*/  IABS R155, R118 ;  /* 0x00000076009b7213 */ /* 0x000fe20000000000 */
[----:B------:R-:W-:-:S04]  /*1090*/  IMAD.HI.U32 R6, R25, R137, RZ ;  /* 0x0000008919067227 */ /* 0x000fc800078e00ff */
[----:B------:R-:W-:Y:S02]  /*10a0*/  IMAD R182, R108, R3, R182 ;  /* 0x000000036cb67224 */ /* 0x000fe400078e02b6 */
[----:B------:R-:W-:-:S04]  /*10b0*/  IMAD.HI.U32 R3, R25, R168, RZ ;  /* 0x000000a819037227 */ /* 0x000fc800078e00ff */
[----:B------:R-:W-:Y:S02]  /*10c0*/  IMAD.MOV R4, RZ, RZ, -R4 ;  /* 0x000000ffff047224 */ /* 0x000fe400078e0a04 */
[C---:B------:R-:W-:Y:S02]  /*10d0*/  IMAD R144, R108.reuse, R7, R144 ;  /* 0x000000076c907224 */ /* 0x040fe400078e0290 */
[----:B------:R-:W-:Y:S02]  /*10e0*/  IMAD R143, R108, R9, R143 ;  /* 0x000000096c8f7224 */ /* 0x000fe400078e028f */
[----:B------:R-:W-:Y:S02]  /*10f0*/  IMAD.MOV R6, RZ, RZ, -R6 ;  /* 0x000000ffff067224 */ /* 0x000fe400078e0a06 */
[----:B------:R-:W-:-:S04]  /*1100*/  IMAD.HI.U32 R7, R25, R136, RZ ;  /* 0x0000008819077227 */ /* 0x000fc800078e00ff */
[----:B------:R-:W-:-:S04]  /*1110*/  IMAD.HI.U32 R9, R25, R135, RZ ;  /* 0x0000008719097227 */ /* 0x000fc800078e00ff */
[----:B------:R-:W-:Y:S02]  /*1120*/  IMAD.MOV R3, RZ, RZ, -R3 ;  /* 0x000000ffff037224 */ /* 0x000fe400078e0a03 */
[C---:B------:R-:W-:Y:S02]  /*1130*/  IMAD R167, R108.reuse, R4, R167 ;  /* 0x000000046ca77224 */ /* 0x040fe400078e02a7 */
[----:B------:R-:W-:Y:S02]  /*1140*/  IMAD R137, R108, R6, R137 ;  /* 0x000000066c897224 */ /* 0x000fe400078e0289 */
[----:B------:R-:W-:-:S04]  /*1150*/  IMAD.HI.U32 R4, R25, R138, RZ ;  /* 0x0000008a19047227 */ /* 0x000fc800078e00ff */
[----:B------:R-:W-:Y:S02]  /*1160*/  IMAD.MOV R7, RZ, RZ, -R7 ;  /* 0x000000ffff077224 */ /* 0x000fe400078e0a07 */
[----:B------:R-:W-:Y:S02]  /*1170*/  IMAD.MOV R9, RZ, RZ, -R9 ;  /* 0x000000ffff097224 */ /* 0x000fe400078e0a09 */
[----:B------:R-:W-:-:S04]  /*1180*/  IMAD.HI.U32 R6, R25, R127, RZ ;  /* 0x0000007f19067227 */ /* 0x000fc800078e00ff */
[----:B------:R-:W-:Y:S02]  /*1190*/  IMAD R168, R108, R3, R168 ;  /* 0x000000036ca87224 */ /* 0x000fe400078e02a8 */
[----:B------:R-:W-:-:S04]  /*11a0*/  IMAD.HI.U32 R3, R25, R139, RZ ;  /* 0x0000008b19037227 */ /* 0x000fc800078e00ff */
[C---:B------:R-:W-:Y:S02]  /*11b0*/  IMAD R170, R108.reuse, R11, R170 ;  /* 0x0000000b6caa7224 */ /* 0x040fe400078e02aa */
[----:B------:R-:W-:Y:S02]  /*11c0*/  IMAD.MOV R11, RZ, RZ, -R4 ;  /* 0x000000ffff0b7224 */ /* 0x000fe400078e0a04 */
[C---:B------:R-:W-:Y:S02]  /*11d0*/  IMAD R136, R108.reuse, R7, R136 ;  /* 0x000000076c887224 */ /* 0x040fe400078e0288 */
[----:B------:R-:W-:Y:S02]  /*11e0*/  IMAD R135, R108, R9, R135 ;  /* 0x000000096c877224 */ /* 0x000fe400078e0287 */
[----:B------:R-:W-:Y:S02]  /*11f0*/  IMAD.MOV R6, RZ, RZ, -R6 ;  /* 0x000000ffff067224 */ /* 0x000fe400078e0a06 */
[----:B------:R-:W-:-:S04]  /*1200*/  IMAD.HI.U32 R4, R25, R128, RZ ;  /* 0x0000008019047227 */ /* 0x000fc800078e00ff */
[----:B------:R-:W-:-:S04]  /*1210*/  IMAD.HI.U32 R7, R25, R126, RZ ;  /* 0x0000007e19077227 */ /* 0x000fc800078e00ff */
[----:B------:R-:W-:-:S04]  /*1220*/  IMAD.HI.U32 R9, R25, R125, RZ ;  /* 0x0000007d19097227 */ /* 0x000fc800078e00ff */
[----:B------:R-:W-:Y:S02]  /*1230*/  IMAD.MOV R3, RZ, RZ, -R3 ;  /* 0x000000ffff037224 */ /* 0x000fe400078e0a03 */
[C---:B------:R-:W-:Y:S02]  /*1240*/  IMAD R138, R108.reuse, R11, R138 ;  /* 0x0000000b6c8a7224 */ /* 0x040fe400078e028a */
[----:B------:R-:W-:Y:S02]  /*1250*/  IMAD R127, R108, R6, R127 ;  /* 0x000000066c7f7224 */ /* 0x000fe400078e027f */
[----:B------:R-:W-:Y:S02]  /*1260*/  IMAD.MOV R11, RZ, RZ, -R4 ;  /* 0x000000ffff0b7224 */ /* 0x000fe400078e0a04 */
[----:B------:R-:W-:Y:S02]  /*1270*/  IMAD.MOV R7, RZ, RZ, -R7 ;  /* 0x000000ffff077224 */ /* 0x000fe400078e0a07 */
[----:B------:R-:W-:-:S02]  /*1280*/  IMAD.MOV R9, RZ, RZ, -R9 ;  /* 0x000000ffff097224 */ /* 0x000fc400078e0a09 */
[----:B------:R-:W-:-:S04]  /*1290*/  IMAD.HI.U32 R6, R25, R121, RZ ;  /* 0x0000007919067227 */ /* 0x000fc800078e00ff */
[----:B------:R-:W-:Y:S02]  /*12a0*/  IMAD R139, R108, R3, R139 ;  /* 0x000000036c8b7224 */ /* 0x000fe400078e028b */
[----:B------:R-:W-:-:S04]  /*12b0*/  IMAD.HI.U32 R4, R8, R10, RZ ;  /* 0x0000000a08047227 */ /* 0x000fc800078e00ff */
[----:B------:R-:W-:-:S04]  /*12c0*/  IMAD.HI.U32 R3, R25, R129, RZ ;  /* 0x0000008119037227 */ /* 0x000fc800078e00ff */
[C---:B------:R-:W-:Y:S02]  /*12d0*/  IMAD R126, R108.reuse, R7, R126 ;  /* 0x000000076c7e7224 */ /* 0x040fe400078e027e */
[----:B------:R-:W-:Y:S02]  /*12e0*/  IMAD R125, R108, R9, R125 ;  /* 0x000000096c7d7224 */ /* 0x000fe400078e027d */
[----:B------:R-:W-:Y:S02]  /*12f0*/  IMAD.MOV R6, RZ, RZ, -R6 ;  /* 0x000000ffff067224 */ /* 0x000fe400078e0a06 */
[----:B------:R-:W-:-:S04]  /*1300*/  IMAD.HI.U32 R7, R25, R120, RZ ;  /* 0x0000007819077227 */ /* 0x000fc800078e00ff */
[----:B------:R-:W-:-:S04]  /*1310*/  IMAD.HI.U32 R9, R25, R119, RZ ;  /* 0x0000007719097227 */ /* 0x000fc800078e00ff */
[----:B------:R-:W-:Y:S02]  /*1320*/  IMAD.MOV R4, RZ, RZ, -R4 ;  /* 0x000000ffff047224 */ /* 0x000fe400078e0a04 */
[----:B------:R-:W-:Y:S02]  /*1330*/  IMAD.MOV R3, RZ, RZ, -R3 ;  /* 0x000000ffff037224 */ /* 0x000fe400078e0a03 */
[----:B------:R-:W-:Y:S02]  /*1340*/  IMAD R121, R108, R6, R121 ;  /* 0x000000066c797224 */ /* 0x000fe400078e0279 */
[----:B------:R-:W-:Y:S02]  /*1350*/  IMAD.MOV R7, RZ, RZ, -R7 ;  /* 0x000000ffff077224 */ /* 0x000fe400078e0a07 */
[----:B------:R-:W-:Y:S02]  /*1360*/  IMAD.MOV R9, RZ, RZ, -R9 ;  /* 0x000000ffff097224 */ /* 0x000fe400078e0a09 */
[----:B------:R-:W-:-:S02]  /*1370*/  IMAD R6, R5, R4, R10 ;  /* 0x0000000405067224 */ /* 0x000fc400078e020a */
[----:B------:R-:W-:Y:S02]  /*1380*/  IMAD R129, R108, R3, R129 ;  /* 0x000000036c817224 */ /* 0x000fe400078e0281 */
[C---:B------:R-:W-:Y:S02]  /*1390*/  VIADD R4, R197.reuse, 0xffffffed ;  /* 0xffffffedc5047836 */ /* 0x040fe40000000000 */
[----:B------:R-:W-:Y:S02]  /*13a0*/  VIADD R3, R2, 0x80 ;  /* 0x0000008002037836 */ /* 0x000fe40000000000 */
[----:B------:R-:W-:Y:S01]  /*13b0*/  IMAD R120, R108, R7, R120 ;  /* 0x000000076c787224 */ /* 0x000fe200078e0278 */
[----:B------:R-:W-:Y:S01]  /*13c0*/  ISETP.GE.U32.AND P5, PT, R4, 0x7fffffce, PT ;  /* 0x7fffffce0400780c */ /* 0x000fe20003fa6070 */
[----:B------:R-:W-:Y:S02]  /*13d0*/  IMAD R119, R108, R9, R119 ;  /* 0x000000096c777224 */ /* 0x000fe400078e0277 */
[----:B------:R-:W-:-:S02]  /*13e0*/  VIADD R7, R197, 0xffffffec ;  /* 0xffffffecc5077836 */ /* 0x000fc40000000000 */
[C---:B------:R-:W-:Y:S02]  /*13f0*/  VIADD R9, R197.reuse, 0xffffffef ;  /* 0xffffffefc5097836 */ /* 0x040fe40000000000 */
[----:B------:R-:W-:Y:S01]  /*1400*/  IMAD R128, R108, R11, R128 ;  /* 0x0000000b6c807224 */ /* 0x000fe200078e0280 */
[----:B------:R-:W-:Y:S01]  /*1410*/  IABS R11, R3 ;  /* 0x00000003000b7213 */ /* 0x000fe20000000000 */
[----:B------:R-:W-:Y:S01]  /*1420*/  VIADD R4, R197, 0xffffffe9 ;  /* 0xffffffe9c5047836 */ /* 0x000fe20000000000 */
[----:B------:R-:W-:Y:S01]  /*1430*/  ISETP.GE.U32.AND P4, PT, R7, 0x7fffffcd, PT ;  /* 0x7fffffcd0700780c */ /* 0x000fe20003f86070 */
[----:B------:R-:W-:Y:S01]  /*1440*/  VIADD R7, R197, 0xffffffe8 ;  /* 0xffffffe8c5077836 */ /* 0x000fe20000000000 */
[----:B------:R-:W-:Y:S01]  /*1450*/  ISETP.GE.U32.AND P2, PT, R9, 0x7fffffd0, PT ;  /* 0x7fffffd00900780c */ /* 0x000fe20003f46070 */
[----:B------:R-:W-:Y:S01]  /*1460*/  VIADD R9, R197, 0xffffffea ;  /* 0xffffffeac5097836 */ /* 0x000fe20000000000 */
[----:B------:R-:W-:Y:S01]  /*1470*/  ISETP.GE.U32.AND P0, PT, R4, 0x7fffffca, PT ;  /* 0x7fffffca0400780c */ /* 0x000fe20003f06070 */
[----:B------:R-:W-:Y:S01]  /*1480*/  IMAD.HI.U32 R8, R8, R11, RZ ;  /* 0x0000000b08087227 */ /* 0x000fe200078e00ff */
[----:B------:R-:W-:-:S02]  /*1490*/  ISETP.GE.U32.AND P6, PT, R7, 0x7fffffc9, PT ;  /* 0x7fffffc90700780c */ /* 0x000fc40003fc6070 */
[----:B------:R-:W-:Y:S01]  /*14a0*/  ISETP.GE.U32.AND P3, PT, R9, 0x7fffffcb, PT ;  /* 0x7fffffcb0900780c */ /* 0x000fe20003f66070 */
[C---:B------:R-:W-:Y:S01]  /*14b0*/  VIADD R4, R197.reuse, 0xffffffeb ;  /* 0xffffffebc5047836 */ /* 0x040fe20000000000 */
[----:B------:R-:W-:Y:S01]  /*14c0*/  SEL R7, RZ, 0x1, P4 ;  /* 0x00000001ff077807 */ /* 0x000fe20002000000 */
[C---:B------:R-:W-:Y:S01]  /*14d0*/  VIADD R10, R197.reuse, 0xffffffee ;  /* 0xffffffeec50a7836 */ /* 0x040fe20000000000 */
[----:B------:R-:W-:Y:S01]  /*14e0*/  SEL R14, RZ, 0x1fffe, P0 ;  /* 0x0001fffeff0e7807 */ /* 0x000fe20000000000 */
[----:B------:R-:W-:Y:S01]  /*14f0*/  IMAD.MOV R8, RZ, RZ, -R8 ;  /* 0x000000ffff087224 */ /* 0x000fe200078e0a08 */
[----:B------:R-:W-:Y:S01]  /*1500*/  ISETP.GE.U32.AND P4, PT, R4, 0x7fffffcc, PT ;  /* 0x7fffffcc0400780c */ /* 0x000fe20003f86070 */
[C---:B------:R-:W-:Y:S01]  /*1510*/  VIADD R9, R197.reuse, 0xffffffe4 ;  /* 0xffffffe4c5097836 */ /* 0x040fe20000000000 */
[----:B------:R-:W-:Y:S01]  /*1520*/  ISETP.GE.U32.AND P1, PT, R10, 0x7fffffcf, PT ;  /* 0x7fffffcf0a00780c */ /* 0x000fe20003f26070 */
[----:B------:R-:W-:Y:S01]  /*1530*/  VIADD R4, R197, 0xffffffe5 ;  /* 0xffffffe5c5047836 */ /* 0x000fe20000000000 */
[----:B------:R-:W-:Y:S01]  /*1540*/  SEL R10, RZ, 0x1fffe, P5 ;  /* 0x0001fffeff0a7807 */ /* 0x000fe20002800000 */
[----:B------:R-:W-:Y:S01]  /*1550*/  IMAD R8, R5, R8, R11 ;  /* 0x0000000805087224 */ /* 0x000fe200078e020b */
[----:B------:R-:W-:Y:S01]  /*1560*/  ISETP.GE.U32.AND P5, PT, R9, 0x7fffffc5, PT ;  /* 0x7fffffc50900780c */ /* 0x000fe20003fa6070 */
[----:B------:R-:W-:Y:S01]  /*1570*/  VIADD R11, R197, 0xffffffe6 ;  /* 0xffffffe6c50b7836 */ /* 0x000fe20000000000 */
[----:B------:R-:W-:-:S02]  /*1580*/  SEL R9, RZ, 0x1, P6 ;  /* 0x00000001ff097807 */ /* 0x000fc40003000000 */
[----:B------:R-:W-:Y:S01]  /*1590*/  ISETP.GE.U32.AND P6, PT, R4, 0x7fffffc6, PT ;  /* 0x7fffffc60400780c */ /* 0x000fe20003fc6070 */
[----:B------:R-:W-:Y:S01]  /*15a0*/  VIADD R4, R197, 0xffffffe1 ;  /* 0xffffffe1c5047836 */ /* 0x000fe20000000000 */
[----:B------:R-:W-:Y:S01]  /*15b0*/  ISETP.GE.U32.AND P0, PT, R11, 0x7fffffc7, PT ;  /* 0x7fffffc70b00780c */ /* 0x000fe20003f06070 */
[----:B------:R-:W-:Y:S01]  /*15c0*/  IMAD.IADD R9, R9, 0x1, R14 ;  /* 0x0000000109097824 */ /* 0x000fe200078e020e */
[----:B------:R-:W-:Y:S02]  /*15d0*/  SEL R11, RZ, 0x4, P3 ;  /* 0x00000004ff0b7807 */ /* 0x000fe40001800000 */
[----:B------:R-:W-:Y:S02]  /*15e0*/  ISETP.GE.U32.AND P3, PT, R12, 0x7fffffc8, PT ;  /* 0x7fffffc80c00780c */ /* 0x000fe40003f66070 */
[----:B------:R-:W-:Y:S02]  /*15f0*/  SEL R12, RZ, 0x7fff8, P4 ;  /* 0x0007fff8ff0c7807 */ /* 0x000fe40002000000 */
[----:B------:R-:W-:Y:S01]  /*1600*/  ISETP.GE.U32.AND P4, PT, R4, 0x7fffffc2, PT ;  /* 0x7fffffc20400780c */ /* 0x000fe20003f86070 */
[----:B------:R-:W-:Y:S01]  /*1610*/  VIADD R4, R197, 0xffffffe0 ;  /* 0xffffffe0c5047836 */ /* 0x000fe20000000000 */
[----:B------:R-:W-:-:S02]  /*1620*/  SEL R15, RZ, 0x4, P0 ;  /* 0x00000004ff0f7807 */ /* 0x000fc40000000000 */
[----:B------:R-:W-:Y:S02]  /*1630*/  SEL R13, RZ, 0x1, P5 ;  /* 0x00000001ff0d7807 */ /* 0x000fe40002800000 */
[----:B------:R-:W-:Y:S02]  /*1640*/  ISETP.GE.U32.AND P0, PT, R4, 0x7fffffc1, PT ;  /* 0x7fffffc10400780c */ /* 0x000fe40003f06070 */
[----:B------:R-:W-:Y:S02]  /*1650*/  SEL R18, RZ, 0x1fffe, P6 ;  /* 0x0001fffeff127807 */ /* 0x000fe40003000000 */
[C---:B------:R-:W-:Y:S02]  /*1660*/  ISETP.GT.U32.AND P5, PT, R5.reuse, R6, PT ;  /* 0x000000060500720c */ /* 0x040fe40003fa4070 */
[----:B------:R-:W-:Y:S01]  /*1670*/  ISETP.GT.U32.AND P6, PT, R5, R8, PT ;  /* 0x000000080500720c */ /* 0x000fe20003fc4070 */
[----:B------:R-:W-:Y:S01]  /*1680*/  IMAD.IADD R18, R13, 0x1, R18 ;  /* 0x000000010d127824 */ /* 0x000fe200078e0212 */
[----:B------:R-:W-:-:S02]  /*1690*/  SEL R16, RZ, 0x7fff8, P3 ;  /* 0x0007fff8ff107807 */ /* 0x000fc40001800000 */
[----:B------:R-:W-:Y:S02]  /*16a0*/  ISETP.GE.U32.AND P3, PT, R17, 0x7fffffc3, PT ;  /* 0x7fffffc31100780c */ /* 0x000fe40003f66070 */
[----:B------:R-:W-:Y:S02]  /*16b0*/  SEL R20, RZ, 0x1fffe, P4 ;  /* 0x0001fffeff147807 */ /* 0x000fe40002000000 */
[----:B------:R-:W-:Y:S02]  /*16c0*/  SEL R17, RZ, 0x1, P0 ;  /* 0x00000001ff117807 */ /* 0x000fe40000000000 */
[----:B------:R-:W-:Y:S01]  /*16d0*/  ISETP.GE.U32.AND P4, PT, R19, 0x7fffffc4, PT ;  /* 0x7fffffc41300780c */ /* 0x000fe20003f86070 */
[--C-:B------:R-:W-:Y:S01]  /*16e0*/  @!P5 IMAD.IADD R6, R6, 0x1, -R5.reuse ;  /* 0x000000010606d824 */ /* 0x100fe200078e0a05 */
[----:B------:R-:W-:Y:S01]  /*16f0*/  SEL R14, RZ, 0x4, P3 ;  /* 0x00000004ff0e7807 */ /* 0x000fe20001800000 */
[----:B------:R-:W-:Y:S01]  /*1700*/  IMAD.IADD R20, R17, 0x1, R20 ;  /* 0x0000000111147824 */ /* 0x000fe200078e0214 */
[----:B------:R-:W-:Y:S01]  /*1710*/  SEL R17, RZ, 0x7fff8, P4 ;  /* 0x0007fff8ff117807 */ /* 0x000fe20002000000 */
[----:B------:R-:W-:Y:S01]  /*1720*/  @!P6 IMAD.IADD R8, R8, 0x1, -R5 ;  /* 0x000000010808e824 */ /* 0x000fe200078e0a05 */
[----:B------:R-:W-:Y:S01]  /*1730*/  LOP3.LUT R13, R9, 0x3, RZ, 0xc0, !PT ;  /* 0x00000003090d7812 */ /* 0x000fe200078ec0ff */
[----:B------:R-:W-:Y:S01]  /*1740*/  IMAD.IADD R9, R7, 0x1, R10 ;  /* 0x0000000107097824 */ /* 0x000fe200078e020a */
[----:B------:R-:W-:-:S02]  /*1750*/  LOP3.LUT R20, R20, 0x3, RZ, 0xc0, !PT ;  /* 0x0000000314147812 */ /* 0x000fc400078ec0ff */
[----:B------:R-:W-:Y:S02]  /*1760*/  LOP3.LUT R18, R18, 0x3, RZ, 0xc0, !PT ;  /* 0x0000000312127812 */ /* 0x000fe400078ec0ff */
[----:B------:R-:W-:Y:S02]  /*1770*/  IADD3 R11, PT, PT, R13, R12, R11 ;  /* 0x0000000c0d0b7210 */ /* 0x000fe40007ffe00b */
[----:B------:R-:W-:Y:S02]  /*1780*/  IADD3 R14, PT, PT, R20, R17, R14 ;  /* 0x00000011140e7210 */ /* 0x000fe40007ffe00e */
[----:B------:R-:W-:Y:S01]  /*1790*/  ISETP.GT.U32.AND P3, PT, R5, R6, PT ;  /* 0x000000060500720c */ /* 0x000fe20003f64070 */
[----:B------:R-:W-:Y:S01]  /*17a0*/  IMAD.SHL.U32 R11, R11, 0x100, RZ ;  /* 0x000001000b0b7824 */ /* 0x000fe200078e00ff */
[----:B------:R-:W-:Y:S02]  /*17b0*/  ISETP.GT.U32.AND P4, PT, R5, R8, PT ;  /* 0x000000080500720c */ /* 0x000fe40003f84070 */
[----:B------:R-:W-:-:S02]  /*17c0*/  IADD3 R15, PT, PT, R18, R16, R15 ;  /* 0x00000010120f7210 */ /* 0x000fc40007ffe00f */
[----:B------:R-:W-:Y:S02]  /*17d0*/  LOP3.LUT R14, R14, 0xf, RZ, 0xc0, !PT ;  /* 0x0000000f0e0e7812 */ /* 0x000fe400078ec0ff */
[----:B------:R-:W-:Y:S02]  /*17e0*/  SEL R7, RZ, 0x4, P1 ;  /* 0x00000004ff077807 */ /* 0x000fe40000800000 */
[----:B------:R-:W-:Y:S01]  /*17f0*/  SEL R10, RZ, 0x7fff8, P2 ;  /* 0x0007fff8ff0a7807 */ /* 0x000fe20001000000 */
[----:B------:R-:W-:Y:S01]  /*1800*/  IMAD R14, R15, 0x10, R14 ;  /* 0x000000100f0e7824 */ /* 0x000fe200078e020e */
[----:B------:R-:W-:Y:S01]  /*1810*/  LOP3.LUT R9, R9, 0x3, RZ, 0xc0, !PT ;  /* 0x0000000309097812 */ /* 0x000fe200078ec0ff */
[--C-:B------:R-:W-:Y:S01]  /*1820*/  @!P3 IMAD.IADD R6, R6, 0x1, -R5.reuse ;  /* 0x000000010606b824 */ /* 0x100fe200078e0a05 */
[----:B------:R-:W-:Y:S01]  /*1830*/  ISETP.GE.AND P6, PT, R3, RZ, PT ;  /* 0x000000ff0300720c */ /* 0x000fe20003fc6270 */
[----:B------:R-:W-:Y:S01]  /*1840*/  @!P4 IMAD.IADD R8, R8, 0x1, -R5 ;  /* 0x000000010808c824 */ /* 0x000fe200078e0a05 */
[----:B------:R-:W-:Y:S01]  /*1850*/  IADD3 R7, PT, PT, R9, R10, R7 ;  /* 0x0000000a09077210 */ /* 0x000fe20007ffe007 */
[----:B------:R-:W-:Y:S01]  /*1860*/  VIADD R5, R197, 0xffffffff ;  /* 0xffffffffc5057836 */ /* 0x000fe20000000000 */
[----:B------:R-:W-:Y:S01]  /*1870*/  LOP3.LUT R10, R11, 0xf00, RZ, 0xe2, !PT ;  /* 0x00000f000b0a7812 */ /* 0x000fe200078ee2ff */
[----:B------:R-:W-:Y:S01]  /*1880*/  VIADD R9, R197, 0xfffffff7 ;  /* 0xfffffff7c5097836 */ /* 0x000fe20000000000 */
[----:B------:R-:W-:-:S02]  /*1890*/  LOP3.LUT R14, R14, 0xff, RZ, 0xc0, !PT ;  /* 0x000000ff0e0e7812 */ /* 0x000fc400078ec0ff */
[----:B------:R-:W-:Y:S01]  /*18a0*/  ISETP.GE.AND P5, PT, R2, RZ, PT ;  /* 0x000000ff0200720c */ /* 0x000fe20003fa6270 */
[----:B------:R-:W-:Y:S01]  /*18b0*/  IMAD R7, R7, 0x1000, R10 ;  /* 0x0000100007077824 */ /* 0x000fe200078e020a */
[----:B------:R-:W-:Y:S01]  /*18c0*/  ISETP.GE.U32.AND P4, PT, R5, 0x7fffffe0, PT ;  /* 0x7fffffe00500780c */ /* 0x000fe20003f86070 */
[----:B------:R-:W-:Y:S01]  /*18d0*/  VIADD R5, R197, 0xfffffffe ;  /* 0xfffffffec5057836 */ /* 0x000fe20000000000 */
[----:B------:R-:W-:Y:S01]  /*18e0*/  ISETP.GE.U32.AND P2, PT, R9, 0x7fffffd8, PT ;  /* 0x7fffffd80900780c */ /* 0x000fe20003f46070 */
[----:B------:R-:W-:Y:S02]  /*18f0*/  IMAD.IADD R7, R7, 0x1, R14 ;  /* 0x0000000107077824 */ /* 0x000fe400078e020e */
[----:B------:R-:W-:Y:S01]  /*1900*/  @!P6 IMAD.MOV R8, RZ, RZ, -R8 ;  /* 0x000000ffff08e224 */ /* 0x000fe200078e0a08 */
[----:B------:R-:W-:Y:S02]  /*1910*/  ISETP.GE.U32.AND P1, PT, R5, 0x7fffffdf, PT ;  /* 0x7fffffdf0500780c */ /* 0x000fe40003f26070 */
[----:B------:R-:W-:Y:S01]  /*1920*/  LOP3.LUT R192, R7, 0xffff, RZ, 0xc0, !PT ;  /* 0x0000ffff07c07812 */ /* 0x000fe200078ec0ff */
[----:B------:R-:W-:Y:S01]  /*1930*/  IMAD.HI.U32 R7, R25, R155, RZ ;  /* 0x0000009b19077227 */ /* 0x000fe200078e00ff */
[----:B------:R-:W-:-:S02]  /*1940*/  ISETP.NE.AND P6, PT, R114, RZ, PT ;  /* 0x000000ff7200720c */ /* 0x000fc40003fc5270 */
[----:B------:R-:W-:Y:S01]  /*1950*/  SHF.R.U32.HI R5, RZ, 0xf, R192 ;  /* 0x0000000fff057819 */ /* 0x000fe200000116c0 */
[----:B------:R-:W-:Y:S01]  /*1960*/  @!P5 IMAD.MOV R6, RZ, RZ, -R6 ;  /* 0x000000ffff06d224 */ /* 0x000fe200078e0a06 */
[----:B------:R-:W-:Y:S01]  /*1970*/  ISETP.NE.U32.AND P5, PT, R21, RZ, PT ;  /* 0x000000ff1500720c */ /* 0x000fe20003fa5070 */
[----:B------:R-:W-:Y:S01]  /*1980*/  IMAD.MOV R7, RZ, RZ, -R7 ;  /* 0x000000ffff077224 */ /* 0x000fe200078e0a07 */
[----:B------:R-:W-:Y:S02]  /*1990*/  LOP3.LUT P3, RZ, R5, 0x1, RZ, 0xc0, !PT ;  /* 0x0000000105ff7812 */ /* 0x000fe4000786c0ff */
[----:B------:R-:W-:Y:S01]  /*19a0*/  LOP3.LUT R5, RZ, R114, RZ, 0x33, !PT ;  /* 0x00000072ff057212 */ /* 0x000fe200078e33ff */
[----:B------:R-:W-:-:S03]  /*19b0*/  IMAD R155, R108, R7, R155 ;  /* 0x000000076c9b7224 */ /* 0x000fc600078e029b */
[C---:B------:R-:W-:Y:S02]  /*19c0*/  SEL R6, R5.reuse, R6, !P6 ;  /* 0x0000000605067207 */ /* 0x040fe40007000000 */
[----:B------:R-:W-:Y:S01]  /*19d0*/  SEL R8, R5, R8, !P6 ;  /* 0x0000000805087207 */ /* 0x000fe20007000000 */
[----:B------:R-:W-:Y:S06]  /*19e0*/  BRA.U UP0, `(.L_x_5) ;  /* 0x0000000100187547 */ /* 0x000fec000b800000 */
[----:B------:R-:W-:Y:S01]  /*19f0*/  ELECT P6, URZ, PT ;  /* 0x0000000000ff782f */ /* 0x000fe200038c0000 */
[----:B------:R-:W-:Y:S01]  /*1a00*/  IMAD.MOV.U32 R5, RZ, RZ, 0x1 ;  /* 0x00000001ff057424 */ /* 0x000fe200078e00ff */
[----:B------:R-:W-:Y:S01]  /*1a10*/  UMOV UR6, 0x40 ;  /* 0x0000004000067882 */ /* 0x000fe20000000000 */
[----:B------:R-:W-:Y:S01]  /*1a20*/  UVIRTCOUNT.DEALLOC.SMPOOL 0x80 ;  /* 0x000000800000784c */ /* 0x000fe20000000000 */
[----:B------:R-:W-:-:S09]  /*1a30*/  ULEA UR6, UR5, UR6, 0x18 ;  /* 0x0000000605067291 */ /* 0x000fd2000f8ec0ff */
[----:B------:R0:W-:Y:S03]  /*1a40*/  @P6 STS.U8 [UR6], R5 ;  /* 0x00000005ff006988 */ /* 0x0001e60008000006 */
.L_x_5:
[----:B------:R-:W-:Y:S01]  /*1a50*/  STTM.x64 tmem[UR12], RZ ;  /* 0x000000ff000079ed */ /* 0x000fe2000834000c */
[----:B------:R-:W-:Y:S01]  /*1a60*/  STTM.x64 tmem[UR12+0x40], RZ ;  /* 0x000040ff000079ed */ /* 0x000fe2000834000c */
[----:B------:R-:W-:Y:S01]  /*1a70*/  STTM.x64 tmem[UR12+0x80], RZ ;  /* 0x000080ff000079ed */ /* 0x000fe2000834000c */
[----:B------:R-:W-:Y:S01]  /*1a80*/  STTM.x64 tmem[UR12+0xc0], RZ ;  /* 0x0000c0ff000079ed */ /* 0x000fe2000834000c */
[----:B------:R-:W1:Y:S02]  /*1a90*/  FENCE.VIEW.ASYNC.T ;  /* 0x00000000000073c6 */ /* 0x000e640000000200 */
[----:B-1----:R-:W-:Y:S01]  /*1aa0*/  VOTEU.ALL UP1, P5 ;  /* 0x0000000000ff7886 */ /* 0x002fe20002820000 */
[----:B------:R-:W-:Y:S01]  /*1ab0*/  VOTEU.ALL UP2, P5 ;  /* 0x0000000000ff7886 */ /* 0x000fe20002840000 */
[----:B------:R-:W-:Y:S01]  /*1ac0*/  IMAD R6, R6, UR15, RZ ;  /* 0x0000000f06067c24 */ /* 0x000fe2000f8e02ff */
[----:B------:R-:W-:Y:S01]  /*1ad0*/  PRMT R150, RZ, 0x7610, R150 ;  /* 0x00007610ff967816 */ /* 0x000fe20000000096 */
[----:B------:R-:W-:Y:S01]  /*1ae0*/  IMAD R8, R8, UR15, RZ ;  /* 0x0000000f08087c24 */ /* 0x000fe2000f8e02ff */
[----:B------:R-:W-:-:S04]  /*1af0*/  @!UP1 UIADD3 UR20, UPT, UPT, -UR4, 0x100000, URZ ;  /* 0x0010000004149890 */ /* 0x000fc8000fffe1ff */
[----:B------:R-:W-:Y:S02]  /*1b00*/  @!UP1 USHF.L.U32 UR21, UR20, 0xb, URZ ;  /* 0x0000000b14159899 */ /* 0x000fe400080006ff */
[----:B------:R-:W-:Y:S01]  /*1b10*/  @!UP1 USHF.L.U32 UR20, UR20, 0x1, URZ ;  /* 0x0000000114149899 */ /* 0x000fe200080006ff */
[----:B------:R-:W-:Y:S01]  /*1b20*/  BAR.SYNC.DEFER_BLOCKING 0x0 ;  /* 0x0000000000007b1d */ /* 0x000fe20000010000 */
[----:B0-----:R-:W-:Y:S01]  /*1b30*/  IADD3 R5, P6, PT, R6, UR16, RZ ;  /* 0x0000001006057c10 */ /* 0x001fe2000ffde0ff */
[----:B------:R-:W-:-:S03]  /*1b40*/  USHF.L.U32 UR5, UR8, 0x4, URZ ;  /* 0x0000000408057899 */ /* 0x000fc600080006ff */
[----:B------:R-:W-:Y:S01]  /*1b50*/  LEA.HI.X.SX32 R6, R6, UR17, 0x1, P6 ;  /* 0x0000001106067c11 */ /* 0x000fe2000b0f0eff */
[----:B------:R-:W-:Y:S01]  /*1b60*/  @!P4 IMAD.MOV.U32 R14, RZ, RZ, R5 ;  /* 0x000000ffff0ec224 */ /* 0x000fe200078e0005 */
[C---:B------:R-:W-:Y:S01]  /*1b70*/  IADD3 R7, P6, PT, R8.reuse, UR16, RZ ;  /* 0x0000001008077c10 */ /* 0x040fe2000ffde0ff */
[----:B------:R-:W-:Y:S02]  /*1b80*/  STL [R1+0x12c], R4 ;  /* 0x00012c0401007387 */ /* 0x000fe40000100800 */
[----:B------:R-:W-:Y:S01]  /*1b90*/  @!P4 IMAD.MOV.U32 R15, RZ, RZ, R6 ;  /* 0x000000ffff0fc224 */ /* 0x000fe200078e0006 */
[----:B------:R-:W-:Y:S01]  /*1ba0*/  LEA.HI.X.SX32 R8, R8, UR17, 0x1, P6 ;  /* 0x0000001108087c11 */ /* 0x000fe2000b0f0eff */
[----:B------:R-:W0:Y:S02]  /*1bb0*/  FENCE.VIEW.ASYNC.S ;  /* 0x00000000000073c6 */ /* 0x000e240000000000 */
[----:B0-----:R0:W1:Y:S02]  /*1bc0*/  @!UP2 SYNCS.EXCH.64 URZ, [UR13], UR20 ;  /* 0x000000140dffa5b2 */ /* 0x0010640008000100 */
[----:B-1----:R-:W-:Y:S01]  /*1bd0*/  BAR.SYNC.DEFER_BLOCKING 0x0 ;  /* 0x0000000000007b1d */ /* 0x002fe20000010000 */
[----:B------:R-:W-:-:S02]  /*1be0*/  USHF.R.S32.HI UR15, URZ, 0x1f, UR14 ;  /* 0x0000001fff0f7899 */ /* 0x000fc4000801140e */
[----:B------:R-:W-:Y:S01]  /*1bf0*/  IADD3 R9, P6, PT, R5, UR14, RZ ;  /* 0x0000000e05097c10 */ /* 0x000fe2000ffde0ff */
[----:B------:R-:W-:Y:S02]  /*1c00*/  USHF.R.S32.HI UR16, URZ, 0x1f, UR5 ;  /* 0x0000001fff107899 */ /* 0x000fe40008011405 */
[----:B------:R-:W-:Y:S01]  /*1c10*/  UIMAD UR6, UR8, 0x18, URZ ;  /* 0x00000018080678a4 */ /* 0x000fe2000f8e02ff */
[----:B------:R-:W-:Y:S02]  /*1c20*/  IADD3.X R11, PT, PT, R6, UR15, RZ, P6, !PT ;  /* 0x0000000f060b7c10 */ /* 0x000fe4000b7fe4ff */
[----:B------:R-:W-:Y:S02]  /*1c30*/  SHF.R.U32.HI R16, RZ, 0x7, R192 ;  /* 0x00000007ff107819 */ /* 0x000fe400000116c0 */
[----:B------:R-:W-:Y:S02]  /*1c40*/  PRMT R157, RZ, 0x7610, R157 ;  /* 0x00007610ff9d7816 */ /* 0x000fe4000000009d */
[----:B------:R-:W-:-:S02]  /*1c50*/  PRMT R203, RZ, 0x7610, R203 ;  /* 0x00007610ffcb7816 */ /* 0x000fc400000000cb */
[----:B------:R-:W-:Y:S02]  /*1c60*/  PRMT R146, RZ, 0x7610, R146 ;  /* 0x00007610ff927816 */ /* 0x000fe40000000092 */
[----:B------:R-:W-:Y:S02]  /*1c70*/  PRMT R158, RZ, 0x7610, R158 ;  /* 0x00007610ff9e7816 */ /* 0x000fe4000000009e */
[----:B------:R-:W-:Y:S02]  /*1c80*/  PRMT R147, RZ, 0x7610, R147 ;  /* 0x00007610ff937816 */ /* 0x000fe40000000093 */
[----:B------:R-:W-:Y:S02]  /*1c90*/  PRMT R148, RZ, 0x7610, R148 ;  /* 0x00007610ff947816 */ /* 0x000fe40000000094 */
[----:B------:R-:W-:Y:S01]  /*1ca0*/  PRMT R149, RZ, 0x7610, R149 ;  /* 0x00007610ff957816 */ /* 0x000fe20000000095 */
[----:B------:R1:W2:Y:S01]  /*1cb0*/  @!P4 LDG.E.U8 R156, desc[UR24][R14.64] ;  /* 0x000000180e9cc981 */ /* 0x0002a2000c1e1100 */
[----:B------:R-:W-:-:S02]  /*1cc0*/  IADD3 R12, P6, PT, R5, UR5, RZ ;  /* 0x00000005050c7c10 */ /* 0x000fc4000ffde0ff */
[----:B------:R-:W-:Y:S01]  /*1cd0*/  PRMT R202, RZ, 0x7610, R202 ;  /* 0x00007610ffca7816 */ /* 0x000fe200000000ca */
[C---:B------:R-:W-:Y:S02]  /*1ce0*/  VIADD R164, R162.reuse, 0x3c ;  /* 0x0000003ca2a47836 */ /* 0x040fe40000000000 */
[----:B------:R-:W-:Y:S01]  /*1cf0*/  VIADD R160, R162, 0x5c ;  /* 0x0000005ca2a07836 */ /* 0x000fe20000000000 */
[----:B------:R-:W-:Y:S02]  /*1d00*/  PRMT R201, RZ, 0x7610, R201 ;  /* 0x00007610ffc97816 */ /* 0x000fe400000000c9 */
[----:B------:R-:W-:Y:S01]  /*1d10*/  SHF.R.U32.HI R29, RZ, 0xe, R192 ;  /* 0x0000000eff1d7819 */ /* 0x000fe200000116c0 */
[----:B-1----:R-:W-:Y:S01]  /*1d20*/  @!P4 IMAD.MOV.U32 R14, RZ, RZ, R7 ;  /* 0x000000ffff0ec224 */ /* 0x002fe200078e0007 */
[----:B------:R-:W-:Y:S01]  /*1d30*/  PRMT R200, RZ, 0x7610, R200 ;  /* 0x00007610ffc87816 */ /* 0x000fe200000000c8 */
[----:B------:R-:W-:Y:S01]  /*1d40*/  @!P4 IMAD.MOV.U32 R15, RZ, RZ, R8 ;  /* 0x000000ffff0fc224 */ /* 0x000fe200078e0008 */
[----:B------:R-:W-:-:S02]  /*1d50*/  PRMT R207, RZ, 0x7610, R207 ;  /* 0x00007610ffcf7816 */ /* 0x000fc400000000cf */
[----:B------:R-:W-:Y:S02]  /*1d60*/  SHF.R.U32.HI R34, RZ, 0x6, R192 ;  /* 0x00000006ff227819 */ /* 0x000fe400000116c0 */
[----:B------:R-:W-:Y:S01]  /*1d70*/  PRMT R206, RZ, 0x7610, R206 ;  /* 0x00007610ffce7816 */ /* 0x000fe200000000ce */
[----:B------:R1:W3:Y:S01]  /*1d80*/  @!P4 LDG.E.U8 R150, desc[UR24][R14.64] ;  /* 0x000000180e96c981 */ /* 0x0002e2000c1e1100 */
[----:B------:R-:W-:Y:S02]  /*1d90*/  IADD3 R10, P4, PT, R7, UR14, RZ ;  /* 0x0000000e070a7c10 */ /* 0x000fe4000ff9e0ff */
[----:B------:R-:W-:Y:S02]  /*1da0*/  PRMT R205, RZ, 0x7610, R205 ;  /* 0x00007610ffcd7816 */ /* 0x000fe400000000cd */
[----:B------:R-:W-:Y:S01]  /*1db0*/  PRMT R204, RZ, 0x7610, R204 ;  /* 0x00007610ffcc7816 */ /* 0x000fe200000000cc */
[C---:B------:R-:W-:Y:S01]  /*1dc0*/  VIADD R38, R197.reuse, 0xfffffff5 ;  /* 0xfffffff5c5267836 */ /* 0x040fe20000000000 */
[----:B------:R-:W-:Y:S01]  /*1dd0*/  IADD3.X R13, PT, PT, R8, UR15, RZ, P4, !PT ;  /* 0x0000000f080d7c10 */ /* 0x000fe2000a7fe4ff */
[----:B------:R-:W-:Y:S01]  /*1de0*/  USHF.R.S32.HI UR15, URZ, 0x1f, UR6 ;  /* 0x0000001fff0f7899 */ /* 0x000fe20008011406 */
[----:B------:R-:W-:Y:S01]  /*1df0*/  VIADD R42, R197, 0xfffffffc ;  /* 0xfffffffcc52a7836 */ /* 0x000fe20000000000 */
[----:B-1----:R-:W-:Y:S01]  /*1e00*/  IADD3.X R14, PT, PT, R6, UR16, RZ, P6, !PT ;  /* 0x00000010060e7c10 */ /* 0x002fe2000b7fe4ff */
[----:B------:R-:W-:Y:S01]  /*1e10*/  STL [R1+0x128], R3 ;  /* 0x0001280301007387 */ /* 0x000fe20000100800 */
[C---:B------:R-:W-:Y:S01]  /*1e20*/  IADD3 R15, P6, PT, R5.reuse, UR6, RZ ;  /* 0x00000006050f7c10 */ /* 0x040fe2000ffde0ff */
[----:B------:R-:W-:Y:S01]  /*1e30*/  USHF.R.S32.HI UR14, URZ, 0x1f, UR8 ;  /* 0x0000001fff0e7899 */ /* 0x000fe20008011408 */
[----:B------:R-:W-:Y:S01]  /*1e40*/  LOP3.LUT P4, RZ, R16, 0x1, RZ, 0xc0, !PT ;  /* 0x0000000110ff7812 */ /* 0x000fe2000788c0ff */
[----:B------:R-:W-:Y:S01]  /*1e50*/  @!P2 IMAD.MOV.U32 R20, RZ, RZ, R9 ;  /* 0x000000ffff14a224 */ /* 0x000fe200078e0009 */
[----:B------:R-:W-:Y:S01]  /*1e60*/  IADD3.X R16, PT, PT, R6, UR15, RZ, P6, !PT ;  /* 0x0000000f06107c10 */ /* 0x000fe2000b7fe4ff */
[----:B------:R-:W-:Y:S01]  /*1e70*/  @!P2 IMAD.MOV.U32 R21, RZ, RZ, R11 ;  /* 0x000000ffff15a224 */ /* 0x000fe200078e000b */
[----:B------:R-:W-:-:S02]  /*1e80*/  IADD3 R17, P6, PT, R5, UR8, RZ ;  /* 0x0000000805117c10 */ /* 0x000fc4000ffde0ff */
[----:B------:R-:W-:Y:S01]  /*1e90*/  IABS R154, R164 ;  /* 0x000000a4009a7213 */ /* 0x000fe20000000000 */
[----:B------:R-:W-:Y:S01]  /*1ea0*/  VIADD R162, R162, 0x7c ;  /* 0x0000007ca2a27836 */ /* 0x000fe20000000000 */
[----:B------:R-:W-:Y:S01]  /*1eb0*/  IADD3.X R18, PT, PT, R6, UR14, RZ, P6, !PT ;  /* 0x0000000e06127c10 */ /* 0x000fe2000b7fe4ff */
[----:B------:R-:W-:Y:S01]  /*1ec0*/  @!P1 IMAD.MOV.U32 R26, RZ, RZ, R17 ;  /* 0x000000ffff1a9224 */ /* 0x000fe200078e0011 */
[----:B------:R1:W4:Y:S03]  /*1ed0*/  @!P2 LDG.E.U8 R157, desc[UR24][R20.64] ;  /* 0x00000018149da981 */ /* 0x000326000c1e1100 */
[----:B------:R-:W-:Y:S01]  /*1ee0*/  @!P1 IMAD.MOV.U32 R27, RZ, RZ, R18 ;  /* 0x000000ffff1b9224 */ /* 0x000fe200078e0012 */
[----:B------:R-:W-:Y:S01]  /*1ef0*/  IADD3 R19, P6, PT, R7, UR5, RZ ;  /* 0x0000000507137c10 */ /* 0x000fe2000ffde0ff */
[----:B------:R-:W-:Y:S04]  /*1f00*/  STL [R1+0x124], R2 ;  /* 0x0001240201007387 */ /* 0x000fe80000100800 */
[----:B------:R0:W2:Y:S01]  /*1f10*/  @!P1 LDG.E.U8 R203, desc[UR24][R26.64] ;  /* 0x000000181acb9981 */ /* 0x0000a2000c1e1100 */
[----:B-1----:R-:W-:-:S02]  /*1f20*/  @P3 IMAD.MOV.U32 R20, RZ, RZ, R12 ;  /* 0x000000ffff143224 */ /* 0x002fc400078e000c */
[----:B------:R-:W-:Y:S02]  /*1f30*/  @P3 IMAD.MOV.U32 R21, RZ, RZ, R14 ;  /* 0x000000ffff153224 */ /* 0x000fe400078e000e */
[----:B------:R-:W-:Y:S02]  /*1f40*/  @P4 IMAD.MOV.U32 R22, RZ, RZ, R15 ;  /* 0x000000ffff164224 */ /* 0x000fe400078e000f */
[----:B------:R-:W-:Y:S01]  /*1f50*/  @P4 IMAD.MOV.U32 R23, RZ, RZ, R16 ;  /* 0x000000ffff174224 */ /* 0x000fe200078e0010 */
[----:B------:R1:W2:Y:S01]  /*1f60*/  @P3 LDG.E.U8 R146, desc[UR24][R20.64] ;  /* 0x0000001814923981 */ /* 0x0002a2000c1e1100 */
[----:B0-----:R-:W-:Y:S02]  /*1f70*/  @!P2 IMAD.MOV.U32 R26, RZ, RZ, R10 ;  /* 0x000000ffff1aa224 */ /* 0x001fe400078e000a */
[----:B------:R-:W-:Y:S01]  /*1f80*/  @!P2 IMAD.MOV.U32 R27, RZ, RZ, R13 ;  /* 0x000000ffff1ba224 */ /* 0x000fe200078e000d */
[----:B------:R0:W2:Y:S04]  /*1f90*/  @P4 LDG.E.U8 R147, desc[UR24][R22.64] ;  /* 0x0000001816934981 */ /* 0x0000a8000c1e1100 */
[----:B------:R0:W2:Y:S01]  /*1fa0*/  @!P2 LDG.E.U8 R158, desc[UR24][R26.64] ;  /* 0x000000181a9ea981 */ /* 0x0000a2000c1e1100 */
[----:B-1----:R-:W-:-:S02]  /*1fb0*/  IADD3.X R21, PT, PT, R8, UR16, RZ, P6, !PT ;  /* 0x0000001008157c10 */ /* 0x002fc4000b7fe4ff */
[C---:B------:R-:W-:Y:S02]  /*1fc0*/  IADD3 R20, P2, PT, R7.reuse, UR6, RZ ;  /* 0x0000000607147c10 */ /* 0x040fe4000ff5e0ff */
[----:B------:R-:W-:Y:S02]  /*1fd0*/  IABS R153, R160 ;  /* 0x000000a000997213 */ /* 0x000fe40000000000 */
[----:B------:R-:W-:Y:S01]  /*1fe0*/  IABS R152, R162 ;  /* 0x000000a200987213 */ /* 0x000fe20000000000 */
[----:B------:R-:W-:Y:S01]  /*1ff0*/  UIMAD UR5, UR8, 0x9, URZ ;  /* 0x00000009080578a4 */ /* 0x000fe2000f8e02ff */
[C---:B0-----:R-:W-:Y:S01]  /*2000*/  IADD3.X R23, PT, PT, R8.reuse, UR15, RZ, P2, !PT ;  /* 0x0000000f08177c10 */ /* 0x041fe200097fe4ff */
[----:B------:R-:W-:Y:S01]  /*2010*/  @P3 IMAD.MOV.U32 R26, RZ, RZ, R19 ;  /* 0x000000ffff1a3224 */ /* 0x000fe200078e0013 */
[----:B------:R-:W-:Y:S01]  /*2020*/  PRMT R208, RZ, 0x7610, R208 ;  /* 0x00007610ffd07816 */ /* 0x000fe200000000d0 */
[----:B------:R-:W-:Y:S01]  /*2030*/  @P3 IMAD.MOV.U32 R27, RZ, RZ, R21 ;  /* 0x000000ffff1b3224 */ /* 0x000fe200078e0015 */
[----:B------:R-:W-:Y:S01]  /*2040*/  IADD3 R22, P6, PT, R7, UR8, RZ ;  /* 0x0000000807167c10 */ /* 0x000fe2000ffde0ff */
[----:B------:R-:W-:Y:S04]  /*2050*/  STL [R1+0x120], R0 ;  /* 0x0001200001007387 */ /* 0x000fe80000100800 */
[----:B------:R0:W2:Y:S01]  /*2060*/  @P3 LDG.E.U8 R148, desc[UR24][R26.64] ;  /* 0x000000181a943981 */ /* 0x0000a2000c1e1100 */
[----:B------:R-:W-:Y:S01]  /*2070*/  IADD3.X R24, PT, PT, R8, UR14, RZ, P6, !PT ;  /* 0x0000000e08187c10 */ /* 0x000fe2000b7fe4ff */
[----:B0-----:R-:W-:-:S02]  /*2080*/  @P4 IMAD.MOV.U32 R26, RZ, RZ, R20 ;  /* 0x000000ffff1a4224 */ /* 0x001fc400078e0014 */
[----:B------:R-:W-:Y:S01]  /*2090*/  @P4 IMAD.MOV.U32 R27, RZ, RZ, R23 ;  /* 0x000000ffff1b4224 */ /* 0x000fe200078e0017 */
[----:B------:R-:W-:-:S04]  /*20a0*/  ISETP.GT.U32.AND P2, PT, R108, R194, PT ;  /* 0x000000c26c00720c */ /* 0x000fc80003f44070 */
[----:B------:R0:W2:Y:S01]  /*20b0*/  @P4 LDG.E.U8 R149, desc[UR24][R26.64] ;  /* 0x000000181a954981 */ /* 0x0000a2000c1e1100 */
[----:B------:R-:W-:Y:S01]  /*20c0*/  ISETP.GT.U32.AND P3, PT, R108, R112, PT ;  /* 0x000000706c00720c */ /* 0x000fe20003f64070 */
[----:B0-----:R-:W-:Y:S02]  /*20d0*/  @!P1 IMAD.MOV.U32 R26, RZ, RZ, R22 ;  /* 0x000000ffff1a9224 */ /* 0x001fe400078e0016 */
[----:B------:R-:W-:-:S05]  /*20e0*/  @!P1 IMAD.MOV.U32 R27, RZ, RZ, R24 ;  /* 0x000000ffff1b9224 */ /* 0x000fca00078e0018 */
[----:B------:R0:W2:Y:S01]  /*20f0*/  @!P1 LDG.E.U8 R202, desc[UR24][R26.64] ;  /* 0x000000181aca9981 */ /* 0x0000a2000c1e1100 */
[C---:B------:R-:W-:Y:S02]  /*2100*/  ISETP.GT.U32.AND P1, PT, R108.reuse, R111, PT ;  /* 0x0000006f6c00720c */ /* 0x040fe40003f24070 */
[----:B------:R-:W-:Y:S01]  /*2110*/  ISETP.GT.U32.AND P4, PT, R108, R182, PT ;  /* 0x000000b66c00720c */ /* 0x000fe20003f84070 */
[--C-:B------:R-:W-:Y:S01]  /*2120*/  @!P2 IMAD.IADD R194, R194, 0x1, -R108.reuse ;  /* 0x00000001c2c2a824 */ /* 0x100fe200078e0a6c */
[----:B------:R-:W-:Y:S01]  /*2130*/  ISETP.GT.U32.AND P2, PT, R108, R117, PT ;  /* 0x000000756c00720c */ /* 0x000fe20003f44070 */
[----:B------:R-:W-:Y:S01]  /*2140*/  @!P3 IMAD.IADD R112, R112, 0x1, -R108 ;  /* 0x000000017070b824 */ /* 0x000fe200078e0a6c */
[----:B------:R-:W-:-:S07]  /*2150*/  ISETP.GT.U32.AND P3, PT, R108, R171, PT ;  /* 0x000000ab6c00720c */ /* 0x000fce0003f64070 */
[--C-:B------:R-:W-:Y:S01]  /*2160*/  @!P1 IMAD.IADD R111, R111, 0x1, -R108.reuse ;  /* 0x000000016f6f9824 */ /* 0x100fe200078e0a6c */
[----:B------:R-:W-:Y:S01]  /*2170*/  ISETP.GT.U32.AND P1, PT, R108, R170, PT ;  /* 0x000000aa6c00720c */ /* 0x000fe20003f24070 */
[--C-:B------:R-:W-:Y:S01]  /*2180*/  @!P4 IMAD.IADD R182, R182, 0x1, -R108.reuse ;  /* 0x00000001b6b6c824 */ /* 0x100fe200078e0a6c */
[C---:B------:R-:W-:Y:S01]  /*2190*/  ISETP.GT.U32.AND P4, PT, R108.reuse, R168, PT ;  /* 0x000000a86c00720c */ /* 0x040fe20003f84070 */
[--C-:B------:R-:W-:Y:S01]  /*21a0*/  @!P2 IMAD.IADD R117, R117, 0x1, -R108.reuse ;  /* 0x000000017575a824 */ /* 0x100fe200078e0a6c */
[C---:B------:R-:W-:Y:S01]  /*21b0*/  ISETP.GT.U32.AND P2, PT, R108.reuse, R167, PT ;  /* 0x000000a76c00720c */ /* 0x040fe20003f44070 */
[----:B------:R-:W-:Y:S01]  /*21c0*/  @!P3 IMAD.IADD R171, R171, 0x1, -R108 ;  /* 0x00000001ababb824 */ /* 0x000fe200078e0a6c */
[----:B------:R-:W-:-:S07]  /*21d0*/  ISETP.GT.U32.AND P3, PT, R108, R144, PT ;  /* 0x000000906c00720c */ /* 0x000fce0003f64070 */
[----:B------:R-:W-:Y:S01]  /*21e0*/  @!P1 IMAD.IADD R170, R170, 0x1, -R108 ;  /* 0x00000001aaaa9824 */ /* 0x000fe200078e0a6c */
[----:B------:R-:W-:Y:S01]  /*21f0*/  ISETP.GT.U32.AND P1, PT, R108, R145, PT ;  /* 0x000000916c00720c */ /* 0x000fe20003f24070 */
[----:B0-----:R-:W-:-:S04]  /*2200*/  IMAD.HI.U32 R26, R25, R154, RZ ;  /* 0x0000009a191a7227 */ /* 0x001fc800078e00ff */
[----:B------:R-:W-:Y:S01]  /*2210*/  @!P4 IMAD.IADD R168, R168, 0x1, -R108 ;  /* 0x00000001a8a8c824 */ /* 0x000fe200078e0a6c */
[C---:B------:R-:W-:Y:S01]  /*2220*/  ISETP.GT.U32.AND P4, PT, R108.reuse, R139, PT ;  /* 0x0000008b6c00720c */ /* 0x040fe20003f84070 */
[----:B------:R-:W-:Y:S02]  /*2230*/  IMAD.MOV R27, RZ, RZ, -R26 ;  /* 0x000000ffff1b7224 */ /* 0x000fe400078e0a1a */
[----:B------:R-:W-:Y:S01]  /*2240*/  @!P2 IMAD.IADD R167, R167, 0x1, -R108 ;  /* 0x00000001a7a7a824 */ /* 0x000fe200078e0a6c */
[----:B------:R-:W-:Y:S01]  /*2250*/  ISETP.GT.U32.AND P2, PT, R108, R138, PT ;  /* 0x0000008a6c00720c */ /* 0x000fe20003f44070 */
[----:B------:R-:W-:-:S04]  /*2260*/  IMAD.HI.U32 R26, R25, R153, RZ ;  /* 0x00000099191a7227 */ /* 0x000fc800078e00ff */
[----:B------:R-:W-:Y:S01]  /*2270*/  @!P1 IMAD.IADD R145, R145, 0x1, -R108 ;  /* 0x0000000191919824 */ /* 0x000fe200078e0a6c */
[----:B------:R-:W-:Y:S01]  /*2280*/  ISETP.GT.U32.AND P1, PT, R108, R137, PT ;  /* 0x000000896c00720c */ /* 0x000fe20003f24070 */
[----:B------:R-:W-:-:S04]  /*2290*/  IMAD.HI.U32 R25, R25, R152, RZ ;  /* 0x0000009819197227 */ /* 0x000fc800078e00ff */
[----:B------:R-:W-:Y:S01]  /*22a0*/  @!P3 IMAD.IADD R144, R144, 0x1, -R108 ;  /* 0x000000019090b824 */ /* 0x000fe200078e0a6c */
[C---:B------:R-:W-:Y:S01]  /*22b0*/  ISETP.GT.U32.AND P3, PT, R108.reuse, R193, PT ;  /* 0x000000c16c00720c */ /* 0x040fe20003f64070 */
[----:B------:R-:W-:Y:S02]  /*22c0*/  IMAD.MOV R26, RZ, RZ, -R26 ;  /* 0x000000ffff1a7224 */ /* 0x000fe400078e0a1a */
[----:B------:R-:W-:Y:S02]  /*22d0*/  IMAD.MOV R25, RZ, RZ, -R25 ;  /* 0x000000ffff197224 */ /* 0x000fe400078e0a19 */
[C---:B------:R-:W-:Y:S02]  /*22e0*/  IMAD R153, R108.reuse, R26, R153 ;  /* 0x0000001a6c997224 */ /* 0x040fe400078e0299 */
[----:B------:R-:W-:Y:S02]  /*22f0*/  VIADD R26, R197, 0xfffffff6 ;  /* 0xfffffff6c51a7836 */ /* 0x000fe40000000000 */
[----:B------:R-:W-:Y:S01]  /*2300*/  @!P4 IMAD.IADD R139, R139, 0x1, -R108 ;  /* 0x000000018b8bc824 */ /* 0x000fe200078e0a6c */
[C---:B------:R-:W-:Y:S01]  /*2310*/  ISETP.GT.U32.AND P4, PT, R108.reuse, R135, PT ;  /* 0x000000876c00720c */ /* 0x040fe20003f84070 */
[----:B------:R-:W-:-:S02]  /*2320*/  IMAD R152, R108, R25, R152 ;  /* 0x000000196c987224 */ /* 0x000fc400078e0298 */
[----:B------:R-:W-:Y:S02]  /*2330*/  VIADD R25, R197, 0xfffffffd ;  /* 0xfffffffdc5197836 */ /* 0x000fe40000000000 */
[--C-:B------:R-:W-:Y:S01]  /*2340*/  @!P2 IMAD.IADD R138, R138, 0x1, -R108.reuse ;  /* 0x000000018a8aa824 */ /* 0x100fe200078e0a6c */
[----:B------:R-:W-:Y:S01]  /*2350*/  ISETP.GE.U32.AND P2, PT, R26, 0x7fffffd7, PT ;  /* 0x7fffffd71a00780c */ /* 0x000fe20003f46070 */
[--C-:B------:R-:W-:Y:S01]  /*2360*/  @!P1 IMAD.IADD R137, R137, 0x1, -R108.reuse ;  /* 0x0000000189899824 */ /* 0x100fe200078e0a6c */
[----:B------:R-:W-:Y:S01]  /*2370*/  USHF.R.S32.HI UR6, URZ, 0x1f, UR5 ;  /* 0x0000001fff067899 */ /* 0x000fe20008011405 */
[----:B------:R-:W-:Y:S01]  /*2380*/  ISETP.GE.U32.AND P1, PT, R25, 0x7fffffde, PT ;  /* 0x7fffffde1900780c */ /* 0x000fe20003f26070 */
[----:B------:R-:W-:Y:S01]  /*2390*/  @!P3 IMAD.IADD R193, R193, 0x1, -R108 ;  /* 0x00000001c1c1b824 */ /* 0x000fe200078e0a6c */
[----:B------:R-:W-:Y:S01]  /*23a0*/  IADD3 R25, P3, PT, R5, UR5, RZ ;  /* 0x0000000505197c10 */ /* 0x000fe2000ff7e0ff */
[----:B------:R-:W-:Y:S02]  /*23b0*/  IMAD R154, R108, R27, R154 ;  /* 0x0000001b6c9a7224 */ /* 0x000fe400078e029a */
[----:B------:R-:W-:Y:S01]  /*23c0*/  @!P4 IMAD.IADD R135, R135, 0x1, -R108 ;  /* 0x000000018787c824 */ /* 0x000fe200078e0a6c */
[----:B------:R-:W-:-:S02]  /*23d0*/  IADD3.X R27, PT, PT, R6, UR6, RZ, P3, !PT ;  /* 0x00000006061b7c10 */ /* 0x000fc40009ffe4ff */
[----:B------:R-:W-:Y:S02]  /*23e0*/  IADD3 R26, P4, PT, R7, UR5, RZ ;  /* 0x00000005071a7c10 */ /* 0x000fe4000ff9e0ff */
[----:B------:R-:W-:Y:S02]  /*23f0*/  @!P2 IMAD.MOV.U32 R32, RZ, RZ, R25 ;  /* 0x000000ffff20a224 */ /* 0x000fe400078e0019 */
[----:B------:R-:W-:Y:S01]  /*2400*/  @!P2 IMAD.MOV.U32 R33, RZ, RZ, R27 ;  /* 0x000000ffff21a224 */ /* 0x000fe200078e001b */
[----:B------:R-:W-:Y:S02]  /*2410*/  IADD3.X R28, PT, PT, R8, UR6, RZ, P4, !PT ;  /* 0x00000006081c7c10 */ /* 0x000fe4000a7fe4ff */
[----:B------:R-:W-:Y:S01]  /*2420*/  ISETP.GT.U32.AND P3, PT, R108, R128, PT ;  /* 0x000000806c00720c */ /* 0x000fe20003f64070 */
[----:B------:R-:W-:Y:S01]  /*2430*/  UIMAD UR5, UR8, 0x11, URZ ;  /* 0x00000011080578a4 */ /* 0x000fe2000f8e02ff */
[----:B------:R0:W2:Y:S01]  /*2440*/  @!P2 LDG.E.U8 R201, desc[UR24][R32.64] ;  /* 0x0000001820c9a981 */ /* 0x0000a2000c1e1100 */
[----:B------:R-:W-:-:S02]  /*2450*/  LOP3.LUT P4, RZ, R29, 0x1, RZ, 0xc0, !PT ;  /* 0x000000011dff7812 */ /* 0x000fc4000788c0ff */
[----:B------:R-:W-:Y:S01]  /*2460*/  USHF.R.S32.HI UR6, URZ, 0x1f, UR5 ;  /* 0x0000001fff067899 */ /* 0x000fe20008011405 */
[----:B0-----:R-:W-:Y:S02]  /*2470*/  @!P2 IMAD.MOV.U32 R32, RZ, RZ, R26 ;  /* 0x000000ffff20a224 */ /* 0x001fe400078e001a */
[----:B------:R-:W-:-:S05]  /*2480*/  @!P2 IMAD.MOV.U32 R33, RZ, RZ, R28 ;  /* 0x000000ffff21a224 */ /* 0x000fca00078e001c */
[----:B------:R0:W2:Y:S01]  /*2490*/  @!P2 LDG.E.U8 R200, desc[UR24][R32.64] ;  /* 0x0000001820c8a981 */ /* 0x0000a2000c1e1100 */
[----:B------:R-:W-:Y:S01]  /*24a0*/  IADD3 R29, P2, PT, R5, UR5, RZ ;  /* 0x00000005051d7c10 */ /* 0x000fe2000ff5e0ff */
[----:B------:R-:W-:Y:S01]  /*24b0*/  @!P3 IMAD.IADD R128, R128, 0x1, -R108 ;  /* 0x000000018080b824 */ /* 0x000fe200078e0a6c */
[----:B------:R-:W-:Y:S02]  /*24c0*/  IADD3 R30, P3, PT, R7, UR5, RZ ;  /* 0x00000005071e7c10 */ /* 0x000fe4000ff7e0ff */
[----:B------:R-:W-:Y:S01]  /*24d0*/  IADD3.X R31, PT, PT, R6, UR6, RZ, P2, !PT ;  /* 0x00000006061f7c10 */ /* 0x000fe200097fe4ff */
[----:B------:R-:W-:-:S04]  /*24e0*/  @P4 IMAD.MOV.U32 R36, RZ, RZ, R29 ;  /* 0x000000ffff244224 */ /* 0x000fc800078e001d */
[----:B------:R-:W-:Y:S01]  /*24f0*/  @P4 IMAD.MOV.U32 R37, RZ, RZ, R31 ;  /* 0x000000ffff254224 */ /* 0x000fe200078e001f */
[----:B0-----:R-:W-:Y:S02]  /*2500*/  IADD3.X R32, PT, PT, R8, UR6, RZ, P3, !PT ;  /* 0x0000000608207c10 */ /* 0x001fe40009ffe4ff */
[----:B------:R-:W-:Y:S01]  /*2510*/  ISETP.GT.U32.AND P2, PT, R108, R126, PT ;  /* 0x0000007e6c00720c */ /* 0x000fe20003f44070 */
[----:B------:R-:W-:Y:S01]  /*2520*/  UIMAD UR5, UR8, 0x19, URZ ;  /* 0x00000019080578a4 */ /* 0x000fe2000f8e02ff */
[----:B------:R0:W2:Y:S01]  /*2530*/  @P4 LDG.E.U8 R207, desc[UR24][R36.64] ;  /* 0x0000001824cf4981 */ /* 0x0000a2000c1e1100 */
[----:B------:R-:W-:Y:S02]  /*2540*/  LOP3.LUT P3, RZ, R34, 0x1, RZ, 0xc0, !PT ;  /* 0x0000000122ff7812 */ /* 0x000fe4000786c0ff */
[----:B------:R-:W-:Y:S01]  /*2550*/  USHF.R.S32.HI UR6, URZ, 0x1f, UR5 ;  /* 0x0000001fff067899 */ /* 0x000fe20008011405 */
[----:B0-----:R-:W-:Y:S02]  /*2560*/  @P4 IMAD.MOV.U32 R36, RZ, RZ, R30 ;  /* 0x000000ffff244224 */ /* 0x001fe400078e001e */
[----:B------:R-:W-:-:S05]  /*2570*/  @P4 IMAD.MOV.U32 R37, RZ, RZ, R32 ;  /* 0x000000ffff254224 */ /* 0x000fca00078e0020 */
[----:B------:R0:W2:Y:S01]  /*2580*/  @P4 LDG.E.U8 R206, desc[UR24][R36.64] ;  /* 0x0000001824ce4981 */ /* 0x0000a2000c1e1100 */
[----:B------:R-:W-:Y:S01]  /*2590*/  IADD3 R33, P4, PT, R5, UR5, RZ ;  /* 0x0000000505217c10 */ /* 0x000fe2000ff9e0ff */
[----:B------:R-:W-:Y:S01]  /*25a0*/  @!P2 IMAD.IADD R126, R126, 0x1, -R108 ;  /* 0x000000017e7ea824 */ /* 0x000fe200078e0a6c */
[----:B------:R-:W-:Y:S02]  /*25b0*/  IADD3 R34, P2, PT, R7, UR5, RZ ;  /* 0x0000000507227c10 */ /* 0x000fe4000ff5e0ff */
[----:B------:R-:W-:Y:S01]  /*25c0*/  IADD3.X R35, PT, PT, R6, UR6, RZ, P4, !PT ;  /* 0x0000000606237c10 */ /* 0x000fe2000a7fe4ff */
[----:B------:R-:W-:Y:S01]  /*25d0*/  @P3 IMAD.MOV.U32 R40, RZ, RZ, R33 ;  /* 0x000000ffff283224 */ /* 0x000fe200078e0021 */
[----:B------:R-:W-:-:S03]  /*25e0*/  ISETP.GT.U32.AND P4, PT, R108, R121, PT ;  /* 0x000000796c00720c */ /* 0x000fc60003f84070 */
[----:B------:R-:W-:Y:S01]  /*25f0*/  @P3 IMAD.MOV.U32 R41, RZ, RZ, R35 ;  /* 0x000000ffff293224 */ /* 0x000fe200078e0023 */
[----:B0-----:R-:W-:Y:S01]  /*2600*/  IADD3.X R36, PT, PT, R8, UR6, RZ, P2, !PT ;  /* 0x0000000608247c10 */ /* 0x001fe200097fe4ff */
[----:B------:R-:W-:-:S03]  /*2610*/  USHF.L.U32 UR5, UR8, 0x1, URZ ;  /* 0x0000000108057899 */ /* 0x000fc600080006ff */
[----:B------:R0:W2:Y:S01]  /*2620*/  @P3 LDG.E.U8 R205, desc[UR24][R40.64] ;  /* 0x0000001828cd3981 */ /* 0x0000a2000c1e1100 */
[----:B------:R-:W-:Y:S01]  /*2630*/  USHF.R.S32.HI UR6, URZ, 0x1f, UR5 ;  /* 0x0000001fff067899 */ /* 0x000fe20008011405 */
[----:B------:R-:W-:Y:S01]  /*2640*/  ISETP.GE.U32.AND P2, PT, R38, 0x7fffffd6, PT ;  /* 0x7fffffd62600780c */ /* 0x000fe20003f46070 */
[----:B0-----:R-:W-:Y:S02]  /*2650*/  @P3 IMAD.MOV.U32 R40, RZ, RZ, R34 ;  /* 0x000000ffff283224 */ /* 0x001fe400078e0022 */
[----:B------:R-:W-:Y:S02]  /*2660*/  @P3 IMAD.MOV.U32 R41, RZ, RZ, R36 ;  /* 0x000000ffff293224 */ /* 0x000fe400078e0024 */
[----:B------:R-:W-:-:S03]  /*2670*/  @!P4 IMAD.IADD R121, R121, 0x1, -R108 ;  /* 0x000000017979c824 */ /* 0x000fc600078e0a6c */
[----:B------:R0:W2:Y:S01]  /*2680*/  @P3 LDG.E.U8 R204, desc[UR24][R40.64] ;  /* 0x0000001828cc3981 */ /* 0x0000a2000c1e1100 */
[----:B------:R-:W-:Y:S02]  /*2690*/  IADD3 R37, P3, PT, R5, UR5, RZ ;  /* 0x0000000505257c10 */ /* 0x000fe4000ff7e0ff */
[----:B------:R-:W-:Y:S02]  /*26a0*/  IADD3 R38, P4, PT, R7, UR5, RZ ;  /* 0x0000000507267c10 */ /* 0x000fe4000ff9e0ff */
[----:B------:R-:W-:Y:S02]  /*26b0*/  IADD3.X R39, PT, PT, R6, UR6, RZ, P3, !PT ;  /* 0x0000000606277c10 */ /* 0x000fe40009ffe4ff */
[----:B0-----:R-:W-:-:S03]  /*26c0*/  IADD3.X R40, PT, PT, R8, UR6, RZ, P4, !PT ;  /* 0x0000000608287c10 */ /* 0x001fc6000a7fe4ff */
[----:B------:R-:W-:Y:S01]  /*26d0*/  @!P1 IMAD.MOV.U32 R43, RZ, RZ, R39 ;  /* 0x000000ffff2b9224 */ /* 0x000fe200078e0027 */
[----:B------:R-:W-:Y:S01]  /*26e0*/  ISETP.GE.U32.AND P4, PT, R42, 0x7fffffdd, PT ;  /* 0x7fffffdd2a00780c */ /* 0x000fe20003f86070 */
[----:B------:R-:W-:Y:S01]  /*26f0*/  @!P1 IMAD.MOV.U32 R42, RZ, RZ, R37 ;  /* 0x000000ffff2a9224 */ /* 0x000fe200078e0025 */
[----:B------:R-:W-:-:S04]  /*2700*/  PRMT R44, RZ, 0x7610, R44 ;  /* 0x00007610ff2c7816 */ /* 0x000fc8000000002c */
[----:B------:R0:W2:Y:S02]  /*2710*/  @!P1 LDG.E.U8 R208, desc[UR24][R42.64] ;  /* 0x000000182ad09981 */ /* 0x0000a4000c1e1100 */
[----:B0-----:R-:W-:Y:S02]  /*2720*/  @!P1 IMAD.MOV.U32 R42, RZ, RZ, R38 ;  /* 0x000000ffff2a9224 */ /* 0x001fe400078e0026 */
[----:B------:R-:W-:-:S05]  /*2730*/  @!P1 IMAD.MOV.U32 R43, RZ, RZ, R40 ;  /* 0x000000ffff2b9224 */ /* 0x000fca00078e0028 */
[----:B------:R0:W2:Y:S01]  /*2740*/  @!P1 LDG.E.U8 R44, desc[UR24][R42.64] ;  /* 0x000000182a2c9981 */ /* 0x0000a2000c1e1100 */
[----:B------:R-:W-:-:S13]  /*2750*/  ISETP.GT.U32.AND P6, PT, R108, R184, PT ;  /* 0x000000b86c00720c */ /* 0x000fda0003fc4070 */
[----:B------:R-:W-:Y:S01]  /*2760*/  @!P6 IMAD.IADD R184, R184, 0x1, -R108 ;  /* 0x00000001b8b8e824 */ /* 0x000fe200078e0a6c */
[----:B------:R-:W-:-:S13]  /*2770*/  ISETP.GT.U32.AND P6, PT, R108, R172, PT ;  /* 0x000000ac6c00720c */ /* 0x000fda0003fc4070 */
[----:B------:R-:W-:Y:S01]  /*2780*/  @!P6 IMAD.IADD R172, R172, 0x1, -R108 ;  /* 0x00000001acace824 */ /* 0x000fe200078e0a6c */
[----:B------:R-:W-:-:S13]  /*2790*/  ISETP.GT.U32.AND P6, PT, R108, R143, PT ;  /* 0x0000008f6c00720c */ /* 0x000fda0003fc4070 */
[----:B------:R-:W-:Y:S01]  /*27a0*/  @!P6 IMAD.IADD R143, R143, 0x1, -R108 ;  /* 0x000000018f8fe824 */ /* 0x000fe200078e0a6c */
[----:B------:R-:W-:Y:S01]  /*27b0*/  ISETP.GT.U32.AND P6, PT, R108, R136, PT ;  /* 0x000000886c00720c */ /* 0x000fe20003fc4070 */
[----:B------:R-:W-:-:S12]  /*27c0*/  STL [R1+0x134], R9 ;  /* 0x0001340901007387 */ /* 0x000fd80000100800 */
[--C-:B------:R-:W-:Y:S01]  /*27d0*/  @!P6 IMAD.IADD R136, R136, 0x1, -R108.reuse ;  /* 0x000000018888e824 */ /* 0x100fe200078e0a6c */
[C---:B------:R-:W-:Y:S01]  /*27e0*/  ISETP.GT.U32.AND P6, PT, R108.reuse, R129, PT ;  /* 0x000000816c00720c */ /* 0x040fe20003fc4070 */
[----:B------:R-:W-:Y:S04]  /*27f0*/  STL [R1+0x130], R11 ;  /* 0x0001300b01007387 */ /* 0x000fe80000100800 */
[----:B------:R-:W-:Y:S04]  /*2800*/  STL [R1+0x13c], R12 ;  /* 0x00013c0c01007387 */ /* 0x000fe80000100800 */
[----:B------:R-:W-:Y:S04]  /*2810*/  STL [R1+0x138], R14 ;  /* 0x0001380e01007387 */ /* 0x000fe80000100800 */
[----:B------:R-:W-:Y:S01]  /*2820*/  STL [R1+0x144], R15 ;  /* 0x0001440f01007387 */ /* 0x000fe20000100800 */
[----:B------:R-:W-:Y:S01]  /*2830*/  @!P6 IMAD.IADD R129, R129, 0x1, -R108 ;  /* 0x000000018181e824 */ /* 0x000fe200078e0a6c */
[----:B------:R-:W-:-:S02]  /*2840*/  ISETP.GT.U32.AND P6, PT, R108, R127, PT ;  /* 0x0000007f6c00720c */ /* 0x000fc40003fc4070 */
[----:B------:R-:W-:Y:S04]  /*2850*/  STL [R1+0x140], R16 ;  /* 0x0001401001007387 */ /* 0x000fe80000100800 */
[----:B------:R-:W-:Y:S04]  /*2860*/  STL [R1+0x14c], R17 ;  /* 0x00014c1101007387 */ /* 0x000fe80000100800 */
[----:B------:R-:W-:Y:S04]  /*2870*/  STL [R1+0x148], R18 ;  /* 0x0001481201007387 */ /* 0x000fe80000100800 */
[----:B------:R-:W-:Y:S04]  /*2880*/  STL [R1+0x154], R10 ;  /* 0x0001540a01007387 */ /* 0x000fe80000100800 */
[----:B------:R-:W-:Y:S04]  /*2890*/  STL [R1+0x150], R13 ;  /* 0x0001500d01007387 */ /* 0x000fe80000100800 */
[----:B------:R-:W-:Y:S01]  /*28a0*/  STL [R1+0x15c], R19 ;  /* 0x00015c1301007387 */ /* 0x000fe20000100800 */
[----:B------:R-:W-:-:S03]  /*28b0*/  ISETP.GT.U32.AND P3, PT, R108, R119, PT ;  /* 0x000000776c00720c */ /* 0x000fc60003f64070 */
[----:B------:R-:W-:Y:S04]  /*28c0*/  STL [R1+0x158], R21 ;  /* 0x0001581501007387 */ /* 0x000fe80000100800 */
[----:B------:R-:W-:Y:S01]  /*28d0*/  STL [R1+0x164], R20 ;  /* 0x0001641401007387 */ /* 0x000fe20000100800 */
[----:B------:R-:W-:-:S03]  /*28e0*/  UIMAD UR5, UR8, 0xa, URZ ;  /* 0x0000000a080578a4 */ /* 0x000fc6000f8e02ff */
[----:B------:R-:W-:Y:S04]  /*28f0*/  STL [R1+0x160], R23 ;  /* 0x0001601701007387 */ /* 0x000fe80000100800 */
[----:B------:R-:W-:Y:S04]  /*2900*/  STL [R1+0x16c], R22 ;  /* 0x00016c1601007387 */ /* 0x000fe80000100800 */
[----:B------:R-:W-:Y:S04]  /*2910*/  STL [R1+0x168], R24 ;  /* 0x0001681801007387 */ /* 0x000fe80000100800 */
[----:B------:R-:W-:Y:S01]  /*2920*/  STL [R1+0x174], R25 ;  /* 0x0001741901007387 */ /* 0x000fe20000100800 */
[----:B------:R-:W-:-:S03]  /*2930*/  @!P6 IMAD.IADD R127, R127, 0x1, -R108 ;  /* 0x000000017f7fe824 */ /* 0x000fc600078e0a6c */
[----:B------:R-:W-:Y:S01]  /*2940*/  STL [R1+0x170], R27 ;  /* 0x0001701b01007387 */ /* 0x000fe20000100800 */
[----:B------:R-:W-:-:S03]  /*2950*/  USHF.R.S32.HI UR6, URZ, 0x1f, UR5 ;  /* 0x0000001fff067899 */ /* 0x000fc60008011405 */
[----:B------:R-:W-:Y:S01]  /*2960*/  STL [R1+0x17c], R26 ;  /* 0x00017c1a01007387 */ /* 0x000fe20000100800 */
[----:B------:R-:W-:-:S03]  /*2970*/  ISETP.GT.U32.AND P6, PT, R108, R125, PT ;  /* 0x0000007d6c00720c */ /* 0x000fc60003fc4070 */
[----:B------:R-:W-:Y:S01]  /*2980*/  STL [R1+0x178], R28 ;  /* 0x0001781c01007387 */ /* 0x000fe20000100800 */
[----:B------:R-:W-:-:S03]  /*2990*/  IADD3 R41, P1, PT, R5, UR5, RZ ;  /* 0x0000000505297c10 */ /* 0x000fc6000ff3e0ff */
[----:B------:R-:W-:Y:S04]  /*29a0*/  STL [R1+0x184], R29 ;  /* 0x0001841d01007387 */ /* 0x000fe80000100800 */
[----:B------:R-:W-:Y:S04]  /*29b0*/  STL [R1+0x180], R31 ;  /* 0x0001801f01007387 */ /* 0x000fe80000100800 */
[----:B------:R-:W-:Y:S01]  /*29c0*/  STL [R1+0x18c], R30 ;  /* 0x00018c1e01007387 */ /* 0x000fe20000100800 */
[----:B0-----:R-:W-:-:S03]  /*29d0*/  IADD3.X R43, PT, PT, R6, UR6, RZ, P1, !PT ;  /* 0x00000006062b7c10 */ /* 0x001fc60008ffe4ff */
[----:B------:R-:W-:Y:S01]  /*29e0*/  STL [R1+0x188], R32 ;  /* 0x0001882001007387 */ /* 0x000fe20000100800 */
[----:B------:R-:W-:-:S03]  /*29f0*/  @!P3 IMAD.IADD R119, R119, 0x1, -R108 ;  /* 0x000000017777b824 */ /* 0x000fc600078e0a6c */
[----:B------:R-:W-:Y:S01]  /*2a00*/  STL [R1+0x194], R33 ;  /* 0x0001942101007387 */ /* 0x000fe20000100800 */
[----:B------:R-:W-:-:S03]  /*2a10*/  IADD3 R42, P3, PT, R7, UR5, RZ ;  /* 0x00000005072a7c10 */ /* 0x000fc6000ff7e0ff */
[----:B------:R-:W-:Y:S04]  /*2a20*/  STL [R1+0x190], R35 ;  /* 0x0001902301007387 */ /* 0x000fe80000100800 */
[----:B------:R-:W-:Y:S01]  /*2a30*/  STL [R1+0x19c], R34 ;  /* 0x00019c2201007387 */ /* 0x000fe20000100800 */
[----:B------:R-:W-:-:S03]  /*2a40*/  PRMT R236, RZ, 0x7610, R236 ;  /* 0x00007610ffec7816 */ /* 0x000fc600000000ec */
[----:B------:R-:W-:Y:S01]  /*2a50*/  STL [R1+0x198], R36 ;  /* 0x0001982401007387 */ /* 0x000fe20000100800 */
[----:B------:R-:W-:-:S03]  /*2a60*/  @!P2 IMAD.MOV.U32 R46, RZ, RZ, R41 ;  /* 0x000000ffff2ea224 */ /* 0x000fc600078e0029 */
[----:B------:R-:W-:Y:S01]  /*2a70*/  STL [R1+0x1a4], R37 ;  /* 0x0001a42501007387 */ /* 0x000fe20000100800 */
[----:B------:R-:W-:-:S03]  /*2a80*/  @!P2 IMAD.MOV.U32 R47, RZ, RZ, R43 ;  /* 0x000000ffff2fa224 */ /* 0x000fc600078e002b */
[----:B------:R-:W-:Y:S04]  /*2a90*/  STL [R1+0x1a0], R39 ;  /* 0x0001a02701007387 */ /* 0x000fe80000100800 */
[----:B------:R0:W-:Y:S01]  /*2aa0*/  STL [R1+0x1a8], R40 ;  /* 0x0001a82801007387 */ /* 0x0001e20000100800 */
[----:B------:R-:W-:Y:S01]  /*2ab0*/  @!P6 IMAD.IADD R125, R125, 0x1, -R108 ;  /* 0x000000017d7de824 */ /* 0x000fe200078e0a6c */
[C---:B------:R-:W-:Y:S02]  /*2ac0*/  ISETP.GT.U32.AND P6, PT, R108.reuse, R120, PT ;  /* 0x000000786c00720c */ /* 0x040fe40003fc4070 */
[----:B------:R-:W-:Y:S01]  /*2ad0*/  SHF.R.U32.HI R45, RZ, 0xd, R192 ;  /* 0x0000000dff2d7819 */ /* 0x000fe200000116c0 */
[----:B------:R1:W3:Y:S01]  /*2ae0*/  @!P2 LDG.E.U8 R236, desc[UR24][R46.64] ;  /* 0x000000182eeca981 */ /* 0x0002e2000c1e1100 */
[----:B------:R-:W-:Y:S01]  /*2af0*/  ISETP.GT.U32.AND P1, PT, R108, R154, PT ;  /* 0x0000009a6c00720c */ /* 0x000fe20003f24070 */
[----:B------:R-:W-:Y:S01]  /*2b00*/  UIMAD UR5, UR8, 0x12, URZ ;  /* 0x00000012080578a4 */ /* 0x000fe2000f8e02ff */
[----:B0-----:R-:W-:Y:S01]  /*2b10*/  PRMT R40, RZ, 0x7610, R40 ;  /* 0x00007610ff287816 */ /* 0x001fe20000000028 */
[----:B-1----:R-:W-:-:S06]  /*2b20*/  @!P2 IMAD.MOV.U32 R46, RZ, RZ, R42 ;  /* 0x000000ffff2ea224 */ /* 0x002fcc00078e002a */
[----:B------:R-:W-:Y:S01]  /*2b30*/  @!P6 IMAD.IADD R120, R120, 0x1, -R108 ;  /* 0x000000017878e824 */ /* 0x000fe200078e0a6c */
[----:B------:R-:W-:-:S03]  /*2b40*/  ISETP.GT.U32.AND P6, PT, R108, R155, PT ;  /* 0x0000009b6c00720c */ /* 0x000fc60003fc4070 */
[----:B------:R-:W-:Y:S01]  /*2b50*/  @!P1 IMAD.IADD R154, R154, 0x1, -R108 ;  /* 0x000000019a9a9824 */ /* 0x000fe200078e0a6c */
[----:B------:R-:W-:Y:S02]  /*2b60*/  PRMT R252, RZ, 0x7610, R252 ;  /* 0x00007610fffc7816 */ /* 0x000fe400000000fc */
[----:B------:R-:W-:Y:S02]  /*2b70*/  SHF.R.U32.HI R49, RZ, 0x5, R192 ;  /* 0x00000005ff317819 */ /* 0x000fe400000116c0 */
[----:B------:R-:W-:-:S05]  /*2b80*/  PRMT R37, RZ, 0x7610, R37 ;  /* 0x00007610ff257816 */ /* 0x000fca0000000025 */
[----:B------:R-:W-:Y:S01]  /*2b90*/  @!P6 IMAD.IADD R155, R155, 0x1, -R108 ;  /* 0x000000019b9be824 */ /* 0x000fe200078e0a6c */
[----:B------:R-:W-:Y:S02]  /*2ba0*/  ISETP.GT.U32.AND P6, PT, R108, R153, PT ;  /* 0x000000996c00720c */ /* 0x000fe40003fc4070 */
[----:B------:R-:W-:Y:S01]  /*2bb0*/  PRMT R39, RZ, 0x7610, R39 ;  /* 0x00007610ff277816 */ /* 0x000fe20000000027 */
[----:B------:R-:W-:Y:S01]  /*2bc0*/  VIADD R53, R197, 0xfffffff4 ;  /* 0xfffffff4c5357836 */ /* 0x000fe20000000000 */
[----:B------:R-:W-:-:S09]  /*2bd0*/  PRMT R34, RZ, 0x7610, R34 ;  /* 0x00007610ff227816 */ /* 0x000fd20000000022 */
[----:B------:R-:W-:Y:S01]  /*2be0*/  @!P6 IMAD.IADD R153, R153, 0x1, -R108 ;  /* 0x000000019999e824 */ /* 0x000fe200078e0a6c */
[----:B------:R-:W-:Y:S02]  /*2bf0*/  ISETP.GT.U32.AND P6, PT, R108, R193, PT ;  /* 0x000000c16c00720c */ /* 0x000fe40003fc4070 */
[----:B------:R-:W-:Y:S01]  /*2c00*/  PRMT R36, RZ, 0x7610, R36 ;  /* 0x00007610ff247816 */ /* 0x000fe20000000024 */
[----:B------:R-:W-:Y:S01]  /*2c10*/  VIADD R57, R197, 0xfffffffb ;  /* 0xfffffffbc5397836 */ /* 0x000fe20000000000 */
[----:B------:R-:W-:-:S09]  /*2c20*/  PRMT R33, RZ, 0x7610, R33 ;  /* 0x00007610ff217816 */ /* 0x000fd20000000021 */
[----:B------:R-:W-:Y:S01]  /*2c30*/  @!P6 IMAD.IADD R193, R193, 0x1, -R108 ;  /* 0x00000001c1c1e824 */ /* 0x000fe200078e0a6c */
[----:B--2---:R0:W-:Y:S02]  /*2c40*/  STL [R1+0x40], R44 ;  /* 0x0000402c01007387 */ /* 0x0041e40000100800 */
[----:B0-----:R-:W-:Y:S02]  /*2c50*/  IADD3.X R44, PT, PT, R8, UR6, RZ, P3, !PT ;  /* 0x00000006082c7c10 */ /* 0x001fe40009ffe4ff */
[----:B------:R-:W-:-:S03]  /*2c60*/  LOP3.LUT P3, RZ, R45, 0x1, RZ, 0xc0, !PT ;  /* 0x000000012dff7812 */ /* 0x000fc6000786c0ff */
[----:B------:R-:W-:Y:S01]  /*2c70*/  @!P2 IMAD.MOV.U32 R47, RZ, RZ, R44 ;  /* 0x000000ffff2fa224 */ /* 0x000fe200078e002c */
[----:B------:R-:W-:-:S04]  /*2c80*/  USHF.R.S32.HI UR6, URZ, 0x1f, UR5 ;  /* 0x0000001fff067899 */ /* 0x000fc80008011405 */
[----:B------:R0:W2:Y:S01]  /*2c90*/  @!P2 LDG.E.U8 R40, desc[UR24][R46.64] ;  /* 0x000000182e28a981 */ /* 0x0000a2000c1e1100 */
[----:B------:R-:W-:-:S04]  /*2ca0*/  IADD3 R45, P2, PT, R5, UR5, RZ ;  /* 0x00000005052d7c10 */ /* 0x000fc8000ff5e0ff */
[----:B0-----:R-:W-:Y:S02]  /*2cb0*/  IADD3.X R47, PT, PT, R6, UR6, RZ, P2, !PT ;  /* 0x00000006062f7c10 */ /* 0x001fe400097fe4ff */
[----:B------:R-:W-:Y:S01]  /*2cc0*/  IADD3 R46, P1, PT, R7, UR5, RZ ;  /* 0x00000005072e7c10 */ /* 0x000fe2000ff3e0ff */
[----:B------:R-:W-:Y:S02]  /*2cd0*/  @P3 IMAD.MOV.U32 R50, RZ, RZ, R45 ;  /* 0x000000ffff323224 */ /* 0x000fe400078e002d */
[----:B------:R-:W-:Y:S01]  /*2ce0*/  @P3 IMAD.MOV.U32 R51, RZ, RZ, R47 ;  /* 0x000000ffff333224 */ /* 0x000fe200078e002f */
[----:B------:R-:W-:Y:S02]  /*2cf0*/  IADD3.X R48, PT, PT, R8, UR6, RZ, P1, !PT ;  /* 0x0000000608307c10 */ /* 0x000fe40008ffe4ff */
[----:B------:R-:W-:Y:S01]  /*2d00*/  ISETP.GT.U32.AND P2, PT, R108, R152, PT ;  /* 0x000000986c00720c */ /* 0x000fe20003f44070 */
[----:B------:R-:W-:Y:S01]  /*2d10*/  UIMAD UR5, UR8, 0x1a, URZ ;  /* 0x0000001a080578a4 */ /* 0x000fe2000f8e02ff */
[----:B------:R0:W2:Y:S01]  /*2d20*/  @P3 LDG.E.U8 R252, desc[UR24][R50.64] ;  /* 0x0000001832fc3981 */ /* 0x0000a2000c1e1100 */
[----:B------:R-:W-:-:S02]  /*2d30*/  LOP3.LUT P1, RZ, R49, 0x1, RZ, 0xc0, !PT ;  /* 0x0000000131ff7812 */ /* 0x000fc4000782c0ff */
[----:B------:R-:W-:Y:S01]  /*2d40*/  USHF.R.S32.HI UR6, URZ, 0x1f, UR5 ;  /* 0x0000001fff067899 */ /* 0x000fe20008011405 */
[----:B0-----:R-:W-:Y:S02]  /*2d50*/  @P3 IMAD.MOV.U32 R50, RZ, RZ, R46 ;  /* 0x000000ffff323224 */ /* 0x001fe400078e002e */
[----:B------:R-:W-:-:S05]  /*2d60*/  @P3 IMAD.MOV.U32 R51, RZ, RZ, R48 ;  /* 0x000000ffff333224 */ /* 0x000fca00078e0030 */
[----:B------:R0:W2:Y:S01]  /*2d70*/  @P3 LDG.E.U8 R37, desc[UR24][R50.64] ;  /* 0x0000001832253981 */ /* 0x0000a2000c1e1100 */
[----:B------:R-:W-:Y:S01]  /*2d80*/  IADD3 R49, P3, PT, R5, UR5, RZ ;  /* 0x0000000505317c10 */ /* 0x000fe2000ff7e0ff */
[----:B------:R-:W-:-:S03]  /*2d90*/  @!P2 IMAD.IADD R152, R152, 0x1, -R108 ;  /* 0x000000019898a824 */ /* 0x000fc600078e0a6c */
[----:B0-----:R-:W-:Y:S02]  /*2da0*/  IADD3.X R51, PT, PT, R6, UR6, RZ, P3, !PT ;  /* 0x0000000606337c10 */ /* 0x001fe40009ffe4ff */
[----:B------:R-:W-:Y:S01]  /*2db0*/  IADD3 R50, P2, PT, R7, UR5, RZ ;  /* 0x0000000507327c10 */ /* 0x000fe2000ff5e0ff */
[----:B------:R-:W-:Y:S01]  /*2dc0*/  @P1 IMAD.MOV.U32 R54, RZ, RZ, R49 ;  /* 0x000000ffff361224 */ /* 0x000fe200078e0031 */
[----:B------:R-:W-:Y:S01]  /*2dd0*/  ISETP.GT.U32.AND P3, PT, R108, R194, PT ;  /* 0x000000c26c00720c */ /* 0x000fe20003f64070 */
[----:B------:R-:W-:Y:S01]  /*2de0*/  @P1 IMAD.MOV.U32 R55, RZ, RZ, R51 ;  /* 0x000000ffff371224 */ /* 0x000fe200078e0033 */
[----:B------:R-:W-:Y:S01]  /*2df0*/  IADD3.X R52, PT, PT, R8, UR6, RZ, P2, !PT ;  /* 0x0000000608347c10 */ /* 0x000fe200097fe4ff */
[----:B------:R-:W-:-:S03]  /*2e00*/  UIMAD UR5, UR8, 0x3, URZ ;  /* 0x00000003080578a4 */ /* 0x000fc6000f8e02ff */
        /* <DEDUP_REMOVED lines=8> */
[----:B------:R-:W-:Y:S02]  /*2e90*/  ISETP.GT.U32.AND P3, PT, R108, R111, PT ;  /* 0x0000006f6c00720c */ /* 0x000fe40003f64070 */
[----:B0-----:R-:W-:Y:S02]  /*2ea0*/  IADD3.X R55, PT, PT, R6, UR6, RZ, P1, !PT ;  /* 0x0000000606377c10 */ /* 0x001fe40008ffe4ff */
[----:B------:R-:W-:Y:S02]  /*2eb0*/  IADD3 R54, P6, PT, R7, UR5, RZ ;  /* 0x0000000507367c10 */ /* 0x000fe4000ffde0ff */
[----:B------:R-:W-:Y:S01]  /*2ec0*/  ISETP.GT.U32.AND P1, PT, R108, R112, PT ;  /* 0x000000706c00720c */ /* 0x000fe20003f24070 */
[----:B------:R-:W-:Y:S01]  /*2ed0*/  @!P4 IMAD.MOV.U32 R58, RZ, RZ, R53 ;  /* 0x000000ffff3ac224 */ /* 0x000fe200078e0035 */
[----:B------:R-:W-:Y:S01]  /*2ee0*/  IADD3.X R56, PT, PT, R8, UR6, RZ, P6, !PT ;  /* 0x0000000608387c10 */ /* 0x000fe2000b7fe4ff */
[----:B------:R-:W-:Y:S01]  /*2ef0*/  @!P4 IMAD.MOV.U32 R59, RZ, RZ, R55 ;  /* 0x000000ffff3bc224 */ /* 0x000fe200078e0037 */
[----:B------:R-:W-:Y:S01]  /*2f00*/  UIMAD UR5, UR8, 0xb, URZ ;  /* 0x0000000b080578a4 */ /* 0x000fe2000f8e02ff */
[----:B------:R-:W-:-:S02]  /*2f10*/  ISETP.GE.U32.AND P6, PT, R57, 0x7fffffdc, PT ;  /* 0x7fffffdc3900780c */ /* 0x000fc40003fc6070 */
[--C-:B------:R-:W-:Y:S01]  /*2f20*/  @!P3 IMAD.IADD R111, R111, 0x1, -R108.reuse ;  /* 0x000000016f6fb824 */ /* 0x100fe200078e0a6c */
[----:B------:R0:W2:Y:S01]  /*2f30*/  @!P4 LDG.E.U8 R36, desc[UR24][R58.64] ;  /* 0x000000183a24c981 */ /* 0x0000a2000c1e1100 */
[----:B------:R-:W-:Y:S02]  /*2f40*/  USHF.R.S32.HI UR6, URZ, 0x1f, UR5 ;  /* 0x0000001fff067899 */ /* 0x000fe40008011405 */
[----:B------:R-:W-:Y:S02]  /*2f50*/  IADD3 R57, P3, PT, R5, UR5, RZ ;  /* 0x0000000505397c10 */ /* 0x000fe4000ff7e0ff */
[----:B------:R-:W-:Y:S02]  /*2f60*/  @!P1 IMAD.IADD R112, R112, 0x1, -R108 ;  /* 0x0000000170709824 */ /* 0x000fe400078e0a6c */
[----:B0-----:R-:W-:Y:S02]  /*2f70*/  @!P4 IMAD.MOV.U32 R58, RZ, RZ, R54 ;  /* 0x000000ffff3ac224 */ /* 0x001fe400078e0036 */
[----:B------:R-:W-:Y:S01]  /*2f80*/  @!P4 IMAD.MOV.U32 R59, RZ, RZ, R56 ;  /* 0x000000ffff3bc224 */ /* 0x000fe200078e0038 */
[----:B------:R-:W-:-:S04]  /*2f90*/  ISETP.GT.U32.AND P1, PT, R108, R184, PT ;  /* 0x000000b86c00720c */ /* 0x000fc80003f24070 */
[----:B------:R0:W2:Y:S01]  /*2fa0*/  @!P4 LDG.E.U8 R33, desc[UR24][R58.64] ;  /* 0x000000183a21c981 */ /* 0x0000a2000c1e1100 */
[----:B------:R-:W-:Y:S01]  /*2fb0*/  PRMT R35, RZ, 0x7610, R35 ;  /* 0x00007610ff237816 */ /* 0x000fe20000000023 */
[----:B------:R-:W-:Y:S01]  /*2fc0*/  @!P2 IMAD.MOV.U32 R62, RZ, RZ, R57 ;  /* 0x000000ffff3ea224 */ /* 0x000fe200078e0039 */
[----:B------:R-:W-:Y:S02]  /*2fd0*/  SHF.R.U32.HI R61, RZ, 0xc, R192 ;  /* 0x0000000cff3d7819 */ /* 0x000fe400000116c0 */
[----:B0-----:R-:W-:Y:S02]  /*2fe0*/  IADD3.X R59, PT, PT, R6, UR6, RZ, P3, !PT ;  /* 0x00000006063b7c10 */ /* 0x001fe40009ffe4ff */
[----:B------:R-:W-:Y:S02]  /*2ff0*/  IADD3 R58, P4, PT, R7, UR5, RZ ;  /* 0x00000005073a7c10 */ /* 0x000fe4000ff9e0ff */
[----:B------:R-:W-:Y:S01]  /*3000*/  ISETP.GT.U32.AND P3, PT, R108, R182, PT ;  /* 0x000000b66c00720c */ /* 0x000fe20003f64070 */
[----:B------:R-:W-:Y:S01]  /*3010*/  @!P2 IMAD.MOV.U32 R63, RZ, RZ, R59 ;  /* 0x000000ffff3fa224 */ /* 0x000fe200078e003b */
[----:B------:R-:W-:Y:S01]  /*3020*/  IADD3.X R60, PT, PT, R8, UR6, RZ, P4, !PT ;  /* 0x00000006083c7c10 */ /* 0x000fe2000a7fe4ff */
[----:B------:R-:W-:Y:S01]  /*3030*/  UIMAD UR5, UR8, 0x13, URZ ;  /* 0x00000013080578a4 */ /* 0x000fe2000f8e02ff */
[----:B------:R-:W-:-:S02]  /*3040*/  LOP3.LUT P4, RZ, R61, 0x1, RZ, 0xc0, !PT ;  /* 0x000000013dff7812 */ /* 0x000fc4000788c0ff */
[----:B------:R-:W-:Y:S01]  /*3050*/  PRMT R30, RZ, 0x7610, R30 ;  /* 0x00007610ff1e7816 */ /* 0x000fe2000000001e */
[----:B------:R0:W2:Y:S01]  /*3060*/  @!P2 LDG.E.U8 R35, desc[UR24][R62.64] ;  /* 0x000000183e23a981 */ /* 0x0000a2000c1e1100 */
[----:B------:R-:W-:Y:S01]  /*3070*/  USHF.R.S32.HI UR6, URZ, 0x1f, UR5 ;  /* 0x0000001fff067899 */ /* 0x000fe20008011405 */
[----:B------:R-:W-:Y:S01]  /*3080*/  @!P1 IMAD.IADD R184, R184, 0x1, -R108 ;  /* 0x00000001b8b89824 */ /* 0x000fe200078e0a6c */
[----:B------:R-:W-:Y:S01]  /*3090*/  IADD3 R61, P1, PT, R5, UR5, RZ ;  /* 0x00000005053d7c10 */ /* 0x000fe2000ff3e0ff */
[----:B0-----:R-:W-:Y:S02]  /*30a0*/  @!P2 IMAD.MOV.U32 R62, RZ, RZ, R58 ;  /* 0x000000ffff3ea224 */ /* 0x001fe400078e003a */
[----:B------:R-:W-:Y:S02]  /*30b0*/  @!P2 IMAD.MOV.U32 R63, RZ, RZ, R60 ;  /* 0x000000ffff3fa224 */ /* 0x000fe400078e003c */
[----:B------:R-:W-:-:S03]  /*30c0*/  @!P3 IMAD.IADD R182, R182, 0x1, -R108 ;  /* 0x00000001b6b6b824 */ /* 0x000fc600078e0a6c */
[----:B------:R0:W2:Y:S01]  /*30d0*/  @!P2 LDG.E.U8 R30, desc[UR24][R62.64] ;  /* 0x000000183e1ea981 */ /* 0x0000a2000c1e1100 */
[----:B------:R-:W-:Y:S01]  /*30e0*/  ISETP.GT.U32.AND P2, PT, R108, R117, PT ;  /* 0x000000756c00720c */ /* 0x000fe20003f44070 */
[----:B------:R-:W-:Y:S01]  /*30f0*/  @P4 IMAD.MOV.U32 R66, RZ, RZ, R61 ;  /* 0x000000ffff424224 */ /* 0x000fe200078e003d */
[----:B------:R-:W-:Y:S02]  /*3100*/  PRMT R32, RZ, 0x7610, R32 ;  /* 0x00007610ff207816 */ /* 0x000fe40000000020 */
[----:B0-----:R-:W-:Y:S02]  /*3110*/  IADD3.X R63, PT, PT, R6, UR6, RZ, P1, !PT ;  /* 0x00000006063f7c10 */ /* 0x001fe40008ffe4ff */
[----:B------:R-:W-:Y:S02]  /*3120*/  IADD3 R62, P3, PT, R7, UR5, RZ ;  /* 0x00000005073e7c10 */ /* 0x000fe4000ff7e0ff */
[----:B------:R-:W-:Y:S01]  /*3130*/  ISETP.GT.U32.AND P1, PT, R108, R170, PT ;  /* 0x000000aa6c00720c */ /* 0x000fe20003f24070 */
[----:B------:R-:W-:Y:S01]  /*3140*/  @P4 IMAD.MOV.U32 R67, RZ, RZ, R63 ;  /* 0x000000ffff434224 */ /* 0x000fe200078e003f */
[----:B------:R-:W-:-:S02]  /*3150*/  SHF.R.U32.HI R65, RZ, 0x4, R192 ;  /* 0x00000004ff417819 */ /* 0x000fc400000116c0 */
[----:B------:R-:W-:Y:S01]  /*3160*/  IADD3.X R64, PT, PT, R8, UR6, RZ, P3, !PT ;  /* 0x0000000608407c10 */ /* 0x000fe20009ffe4ff */
[----:B------:R-:W-:Y:S01]  /*3170*/  UIMAD UR5, UR8, 0x1b, URZ ;  /* 0x0000001b080578a4 */ /* 0x000fe2000f8e02ff */
[----:B------:R-:W-:Y:S01]  /*3180*/  LOP3.LUT P3, RZ, R65, 0x1, RZ, 0xc0, !PT ;  /* 0x0000000141ff7812 */ /* 0x000fe2000786c0ff */
[----:B------:R0:W2:Y:S01]  /*3190*/  @P4 LDG.E.U8 R32, desc[UR24][R66.64] ;  /* 0x0000001842204981 */ /* 0x0000a2000c1e1100 */
[----:B------:R-:W-:Y:S01]  /*31a0*/  PRMT R29, RZ, 0x7610, R29 ;  /* 0x00007610ff1d7816 */ /* 0x000fe2000000001d */
[----:B------:R-:W-:Y:S01]  /*31b0*/  USHF.R.S32.HI UR6, URZ, 0x1f, UR5 ;  /* 0x0000001fff067899 */ /* 0x000fe20008011405 */
[----:B------:R-:W-:Y:S01]  /*31c0*/  @!P2 IMAD.IADD R117, R117, 0x1, -R108 ;  /* 0x000000017575a824 */ /* 0x000fe200078e0a6c */
[----:B------:R-:W-:Y:S01]  /*31d0*/  IADD3 R65, P2, PT, R5, UR5, RZ ;  /* 0x0000000505417c10 */ /* 0x000fe2000ff5e0ff */
[----:B0-----:R-:W-:Y:S02]  /*31e0*/  @P4 IMAD.MOV.U32 R66, RZ, RZ, R62 ;  /* 0x000000ffff424224 */ /* 0x001fe400078e003e */
[----:B------:R-:W-:-:S02]  /*31f0*/  @P4 IMAD.MOV.U32 R67, RZ, RZ, R64 ;  /* 0x000000ffff434224 */ /* 0x000fc400078e0040 */
[----:B------:R-:W-:Y:S01]  /*3200*/  @!P1 IMAD.IADD R170, R170, 0x1, -R108 ;  /* 0x00000001aaaa9824 */ /* 0x000fe200078e0a6c */
[----:B------:R-:W-:Y:S01]  /*3210*/  ISETP.GT.U32.AND P1, PT, R108, R171, PT ;  /* 0x000000ab6c00720c */ /* 0x000fe20003f24070 */
[----:B------:R-:W-:Y:S01]  /*3220*/  VIADD R68, R197, 0xfffffff3 ;  /* 0xfffffff3c5447836 */ /* 0x000fe20000000000 */
[----:B------:R0:W2:Y:S01]  /*3230*/  @P4 LDG.E.U8 R29, desc[UR24][R66.64] ;  /* 0x00000018421d4981 */ /* 0x0000a2000c1e1100 */
[----:B------:R-:W-:Y:S02]  /*3240*/  IADD3 R159, P4, PT, R7, UR5, RZ ;  /* 0x00000005079f7c10 */ /* 0x000fe4000ff9e0ff */
[----:B------:R-:W-:Y:S02]  /*3250*/  PRMT R31, RZ, 0x7610, R31 ;  /* 0x00007610ff1f7816 */ /* 0x000fe4000000001f */
[----:B------:R-:W-:Y:S02]  /*3260*/  IADD3.X R151, PT, PT, R8, UR6, RZ, P4, !PT ;  /* 0x0000000608977c10 */ /* 0x000fe4000a7fe4ff */
[----:B0-----:R-:W-:-:S02]  /*3270*/  IADD3.X R66, PT, PT, R6, UR6, RZ, P2, !PT ;  /* 0x0000000606427c10 */ /* 0x001fc400097fe4ff */
[----:B------:R-:W-:Y:S02]  /*3280*/  ISETP.GT.U32.AND P2, PT, R108, R172, PT ;  /* 0x000000ac6c00720c */ /* 0x000fe40003f44070 */
[----:B------:R-:W-:Y:S01]  /*3290*/  ISETP.GE.U32.AND P4, PT, R68, 0x7fffffd4, PT ;  /* 0x7fffffd44400780c */ /* 0x000fe20003f86070 */
[----:B------:R-:W-:Y:S02]  /*32a0*/  @P3 IMAD.MOV.U32 R68, RZ, RZ, R65 ;  /* 0x000000ffff443224 */ /* 0x000fe400078e0041 */
[----:B------:R-:W-:Y:S01]  /*32b0*/  @P3 IMAD.MOV.U32 R69, RZ, RZ, R66 ;  /* 0x000000ffff453224 */ /* 0x000fe200078e0042 */
[----:B------:R-:W-:Y:S01]  /*32c0*/  USHF.L.U32 UR5, UR8, 0x2, URZ ;  /* 0x0000000208057899 */ /* 0x000fe200080006ff */
[----:B------:R-:W-:Y:S01]  /*32d0*/  PRMT R26, RZ, 0x7610, R26 ;  /* 0x00007610ff1a7816 */ /* 0x000fe2000000001a */
[----:B------:R-:W-:Y:S02]  /*32e0*/  @!P1 IMAD.IADD R171, R171, 0x1, -R108 ;  /* 0x00000001abab9824 */ /* 0x000fe400078e0a6c */
[----:B------:R0:W2:Y:S01]  /*32f0*/  @P3 LDG.E.U8 R31, desc[UR24][R68.64] ;  /* 0x00000018441f3981 */ /* 0x0000a2000c1e1100 */
[----:B------:R-:W-:-:S02]  /*3300*/  USHF.R.S32.HI UR6, URZ, 0x1f, UR5 ;  /* 0x0000001fff067899 */ /* 0x000fc40008011405 */
[----:B------:R-:W-:Y:S01]  /*3310*/  IADD3 R67, P1, PT, R5, UR5, RZ ;  /* 0x0000000505437c10 */ /* 0x000fe2000ff3e0ff */
[----:B------:R-:W-:Y:S01]  /*3320*/  @!P2 IMAD.IADD R172, R172, 0x1, -R108 ;  /* 0x00000001acaca824 */ /* 0x000fe200078e0a6c */
[----:B------:R-:W-:Y:S01]  /*3330*/  ISETP.GT.U32.AND P2, PT, R108, R168, PT ;  /* 0x000000a86c00720c */ /* 0x000fe20003f44070 */
[----:B0-----:R-:W-:Y:S02]  /*3340*/  @P3 IMAD.MOV.U32 R68, RZ, RZ, R159 ;  /* 0x000000ffff443224 */ /* 0x001fe400078e009f */
[----:B------:R-:W-:-:S05]  /*3350*/  @P3 IMAD.MOV.U32 R69, RZ, RZ, R151 ;  /* 0x000000ffff453224 */ /* 0x000fca00078e0097 */
[----:B------:R0:W2:Y:S01]  /*3360*/  @P3 LDG.E.U8 R26, desc[UR24][R68.64] ;  /* 0x00000018441a3981 */ /* 0x0000a2000c1e1100 */
[----:B------:R-:W-:Y:S01]  /*3370*/  PRMT R28, RZ, 0x7610, R28 ;  /* 0x00007610ff1c7816 */ /* 0x000fe2000000001c */
[----:B------:R-:W-:Y:S01]  /*3380*/  @!P6 IMAD.MOV.U32 R72, RZ, RZ, R67 ;  /* 0x000000ffff48e224 */ /* 0x000fe200078e0043 */
[----:B0-----:R-:W-:Y:S02]  /*3390*/  IADD3.X R69, PT, PT, R6, UR6, RZ, P1, !PT ;  /* 0x0000000606457c10 */ /* 0x001fe40008ffe4ff */
[----:B------:R-:W-:Y:S02]  /*33a0*/  IADD3 R68, P3, PT, R7, UR5, RZ ;  /* 0x0000000507447c10 */ /* 0x000fe4000ff7e0ff */
[----:B------:R-:W-:Y:S01]  /*33b0*/  ISETP.GT.U32.AND P1, PT, R108, R167, PT ;  /* 0x000000a76c00720c */ /* 0x000fe20003f24070 */
[----:B------:R-:W-:Y:S01]  /*33c0*/  @!P6 IMAD.MOV.U32 R73, RZ, RZ, R69 ;  /* 0x000000ffff49e224 */ /* 0x000fe200078e0045 */
[----:B------:R-:W-:Y:S01]  /*33d0*/  IADD3.X R70, PT, PT, R8, UR6, RZ, P3, !PT ;  /* 0x0000000608467c10 */ /* 0x000fe20009ffe4ff */
[----:B------:R-:W-:Y:S01]  /*33e0*/  VIADD R71, R197, 0xfffffffa ;  /* 0xfffffffac5477836 */ /* 0x000fe20000000000 */
[----:B------:R-:W-:Y:S01]  /*33f0*/  UIMAD UR5, UR8, 0xc, URZ ;  /* 0x0000000c080578a4 */ /* 0x000fe2000f8e02ff */
[----:B------:R-:W-:Y:S01]  /*3400*/  PRMT R25, RZ, 0x7610, R25 ;  /* 0x00007610ff197816 */ /* 0x000fe20000000019 */
[----:B------:R0:W2:Y:S01]  /*3410*/  @!P6 LDG.E.U8 R28, desc[UR24][R72.64] ;  /* 0x00000018481ce981 */ /* 0x0000a2000c1e1100 */
[----:B------:R-:W-:Y:S01]  /*3420*/  @!P2 IMAD.IADD R168, R168, 0x1, -R108 ;  /* 0x00000001a8a8a824 */ /* 0x000fe200078e0a6c */
[----:B------:R-:W-:Y:S01]  /*3430*/  USHF.R.S32.HI UR6, URZ, 0x1f, UR5 ;  /* 0x0000001fff067899 */ /* 0x000fe20008011405 */
[----:B------:R-:W-:-:S02]  /*3440*/  ISETP.GE.U32.AND P3, PT, R71, 0x7fffffdb, PT ;  /* 0x7fffffdb4700780c */ /* 0x000fc40003f66070 */
[----:B------:R-:W-:Y:S01]  /*3450*/  IADD3 R71, P2, PT, R5, UR5, RZ ;  /* 0x0000000505477c10 */ /* 0x000fe2000ff5e0ff */
[----:B0-----:R-:W-:Y:S02]  /*3460*/  @!P6 IMAD.MOV.U32 R72, RZ, RZ, R68 ;  /* 0x000000ffff48e224 */ /* 0x001fe400078e0044 */
[----:B------:R-:W-:Y:S02]  /*3470*/  @!P6 IMAD.MOV.U32 R73, RZ, RZ, R70 ;  /* 0x000000ffff49e224 */ /* 0x000fe400078e0046 */
[----:B------:R-:W-:Y:S01]  /*3480*/  @!P1 IMAD.IADD R167, R167, 0x1, -R108 ;  /* 0x00000001a7a79824 */ /* 0x000fe200078e0a6c */
[----:B------:R-:W-:Y:S02]  /*3490*/  ISETP.GT.U32.AND P1, PT, R108, R145, PT ;  /* 0x000000916c00720c */ /* 0x000fe40003f24070 */
[----:B------:R0:W2:Y:S01]  /*34a0*/  @!P6 LDG.E.U8 R25, desc[UR24][R72.64] ;  /* 0x000000184819e981 */ /* 0x0000a2000c1e1100 */
[----:B------:R-:W-:Y:S01]  /*34b0*/  PRMT R27, RZ, 0x7610, R27 ;  /* 0x00007610ff1b7816 */ /* 0x000fe2000000001b */
[----:B------:R-:W-:Y:S01]  /*34c0*/  @!P4 IMAD.MOV.U32 R76, RZ, RZ, R71 ;  /* 0x000000ffff4cc224 */ /* 0x000fe200078e0047 */
[----:B------:R-:W-:-:S02]  /*34d0*/  SHF.R.U32.HI R75, RZ, 0xb, R192 ;  /* 0x0000000bff4b7819 */ /* 0x000fc400000116c0 */
[----:B0-----:R-:W-:Y:S02]  /*34e0*/  IADD3.X R73, PT, PT, R6, UR6, RZ, P2, !PT ;  /* 0x0000000606497c10 */ /* 0x001fe400097fe4ff */
[----:B------:R-:W-:Y:S02]  /*34f0*/  ISETP.GT.U32.AND P2, PT, R108, R144, PT ;  /* 0x000000906c00720c */ /* 0x000fe40003f44070 */
[----:B------:R-:W-:Y:S01]  /*3500*/  IADD3 R72, P6, PT, R7, UR5, RZ ;  /* 0x0000000507487c10 */ /* 0x000fe2000ffde0ff */
[----:B------:R-:W-:Y:S01]  /*3510*/  @!P4 IMAD.MOV.U32 R77, RZ, RZ, R73 ;  /* 0x000000ffff4dc224 */ /* 0x000fe200078e0049 */
[----:B------:R-:W-:Y:S02]  /*3520*/  UIMAD UR5, UR8, 0x14, URZ ;  /* 0x00000014080578a4 */ /* 0x000fe4000f8e02ff */
[----:B------:R-:W-:Y:S02]  /*3530*/  IADD3.X R74, PT, PT, R8, UR6, RZ, P6, !PT ;  /* 0x00000006084a7c10 */ /* 0x000fe4000b7fe4ff */
[----:B------:R-:W-:Y:S01]  /*3540*/  LOP3.LUT P6, RZ, R75, 0x1, RZ, 0xc0, !PT ;  /* 0x000000014bff7812 */ /* 0x000fe200078cc0ff */
[----:B------:R0:W2:Y:S01]  /*3550*/  @!P4 LDG.E.U8 R27, desc[UR24][R76.64] ;  /* 0x000000184c1bc981 */ /* 0x0000a2000c1e1100 */
[----:B------:R-:W-:Y:S01]  /*3560*/  PRMT R22, RZ, 0x7610, R22 ;  /* 0x00007610ff167816 */ /* 0x000fe20000000016 */
[----:B------:R-:W-:Y:S01]  /*3570*/  USHF.R.S32.HI UR6, URZ, 0x1f, UR5 ;  /* 0x0000001fff067899 */ /* 0x000fe20008011405 */
[--C-:B------:R-:W-:Y:S01]  /*3580*/  @!P1 IMAD.IADD R145, R145, 0x1, -R108.reuse ;  /* 0x0000000191919824 */ /* 0x100fe200078e0a6c */
[----:B------:R-:W-:Y:S01]  /*3590*/  IADD3 R75, P1, PT, R5, UR5, RZ ;  /* 0x00000005054b7c10 */ /* 0x000fe2000ff3e0ff */
[----:B------:R-:W-:Y:S01]  /*35a0*/  @!P2 IMAD.IADD R144, R144, 0x1, -R108 ;  /* 0x000000019090a824 */ /* 0x000fe200078e0a6c */
[----:B------:R-:W-:Y:S01]  /*35b0*/  ISETP.GT.U32.AND P2, PT, R108, R143, PT ;  /* 0x0000008f6c00720c */ /* 0x000fe20003f44070 */
[----:B0-----:R-:W-:-:S02]  /*35c0*/  @!P4 IMAD.MOV.U32 R76, RZ, RZ, R72 ;  /* 0x000000ffff4cc224 */ /* 0x001fc400078e0048 */
[----:B------:R-:W-:-:S05]  /*35d0*/  @!P4 IMAD.MOV.U32 R77, RZ, RZ, R74 ;  /* 0x000000ffff4dc224 */ /* 0x000fca00078e004a */
[----:B------:R0:W2:Y:S01]  /*35e0*/  @!P4 LDG.E.U8 R22, desc[UR24][R76.64] ;  /* 0x000000184c16c981 */ /* 0x0000a2000c1e1100 */
[----:B------:R-:W-:Y:S01]  /*35f0*/  SHF.R.U32.HI R79, RZ, 0x3, R192 ;  /* 0x00000003ff4f7819 */ /* 0x000fe200000116c0 */
[----:B------:R-:W-:Y:S01]  /*3600*/  @P6 IMAD.MOV.U32 R80, RZ, RZ, R75 ;  /* 0x000000ffff506224 */ /* 0x000fe200078e004b */
[----:B------:R-:W-:Y:S02]  /*3610*/  PRMT R24, RZ, 0x7610, R24 ;  /* 0x00007610ff187816 */ /* 0x000fe40000000018 */
[----:B0-----:R-:W-:Y:S02]  /*3620*/  IADD3.X R77, PT, PT, R6, UR6, RZ, P1, !PT ;  /* 0x00000006064d7c10 */ /* 0x001fe40008ffe4ff */
[----:B------:R-:W-:Y:S02]  /*3630*/  ISETP.GT.U32.AND P1, PT, R108, R139, PT ;  /* 0x0000008b6c00720c */ /* 0x000fe40003f24070 */
[----:B------:R-:W-:Y:S01]  /*3640*/  IADD3 R76, P4, PT, R7, UR5, RZ ;  /* 0x00000005074c7c10 */ /* 0x000fe2000ff9e0ff */
[----:B------:R-:W-:Y:S01]  /*3650*/  @P6 IMAD.MOV.U32 R81, RZ, RZ, R77 ;  /* 0x000000ffff516224 */ /* 0x000fe200078e004d */
[----:B------:R-:W-:-:S02]  /*3660*/  UIMAD UR5, UR8, 0x1c, URZ ;  /* 0x0000001c080578a4 */ /* 0x000fc4000f8e02ff */
[----:B------:R-:W-:Y:S02]  /*3670*/  IADD3.X R78, PT, PT, R8, UR6, RZ, P4, !PT ;  /* 0x00000006084e7c10 */ /* 0x000fe4000a7fe4ff */
[----:B------:R-:W-:Y:S01]  /*3680*/  LOP3.LUT P4, RZ, R79, 0x1, RZ, 0xc0, !PT ;  /* 0x000000014fff7812 */ /* 0x000fe2000788c0ff */
[----:B------:R-:W-:Y:S01]  /*3690*/  USHF.R.S32.HI UR6, URZ, 0x1f, UR5 ;  /* 0x0000001fff067899 */ /* 0x000fe20008011405 */
[----:B------:R-:W-:Y:S01]  /*36a0*/  PRMT R20, RZ, 0x7610, R20 ;  /* 0x00007610ff147816 */ /* 0x000fe20000000014 */
[----:B------:R0:W2:Y:S01]  /*36b0*/  @P6 LDG.E.U8 R24, desc[UR24][R80.64] ;  /* 0x0000001850186981 */ /* 0x0000a2000c1e1100 */
[--C-:B------:R-:W-:Y:S01]  /*36c0*/  @!P2 IMAD.IADD R143, R143, 0x1, -R108.reuse ;  /* 0x000000018f8fa824 */ /* 0x100fe200078e0a6c */
[----:B------:R-:W-:Y:S01]  /*36d0*/  IADD3 R163, P2, PT, R5, UR5, RZ ;  /* 0x0000000505a37c10 */ /* 0x000fe2000ff5e0ff */
[----:B------:R-:W-:Y:S01]  /*36e0*/  @!P1 IMAD.IADD R139, R139, 0x1, -R108 ;  /* 0x000000018b8b9824 */ /* 0x000fe200078e0a6c */
[----:B------:R-:W-:Y:S02]  /*36f0*/  ISETP.GT.U32.AND P1, PT, R108, R138, PT ;  /* 0x0000008a6c00720c */ /* 0x000fe40003f24070 */
[----:B------:R-:W-:Y:S01]  /*3700*/  IADD3.X R161, PT, PT, R6, UR6, RZ, P2, !PT ;  /* 0x0000000606a17c10 */ /* 0x000fe200097fe4ff */
[----:B0-----:R-:W-:-:S02]  /*3710*/  @P6 IMAD.MOV.U32 R80, RZ, RZ, R76 ;  /* 0x000000ffff506224 */ /* 0x001fc400078e004c */
[----:B------:R-:W-:Y:S01]  /*3720*/  @P6 IMAD.MOV.U32 R81, RZ, RZ, R78 ;  /* 0x000000ffff516224 */ /* 0x000fe200078e004e */
[----:B------:R-:W-:-:S04]  /*3730*/  ISETP.GT.U32.AND P2, PT, R108, R137, PT ;  /* 0x000000896c00720c */ /* 0x000fc80003f44070 */
[----:B------:R0:W2:Y:S01]  /*3740*/  @P6 LDG.E.U8 R20, desc[UR24][R80.64] ;  /* 0x0000001850146981 */ /* 0x0000a2000c1e1100 */
[----:B------:R-:W-:Y:S02]  /*3750*/  IADD3 R175, P6, PT, R7, UR5, RZ ;  /* 0x0000000507af7c10 */ /* 0x000fe4000ffde0ff */
[----:B------:R-:W-:Y:S01]  /*3760*/  PRMT R23, RZ, 0x7610, R23 ;  /* 0x00007610ff177816 */ /* 0x000fe20000000017 */
[----:B------:R-:W-:Y:S01]  /*3770*/  VIADD R79, R197, 0xfffffff2 ;  /* 0xfffffff2c54f7836 */ /* 0x000fe20000000000 */
[----:B------:R-:W-:Y:S01]  /*3780*/  IADD3.X R173, PT, PT, R8, UR6, RZ, P6, !PT ;  /* 0x0000000608ad7c10 */ /* 0x000fe2000b7fe4ff */
[----:B------:R-:W-:Y:S01]  /*3790*/  UIMAD UR5, UR8, 0x5, URZ ;  /* 0x00000005080578a4 */ /* 0x000fe2000f8e02ff */
[----:B0-----:R-:W-:Y:S02]  /*37a0*/  @P4 IMAD.MOV.U32 R80, RZ, RZ, R163 ;  /* 0x000000ffff504224 */ /* 0x001fe400078e00a3 */
[----:B------:R-:W-:Y:S01]  /*37b0*/  @P4 IMAD.MOV.U32 R81, RZ, RZ, R161 ;  /* 0x000000ffff514224 */ /* 0x000fe200078e00a1 */
[----:B------:R-:W-:Y:S01]  /*37c0*/  PRMT R19, RZ, 0x7610, R19 ;  /* 0x00007610ff137816 */ /* 0x000fe20000000013 */
[----:B------:R-:W-:Y:S01]  /*37d0*/  USHF.R.S32.HI UR6, URZ, 0x1f, UR5 ;  /* 0x0000001fff067899 */ /* 0x000fe20008011405 */
[----:B------:R-:W-:-:S02]  /*37e0*/  ISETP.GE.U32.AND P6, PT, R79, 0x7fffffd3, PT ;  /* 0x7fffffd34f00780c */ /* 0x000fc40003fc6070 */
[----:B------:R0:W2:Y:S01]  /*37f0*/  @P4 LDG.E.U8 R23, desc[UR24][R80.64] ;  /* 0x0000001850174981 */ /* 0x0000a2000c1e1100 */
[--C-:B------:R-:W-:Y:S01]  /*3800*/  @!P1 IMAD.IADD R138, R138, 0x1, -R108.reuse ;  /* 0x000000018a8a9824 */ /* 0x100fe200078e0a6c */
        /* <DEDUP_REMOVED lines=9> */
[----:B------:R-:W-:Y:S01]  /*38a0*/  IADD3 R80, P4, PT, R7, UR5, RZ ;  /* 0x0000000507507c10 */ /* 0x000fe2000ff9e0ff */
[----:B------:R-:W-:Y:S02]  /*38b0*/  VIADD R83, R197, 0xfffffff9 ;  /* 0xfffffff9c5537836 */ /* 0x000fe40000000000 */
[----:B------:R-:W-:Y:S01]  /*38c0*/  @!P3 IMAD.MOV.U32 R85, RZ, RZ, R81 ;  /* 0x000000ffff55b224 */ /* 0x000fe200078e0051 */
[----:B------:R-:W-:Y:S01]  /*38d0*/  IADD3.X R82, PT, PT, R8, UR6, RZ, P4, !PT ;  /* 0x0000000608527c10 */ /* 0x000fe2000a7fe4ff */
[----:B------:R-:W-:Y:S01]  /*38e0*/  UIMAD UR5, UR8, 0xd, URZ ;  /* 0x0000000d080578a4 */ /* 0x000fe2000f8e02ff */
[----:B------:R-:W-:-:S02]  /*38f0*/  PRMT R10, RZ, 0x7610, R10 ;  /* 0x00007610ff0a7816 */ /* 0x000fc4000000000a */
[----:B------:R0:W2:Y:S01]  /*3900*/  @!P3 LDG.E.U8 R21, desc[UR24][R84.64] ;  /* 0x000000185415b981 */ /* 0x0000a2000c1e1100 */
[----:B------:R-:W-:Y:S01]  /*3910*/  USHF.R.S32.HI UR6, URZ, 0x1f, UR5 ;  /* 0x0000001fff067899 */ /* 0x000fe20008011405 */
[----:B------:R-:W-:Y:S01]  /*3920*/  ISETP.GT.U32.AND P1, PT, R108, R135, PT ;  /* 0x000000876c00720c */ /* 0x000fe20003f24070 */
[----:B------:R-:W-:Y:S01]  /*3930*/  @!P2 IMAD.IADD R136, R136, 0x1, -R108 ;  /* 0x000000018888a824 */ /* 0x000fe200078e0a6c */
[----:B------:R-:W-:Y:S02]  /*3940*/  ISETP.GE.U32.AND P4, PT, R83, 0x7fffffda, PT ;  /* 0x7fffffda5300780c */ /* 0x000fe40003f86070 */
[----:B------:R-:W-:Y:S01]  /*3950*/  IADD3 R83, P2, PT, R5, UR5, RZ ;  /* 0x0000000505537c10 */ /* 0x000fe2000ff5e0ff */
[----:B0-----:R-:W-:Y:S02]  /*3960*/  @!P3 IMAD.MOV.U32 R84, RZ, RZ, R80 ;  /* 0x000000ffff54b224 */ /* 0x001fe400078e0050 */
[----:B------:R-:W-:Y:S02]  /*3970*/  @!P3 IMAD.MOV.U32 R85, RZ, RZ, R82 ;  /* 0x000000ffff55b224 */ /* 0x000fe400078e0052 */
[----:B------:R-:W-:-:S03]  /*3980*/  VIADD R86, R197, 0xfffffff1 ;  /* 0xfffffff1c5567836 */ /* 0x000fc60000000000 */
[----:B------:R0:W2:Y:S01]  /*3990*/  @!P3 LDG.E.U8 R10, desc[UR24][R84.64] ;  /* 0x00000018540ab981 */ /* 0x0000a2000c1e1100 */
[----:B------:R-:W-:Y:S01]  /*39a0*/  PRMT R13, RZ, 0x7610, R13 ;  /* 0x00007610ff0d7816 */ /* 0x000fe2000000000d */
[----:B------:R-:W-:Y:S01]  /*39b0*/  @!P6 IMAD.MOV.U32 R88, RZ, RZ, R83 ;  /* 0x000000ffff58e224 */ /* 0x000fe200078e0053 */
[----:B0-----:R-:W-:Y:S02]  /*39c0*/  IADD3.X R85, PT, PT, R6, UR6, RZ, P2, !PT ;  /* 0x0000000606557c10 */ /* 0x001fe400097fe4ff */
[----:B------:R-:W-:Y:S02]  /*39d0*/  IADD3 R84, P3, PT, R7, UR5, RZ ;  /* 0x0000000507547c10 */ /* 0x000fe4000ff7e0ff */
[----:B------:R-:W-:Y:S01]  /*39e0*/  ISETP.GE.U32.AND P2, PT, R86, 0x7fffffd2, PT ;  /* 0x7fffffd25600780c */ /* 0x000fe20003f46070 */
[----:B------:R-:W-:Y:S01]  /*39f0*/  @!P6 IMAD.MOV.U32 R89, RZ, RZ, R85 ;  /* 0x000000ffff59e224 */ /* 0x000fe200078e0055 */
[----:B------:R-:W-:Y:S01]  /*3a00*/  IADD3.X R86, PT, PT, R8, UR6, RZ, P3, !PT ;  /* 0x0000000608567c10 */ /* 0x000fe20009ffe4ff */
[----:B------:R-:W-:Y:S01]  /*3a10*/  @!P1 IMAD.IADD R135, R135, 0x1, -R108 ;  /* 0x0000000187879824 */ /* 0x000fe200078e0a6c */
[----:B------:R-:W-:-:S02]  /*3a20*/  SHF.R.U32.HI R87, RZ, 0xa, R192 ;  /* 0x0000000aff577819 */ /* 0x000fc400000116c0 */
[----:B------:R-:W-:Y:S01]  /*3a30*/  ISETP.GT.U32.AND P1, PT, R108, R129, PT ;  /* 0x000000816c00720c */ /* 0x000fe20003f24070 */
[----:B------:R0:W2:Y:S01]  /*3a40*/  @!P6 LDG.E.U8 R13, desc[UR24][R88.64] ;  /* 0x00000018580de981 */ /* 0x0000a2000c1e1100 */
[----:B------:R-:W-:Y:S01]  /*3a50*/  PRMT R17, RZ, 0x7610, R17 ;  /* 0x00007610ff117816 */ /* 0x000fe20000000011 */
[----:B------:R-:W-:Y:S01]  /*3a60*/  UIMAD UR5, UR8, 0x15, URZ ;  /* 0x00000015080578a4 */ /* 0x000fe2000f8e02ff */
[----:B------:R-:W-:-:S03]  /*3a70*/  LOP3.LUT P3, RZ, R87, 0x1, RZ, 0xc0, !PT ;  /* 0x0000000157ff7812 */ /* 0x000fc6000786c0ff */
[----:B------:R-:W-:Y:S01]  /*3a80*/  USHF.R.S32.HI UR6, URZ, 0x1f, UR5 ;  /* 0x0000001fff067899 */ /* 0x000fe20008011405 */
[----:B0-----:R-:W-:Y:S02]  /*3a90*/  @!P6 IMAD.MOV.U32 R88, RZ, RZ, R84 ;  /* 0x000000ffff58e224 */ /* 0x001fe400078e0054 */
[----:B------:R-:W-:-:S05]  /*3aa0*/  @!P6 IMAD.MOV.U32 R89, RZ, RZ, R86 ;  /* 0x000000ffff59e224 */ /* 0x000fca00078e0056 */
[----:B------:R0:W2:Y:S01]  /*3ab0*/  @!P6 LDG.E.U8 R17, desc[UR24][R88.64] ;  /* 0x000000185811e981 */ /* 0x0000a2000c1e1100 */
[----:B------:R-:W-:Y:S01]  /*3ac0*/  IADD3 R87, P6, PT, R5, UR5, RZ ;  /* 0x0000000505577c10 */ /* 0x000fe2000ffde0ff */
[----:B------:R-:W-:Y:S01]  /*3ad0*/  @!P1 IMAD.IADD R129, R129, 0x1, -R108 ;  /* 0x0000000181819824 */ /* 0x000fe200078e0a6c */
[----:B------:R-:W-:Y:S02]  /*3ae0*/  SHF.R.U32.HI R90, RZ, 0x2, R192 ;  /* 0x00000002ff5a7819 */ /* 0x000fe400000116c0 */
[----:B------:R-:W-:Y:S02]  /*3af0*/  PRMT R18, RZ, 0x7610, R18 ;  /* 0x00007610ff127816 */ /* 0x000fe40000000012 */
[----:B0-----:R-:W-:Y:S02]  /*3b00*/  IADD3.X R89, PT, PT, R6, UR6, RZ, P6, !PT ;  /* 0x0000000606597c10 */ /* 0x001fe4000b7fe4ff */
[----:B------:R-:W-:Y:S01]  /*3b10*/  IADD3 R88, P1, PT, R7, UR5, RZ ;  /* 0x0000000507587c10 */ /* 0x000fe2000ff3e0ff */
[----:B------:R-:W-:Y:S01]  /*3b20*/  @P3 IMAD.MOV.U32 R92, RZ, RZ, R87 ;  /* 0x000000ffff5c3224 */ /* 0x000fe200078e0057 */
[----:B------:R-:W-:Y:S01]  /*3b30*/  LOP3.LUT P6, RZ, R90, 0x1, RZ, 0xc0, !PT ;  /* 0x000000015aff7812 */ /* 0x000fe200078cc0ff */
[----:B------:R-:W-:Y:S01]  /*3b40*/  @P3 IMAD.MOV.U32 R93, RZ, RZ, R89 ;  /* 0x000000ffff5d3224 */ /* 0x000fe200078e0059 */
[----:B------:R-:W-:Y:S01]  /*3b50*/  IADD3.X R90, PT, PT, R8, UR6, RZ, P1, !PT ;  /* 0x00000006085a7c10 */ /* 0x000fe20008ffe4ff */
[----:B------:R-:W-:Y:S01]  /*3b60*/  UIMAD UR15, UR8, 0x1d, URZ ;  /* 0x0000001d080f78a4 */ /* 0x000fe2000f8e02ff */
[----:B------:R-:W-:-:S02]  /*3b70*/  PRMT R15, RZ, 0x7610, R15 ;  /* 0x00007610ff0f7816 */ /* 0x000fc4000000000f */
[----:B------:R0:W2:Y:S01]  /*3b80*/  @P3 LDG.E.U8 R18, desc[UR24][R92.64] ;  /* 0x000000185c123981 */ /* 0x0000a2000c1e1100 */
[----:B------:R-:W-:Y:S01]  /*3b90*/  USHF.R.S32.HI UR17, URZ, 0x1f, UR15 ;  /* 0x0000001fff117899 */ /* 0x000fe2000801140f */
[----:B0-----:R-:W-:Y:S02]  /*3ba0*/  @P3 IMAD.MOV.U32 R92, RZ, RZ, R88 ;  /* 0x000000ffff5c3224 */ /* 0x001fe400078e0058 */
[----:B------:R-:W-:-:S05]  /*3bb0*/  @P3 IMAD.MOV.U32 R93, RZ, RZ, R90 ;  /* 0x000000ffff5d3224 */ /* 0x000fca00078e005a */
[----:B------:R0:W2:Y:S01]  /*3bc0*/  @P3 LDG.E.U8 R15, desc[UR24][R92.64] ;  /* 0x000000185c0f3981 */ /* 0x0000a2000c1e1100 */
[----:B------:R-:W-:-:S04]  /*3bd0*/  IADD3 R179, P3, PT, R5, UR15, RZ ;  /* 0x0000000f05b37c10 */ /* 0x000fc8000ff7e0ff */
[----:B------:R-:W-:Y:S02]  /*3be0*/  IADD3.X R177, PT, PT, R6, UR17, RZ, P3, !PT ;  /* 0x0000001106b17c10 */ /* 0x000fe40009ffe4ff */
[----:B------:R-:W-:Y:S02]  /*3bf0*/  IADD3 R183, P3, PT, R7, UR15, RZ ;  /* 0x0000000f07b77c10 */ /* 0x000fe4000ff7e0ff */
[----:B------:R-:W-:Y:S01]  /*3c00*/  PRMT R16, RZ, 0x7610, R16 ;  /* 0x00007610ff107816 */ /* 0x000fe20000000010 */
[----:B0-----:R-:W-:Y:S01]  /*3c10*/  @P6 IMAD.MOV.U32 R92, RZ, RZ, R179 ;  /* 0x000000ffff5c6224 */ /* 0x001fe200078e00b3 */
[----:B------:R-:W-:Y:S01]  /*3c20*/  IADD3.X R181, PT, PT, R8, UR17, RZ, P3, !PT ;  /* 0x0000001108b57c10 */ /* 0x000fe20009ffe4ff */
[----:B------:R-:W-:Y:S01]  /*3c30*/  @P6 IMAD.MOV.U32 R93, RZ, RZ, R177 ;  /* 0x000000ffff5d6224 */ /* 0x000fe200078e00b1 */
[----:B------:R-:W-:Y:S01]  /*3c40*/  UIMAD UR5, UR8, 0x6, URZ ;  /* 0x00000006080578a4 */ /* 0x000fe2000f8e02ff */
[----:B------:R-:W-:Y:S02]  /*3c50*/  SHF.R.U32.HI R91, RZ, 0x9, R192 ;  /* 0x00000009ff5b7819 */ /* 0x000fe400000116c0 */
[----:B------:R-:W-:Y:S01]  /*3c60*/  PRMT R12, RZ, 0x7610, R12 ;  /* 0x00007610ff0c7816 */ /* 0x000fe2000000000c */
[----:B------:R0:W2:Y:S01]  /*3c70*/  @P6 LDG.E.U8 R16, desc[UR24][R92.64] ;  /* 0x000000185c106981 */ /* 0x0000a2000c1e1100 */
[----:B------:R-:W-:Y:S01]  /*3c80*/  USHF.R.S32.HI UR16, URZ, 0x1f, UR5 ;  /* 0x0000001fff107899 */ /* 0x000fe20008011405 */
[----:B------:R-:W-:Y:S01]  /*3c90*/  LOP3.LUT P1, RZ, R91, 0x1, RZ, 0xc0, !PT ;  /* 0x000000015bff7812 */ /* 0x000fe2000782c0ff */
[----:B------:R-:W-:Y:S01]  /*3ca0*/  UIMAD UR6, UR8, 0xe, URZ ;  /* 0x0000000e080678a4 */ /* 0x000fe2000f8e02ff */
[----:B------:R-:W-:Y:S01]  /*3cb0*/  IADD3 R91, P3, PT, R5, UR5, RZ ;  /* 0x00000005055b7c10 */ /* 0x000fe2000ff7e0ff */
[----:B0-----:R-:W-:-:S02]  /*3cc0*/  @P6 IMAD.MOV.U32 R92, RZ, RZ, R183 ;  /* 0x000000ffff5c6224 */ /* 0x001fc400078e00b7 */
[----:B------:R-:W-:Y:S01]  /*3cd0*/  @P6 IMAD.MOV.U32 R93, RZ, RZ, R181 ;  /* 0x000000ffff5d6224 */ /* 0x000fe200078e00b5 */
[----:B------:R-:W-:-:S04]  /*3ce0*/  USHF.R.S32.HI UR17, URZ, 0x1f, UR6 ;  /* 0x0000001fff117899 */ /* 0x000fc80008011406 */
[----:B------:R0:W2:Y:S01]  /*3cf0*/  @P6 LDG.E.U8 R12, desc[UR24][R92.64] ;  /* 0x000000185c0c6981 */ /* 0x0000a2000c1e1100 */
[----:B------:R-:W-:Y:S01]  /*3d00*/  UIMAD UR14, UR8, 0x16, URZ ;  /* 0x00000016080e78a4 */ /* 0x000fe2000f8e02ff */
[----:B------:R-:W-:Y:S01]  /*3d10*/  PRMT R14, RZ, 0x7610, R14 ;  /* 0x00007610ff0e7816 */ /* 0x000fe2000000000e */
[----:B------:R-:W-:Y:S01]  /*3d20*/  @!P4 IMAD.MOV.U32 R100, RZ, RZ, R91 ;  /* 0x000000ffff64c224 */ /* 0x000fe200078e005b */
[----:B------:R-:W-:Y:S02]  /*3d30*/  SHF.R.U32.HI R98, RZ, 0x1, R192 ;  /* 0x00000001ff627819 */ /* 0x000fe400000116c0 */
[C---:B0-----:R-:W-:Y:S02]  /*3d40*/  IADD3.X R93, PT, PT, R6.reuse, UR16, RZ, P3, !PT ;  /* 0x00000010065d7c10 */ /* 0x041fe40009ffe4ff */
[----:B------:R-:W-:Y:S02]  /*3d50*/  IADD3 R94, P3, PT, R5, UR6, RZ ;  /* 0x00000006055e7c10 */ /* 0x000fe4000ff7e0ff */
[----:B------:R-:W-:Y:S01]  /*3d60*/  IADD3 R92, P6, PT, R7, UR5, RZ ;  /* 0x00000005075c7c10 */ /* 0x000fe2000ffde0ff */
[----:B------:R-:W-:Y:S01]  /*3d70*/  @!P4 IMAD.MOV.U32 R101, RZ, RZ, R93 ;  /* 0x000000ffff65c224 */ /* 0x000fe200078e005d */
[----:B------:R-:W-:Y:S01]  /*3d80*/  USHF.R.S32.HI UR20, URZ, 0x1f, UR14 ;  /* 0x0000001fff147899 */ /* 0x000fe2000801140e */
[----:B------:R-:W-:Y:S01]  /*3d90*/  IADD3.X R97, PT, PT, R6, UR17, RZ, P3, !PT ;  /* 0x0000001106617c10 */ /* 0x000fe20009ffe4ff */
[----:B------:R-:W-:Y:S01]  /*3da0*/  UIMAD UR15, UR8, 0x1e, URZ ;  /* 0x0000001e080f78a4 */ /* 0x000fe2000f8e02ff */
[----:B------:R-:W-:Y:S01]  /*3db0*/  IADD3.X R95, PT, PT, R8, UR16, RZ, P6, !PT ;  /* 0x00000010085f7c10 */ /* 0x000fe2000b7fe4ff */
[----:B------:R0:W2:Y:S01]  /*3dc0*/  @!P4 LDG.E.U8 R14, desc[UR24][R100.64] ;  /* 0x00000018640ec981 */ /* 0x0000a2000c1e1100 */
[----:B------:R-:W-:-:S02]  /*3dd0*/  IADD3 R96, P6, PT, R5, UR14, RZ ;  /* 0x0000000e05607c10 */ /* 0x000fc4000ffde0ff */
[----:B------:R-:W-:Y:S02]  /*3de0*/  LOP3.LUT P3, RZ, R98, 0x1, RZ, 0xc0, !PT ;  /* 0x0000000162ff7812 */ /* 0x000fe4000786c0ff */
[----:B------:R-:W-:Y:S01]  /*3df0*/  PRMT R11, RZ, 0x7610, R11 ;  /* 0x00007610ff0b7816 */ /* 0x000fe2000000000b */
[----:B------:R-:W-:Y:S01]  /*3e00*/  USHF.R.S32.HI UR16, URZ, 0x1f, UR15 ;  /* 0x0000001fff107899 */ /* 0x000fe2000801140f */
[----:B------:R-:W-:Y:S01]  /*3e10*/  IADD3.X R98, PT, PT, R6, UR20, RZ, P6, !PT ;  /* 0x0000001406627c10 */ /* 0x000fe2000b7fe4ff */
[----:B0-----:R-:W-:Y:S02]  /*3e20*/  @!P2 IMAD.MOV.U32 R100, RZ, RZ, R94 ;  /* 0x000000ffff64a224 */ /* 0x001fe400078e005e */
[----:B------:R-:W-:Y:S01]  /*3e30*/  @!P2 IMAD.MOV.U32 R101, RZ, RZ, R97 ;  /* 0x000000ffff65a224 */ /* 0x000fe200078e0061 */
[----:B------:R-:W-:Y:S02]  /*3e40*/  IADD3 R187, P6, PT, R5, UR15, RZ ;  /* 0x0000000f05bb7c10 */ /* 0x000fe4000ffde0ff */
[----:B------:R-:W-:-:S02]  /*3e50*/  PRMT R3, RZ, 0x7610, R3 ;  /* 0x00007610ff037816 */ /* 0x000fc40000000003 */
[----:B------:R0:W2:Y:S01]  /*3e60*/  @!P2 LDG.E.U8 R11, desc[UR24][R100.64] ;  /* 0x00000018640ba981 */ /* 0x0000a2000c1e1100 */
[----:B------:R-:W-:Y:S02]  /*3e70*/  IADD3.X R185, PT, PT, R6, UR16, RZ, P6, !PT ;  /* 0x0000001006b97c10 */ /* 0x000fe4000b7fe4ff */
[----:B------:R-:W-:Y:S01]  /*3e80*/  PRMT R213, RZ, 0x7610, R213 ;  /* 0x00007610ffd57816 */ /* 0x000fe200000000d5 */
[----:B0-----:R-:W-:Y:S02]  /*3e90*/  @P1 IMAD.MOV.U32 R100, RZ, RZ, R96 ;  /* 0x000000ffff641224 */ /* 0x001fe400078e0060 */
[----:B------:R-:W-:-:S05]  /*3ea0*/  @P1 IMAD.MOV.U32 R101, RZ, RZ, R98 ;  /* 0x000000ffff651224 */ /* 0x000fca00078e0062 */
[----:B------:R0:W2:Y:S01]  /*3eb0*/  @P1 LDG.E.U8 R3, desc[UR24][R100.64] ;  /* 0x0000001864031981 */ /* 0x0000a2000c1e1100 */
[----:B------:R-:W-:Y:S01]  /*3ec0*/  PRMT R9, RZ, 0x7610, R9 ;  /* 0x00007610ff097816 */ /* 0x000fe20000000009 */
[----:B0-----:R-:W-:Y:S02]  /*3ed0*/  @P3 IMAD.MOV.U32 R100, RZ, RZ, R187 ;  /* 0x000000ffff643224 */ /* 0x001fe400078e00bb */
[----:B------:R-:W-:Y:S01]  /*3ee0*/  @P3 IMAD.MOV.U32 R101, RZ, RZ, R185 ;  /* 0x000000ffff653224 */ /* 0x000fe200078e00b9 */
[----:B------:R-:W-:-:S04]  /*3ef0*/  ISETP.GT.U32.AND P6, PT, R108, R128, PT ;  /* 0x000000806c00720c */ /* 0x000fc80003fc4070 */
[----:B------:R0:W2:Y:S02]  /*3f00*/  @P3 LDG.E.U8 R213, desc[UR24][R100.64] ;  /* 0x0000001864d53981 */ /* 0x0000a4000c1e1100 */
[----:B0-----:R-:W-:Y:S02]  /*3f10*/  @!P4 IMAD.MOV.U32 R100, RZ, RZ, R92 ;  /* 0x000000ffff64c224 */ /* 0x001fe400078e005c */
[----:B------:R-:W-:-:S05]  /*3f20*/  @!P4 IMAD.MOV.U32 R101, RZ, RZ, R95 ;  /* 0x000000ffff65c224 */ /* 0x000fca00078e005f */
[----:B------:R0:W2:Y:S01]  /*3f30*/  @!P4 LDG.E.U8 R9, desc[UR24][R100.64] ;  /* 0x000000186409c981 */ /* 0x0000a2000c1e1100 */
[----:B------:R-:W-:Y:S02]  /*3f40*/  IADD3 R99, P4, PT, R7, UR6, RZ ;  /* 0x0000000607637c10 */ /* 0x000fe4000ff9e0ff */
[----:B------:R-:W-:Y:S01]  /*3f50*/  PRMT R4, RZ, 0x7610, R4 ;  /* 0x00007610ff047816 */ /* 0x000fe20000000004 */
[----:B------:R-:W-:Y:S01]  /*3f60*/  @!P6 IMAD.IADD R128, R128, 0x1, -R108 ;  /* 0x000000018080e824 */ /* 0x000fe200078e0a6c */
[----:B0-----:R-:W-:Y:S02]  /*3f70*/  IADD3.X R100, PT, PT, R8, UR17, RZ, P4, !PT ;  /* 0x0000001108647c10 */ /* 0x001fe4000a7fe4ff */
[C---:B------:R-:W-:Y:S01]  /*3f80*/  ISETP.GT.U32.AND P4, PT, R108.reuse, R126, PT ;  /* 0x0000007e6c00720c */ /* 0x040fe20003f84070 */
[----:B------:R-:W-:Y:S02]  /*3f90*/  @!P2 IMAD.MOV.U32 R102, RZ, RZ, R99 ;  /* 0x000000ffff66a224 */ /* 0x000fe400078e0063 */
[----:B------:R-:W-:Y:S01]  /*3fa0*/  @!P2 IMAD.MOV.U32 R103, RZ, RZ, R100 ;  /* 0x000000ffff67a224 */ /* 0x000fe200078e0064 */
[----:B------:R-:W-:Y:S01]  /*3fb0*/  ISETP.GT.U32.AND P6, PT, R108, R127, PT ;  /* 0x0000007f6c00720c */ /* 0x000fe20003fc4070 */
[----:B------:R-:W-:Y:S01]  /*3fc0*/  VIADD R104, R197, 0xfffffff8 ;  /* 0xfffffff8c5687836 */ /* 0x000fe20000000000 */
[----:B------:R-:W-:-:S02]  /*3fd0*/  UIMAD UR5, UR8, 0x7, URZ ;  /* 0x00000007080578a4 */ /* 0x000fc4000f8e02ff */
[----:B------:R0:W2:Y:S02]  /*3fe0*/  @!P2 LDG.E.U8 R4, desc[UR24][R102.64] ;  /* 0x000000186604a981 */ /* 0x0000a4000c1e1100 */
[----:B------:R-:W-:Y:S01]  /*3ff0*/  ISETP.GE.U32.AND P2, PT, R104, 0x7fffffd9, PT ;  /* 0x7fffffd96800780c */ /* 0x000fe20003f46070 */
[----:B------:R-:W-:Y:S02]  /*4000*/  USHF.R.S32.HI UR6, URZ, 0x1f, UR5 ;  /* 0x0000001fff067899 */ /* 0x000fe40008011405 */
[----:B------:R-:W-:Y:S01]  /*4010*/  @!P4 IMAD.IADD R126, R126, 0x1, -R108 ;  /* 0x000000017e7ec824 */ /* 0x000fe200078e0a6c */
[----:B0-----:R-:W-:-:S03]  /*4020*/  IADD3 R102, P4, PT, R5, UR5, RZ ;  /* 0x0000000505667c10 */ /* 0x001fc6000ff9e0ff */
[----:B------:R-:W-:Y:S01]  /*4030*/  @!P6 IMAD.IADD R127, R127, 0x1, -R108 ;  /* 0x000000017f7fe824 */ /* 0x000fe200078e0a6c */
[----:B------:R-:W-:Y:S02]  /*4040*/  IADD3 R101, P6, PT, R7, UR14, RZ ;  /* 0x0000000e07657c10 */ /* 0x000fe4000ffde0ff */
[----:B------:R-:W-:-:S03]  /*4050*/  IADD3.X R104, PT, PT, R6, UR6, RZ, P4, !PT ;  /* 0x0000000606687c10 */ /* 0x000fc6000a7fe4ff */
[----:B------:R-:W-:Y:S01]  /*4060*/  @!P2 IMAD.MOV.U32 R198, RZ, RZ, R102 ;  /* 0x000000ffffc6a224 */ /* 0x000fe200078e0066 */
[----:B------:R-:W-:Y:S02]  /*4070*/  PRMT R214, RZ, 0x7610, R214 ;  /* 0x00007610ffd67816 */ /* 0x000fe400000000d6 */
[----:B------:R-:W-:Y:S01]  /*4080*/  IADD3.X R103, PT, PT, R8, UR20, RZ, P6, !PT ;  /* 0x0000001408677c10 */ /* 0x000fe2000b7fe4ff */
[----:B------:R-:W-:Y:S01]  /*4090*/  @!P2 IMAD.MOV.U32 R199, RZ, RZ, R104 ;  /* 0x000000ffffc7a224 */ /* 0x000fe200078e0068 */
[----:B------:R-:W-:-:S04]  /*40a0*/  PRMT R2, RZ, 0x7610, R2 ;  /* 0x00007610ff027816 */ /* 0x000fc80000000002 */
[----:B------:R0:W3:Y:S02]  /*40b0*/  @!P2 LDG.E.U8 R214, desc[UR24][R198.64] ;  /* 0x00000018c6d6a981 */ /* 0x0000e4000c1e1100 */
[----:B0-----:R-:W-:Y:S02]  /*40c0*/  @P1 IMAD.MOV.U32 R198, RZ, RZ, R101 ;  /* 0x000000ffffc61224 */ /* 0x001fe400078e0065 */
[----:B------:R-:W-:-:S05]  /*40d0*/  @P1 IMAD.MOV.U32 R199, RZ, RZ, R103 ;  /* 0x000000ffffc71224 */ /* 0x000fca00078e0067 */
[----:B------:R0:W3:Y:S01]  /*40e0*/  @P1 LDG.E.U8 R2, desc[UR24][R198.64] ;  /* 0x00000018c6021981 */ /* 0x0000e2000c1e1100 */
[----:B------:R-:W-:-:S04]  /*40f0*/  IADD3 R191, P1, PT, R7, UR15, RZ ;  /* 0x0000000f07bf7c10 */ /* 0x000fc8000ff3e0ff */
[----:B------:R-:W-:Y:S02]  /*4100*/  IADD3.X R189, PT, PT, R8, UR16, RZ, P1, !PT ;  /* 0x0000001008bd7c10 */ /* 0x000fe40008ffe4ff */
[----:B------:R-:W-:Y:S01]  /*4110*/  PRMT R212, RZ, 0x7610, R212 ;  /* 0x00007610ffd47816 */ /* 0x000fe200000000d4 */
[----:B0-----:R-:W-:Y:S02]  /*4120*/  @P3 IMAD.MOV.U32 R198, RZ, RZ, R191 ;  /* 0x000000ffffc63224 */ /* 0x001fe400078e00bf */
[----:B------:R-:W-:-:S05]  /*4130*/  @P3 IMAD.MOV.U32 R199, RZ, RZ, R189 ;  /* 0x000000ffffc73224 */ /* 0x000fca00078e00bd */
[----:B------:R0:W3:Y:S01]  /*4140*/  @P3 LDG.E.U8 R212, desc[UR24][R198.64] ;  /* 0x00000018c6d43981 */ /* 0x0000e2000c1e1100 */
[C---:B------:R-:W-:Y:S02]  /*4150*/  ISETP.GT.U32.AND P4, PT, R108.reuse, R121, PT ;  /* 0x000000796c00720c */ /* 0x040fe40003f84070 */
[C---:B------:R-:W-:Y:S02]  /*4160*/  ISETP.GT.U32.AND P6, PT, R108.reuse, R125, PT ;  /* 0x0000007d6c00720c */ /* 0x040fe40003fc4070 */
[----:B------:R-:W-:-:S09]  /*4170*/  ISETP.GT.U32.AND P1, PT, R108, R155, PT ;  /* 0x0000009b6c00720c */ /* 0x000fd20003f24070 */
[--C-:B------:R-:W-:Y:S01]  /*4180*/  @!P4 IMAD.IADD R121, R121, 0x1, -R108.reuse ;  /* 0x000000017979c824 */ /* 0x100fe200078e0a6c */
[C---:B------:R-:W-:Y:S01]  /*4190*/  ISETP.GT.U32.AND P4, PT, R108.reuse, R119, PT ;  /* 0x000000776c00720c */ /* 0x040fe20003f84070 */
[--C-:B------:R-:W-:Y:S01]  /*41a0*/  @!P6 IMAD.IADD R125, R125, 0x1, -R108.reuse ;  /* 0x000000017d7de824 */ /* 0x100fe200078e0a6c */
[C---:B------:R-:W-:Y:S01]  /*41b0*/  ISETP.GT.U32.AND P6, PT, R108.reuse, R120, PT ;  /* 0x000000786c00720c */ /* 0x040fe20003fc4070 */
[----:B------:R-:W-:Y:S01]  /*41c0*/  @!P1 IMAD.IADD R155, R155, 0x1, -R108 ;  /* 0x000000019b9b9824 */ /* 0x000fe200078e0a6c */
[----:B------:R-:W-:Y:S02]  /*41d0*/  IADD3 R105, P1, PT, R7, UR5, RZ ;  /* 0x0000000507697c10 */ /* 0x000fe4000ff3e0ff */
[----:B------:R-:W-:-:S07]  /*41e0*/  ISETP.GT.U32.AND P3, PT, R108, R153, PT ;  /* 0x000000996c00720c */ /* 0x000fce0003f64070 */
[--C-:B------:R-:W-:Y:S01]  /*41f0*/  @!P4 IMAD.IADD R119, R119, 0x1, -R108.reuse ;  /* 0x000000017777c824 */ /* 0x100fe200078e0a6c */
[----:B------:R-:W-:Y:S01]  /*4200*/  ISETP.GT.U32.AND P4, PT, R108, R152, PT ;  /* 0x000000986c00720c */ /* 0x000fe20003f84070 */
[--C-:B------:R-:W-:Y:S01]  /*4210*/  @!P6 IMAD.IADD R120, R120, 0x1, -R108.reuse ;  /* 0x000000017878e824 */ /* 0x100fe200078e0a6c */
[----:B------:R-:W-:Y:S02]  /*4220*/  IADD3.X R106, PT, PT, R8, UR6, RZ, P1, !PT ;  /* 0x00000006086a7c10 */ /* 0x000fe40008ffe4ff */
[----:B------:R-:W-:Y:S02]  /*4230*/  ISETP.GT.U32.AND P6, PT, R108, R154, PT ;  /* 0x0000009a6c00720c */ /* 0x000fe40003fc4070 */
[----:B------:R-:W-:Y:S01]  /*4240*/  ISETP.GE.AND P1, PT, R107, RZ, PT ;  /* 0x000000ff6b00720c */ /* 0x000fe20003f26270 */
[----:B------:R-:W-:Y:S01]  /*4250*/  VIADD R107, R197, 0xfffffff0 ;  /* 0xfffffff0c56b7836 */ /* 0x000fe20000000000 */
[----:B------:R-:W-:Y:S01]  /*4260*/  UIMAD UR5, UR8, 0xf, URZ ;  /* 0x0000000f080578a4 */ /* 0x000fe2000f8e02ff */
[----:B------:R-:W-:-:S04]  /*4270*/  @!P3 IMAD.IADD R153, R153, 0x1, -R108 ;  /* 0x000000019999b824 */ /* 0x000fc800078e0a6c */
[----:B------:R-:W-:Y:S01]  /*4280*/  @!P4 IMAD.IADD R152, R152, 0x1, -R108 ;  /* 0x000000019898c824 */ /* 0x000fe200078e0a6c */
[----:B------:R-:W-:Y:S01]  /*4290*/  ISETP.GE.U32.AND P4, PT, R107, 0x7fffffd1, PT ;  /* 0x7fffffd16b00780c */ /* 0x000fe20003f86070 */
[----:B------:R-:W-:Y:S02]  /*42a0*/  USHF.R.S32.HI UR6, URZ, 0x1f, UR5 ;  /* 0x0000001fff067899 */ /* 0x000fe40008011405 */
[----:B------:R-:W-:Y:S01]  /*42b0*/  IADD3 R107, P3, PT, R5, UR5, RZ ;  /* 0x00000005056b7c10 */ /* 0x000fe2000ff7e0ff */
[----:B0-----:R-:W-:Y:S01]  /*42c0*/  @!P2 IMAD.MOV.U32 R198, RZ, RZ, R105 ;  /* 0x000000ffffc6a224 */ /* 0x001fe200078e0069 */
[----:B------:R-:W-:Y:S01]  /*42d0*/  PRMT R0, RZ, 0x7610, R0 ;  /* 0x00007610ff007816 */ /* 0x000fe20000000000 */
[----:B------:R-:W-:Y:S02]  /*42e0*/  @!P2 IMAD.MOV.U32 R199, RZ, RZ, R106 ;  /* 0x000000ffffc7a224 */ /* 0x000fe400078e006a */
[----:B------:R-:W-:Y:S01]  /*42f0*/  @!P6 IMAD.IADD R154, R154, 0x1, -R108 ;  /* 0x000000019a9ae824 */ /* 0x000fe200078e0a6c */
[----:B------:R-:W-:-:S02]  /*4300*/  IADD3.X R108, PT, PT, R6, UR6, RZ, P3, !PT ;  /* 0x00000006066c7c10 */ /* 0x000fc40009ffe4ff */
[----:B------:R0:W4:Y:S01]  /*4310*/  @!P2 LDG.E.U8 R0, desc[UR24][R198.64] ;  /* 0x00000018c600a981 */ /* 0x000122000c1e1100 */
[----:B------:R-:W-:Y:S01]  /*4320*/  ISETP.GE.AND P6, PT, R196, RZ, PT ;  /* 0x000000ffc400720c */ /* 0x000fe20003fc6270 */
[----:B------:R-:W-:Y:S01]  /*4330*/  @!P4 IMAD.MOV.U32 R196, RZ, RZ, R107 ;  /* 0x000000ffffc4c224 */ /* 0x000fe200078e006b */
[----:B------:R-:W-:Y:S01]  /*4340*/  ISETP.GE.AND P2, PT, R195, RZ, PT ;  /* 0x000000ffc300720c */ /* 0x000fe20003f46270 */
[----:B------:R-:W-:Y:S01]  /*4350*/  @!P4 IMAD.MOV.U32 R197, RZ, RZ, R108 ;  /* 0x000000ffffc5c224 */ /* 0x000fe200078e006c */
[----:B0-----:R-:W-:Y:S01]  /*4360*/  PRMT R198, RZ, 0x7610, R198 ;  /* 0x00007610ffc67816 */ /* 0x001fe200000000c6 */
[----:B------:R-:W-:-:S05]  /*4370*/  IMAD.MOV.U32 R209, RZ, RZ, R194 ;  /* 0x000000ffffd17224 */ /* 0x000fca00078e00c2 */
[----:B------:R0:W4:Y:S05]  /*4380*/  @!P4 LDG.E.U8 R198, desc[UR24][R196.64] ;  /* 0x00000018c4c6c981 */ /* 0x00012a000c1e1100 */
[----:B------:R-:W-:Y:S02]  /*4390*/  @!P2 IMAD.MOV R209, RZ, RZ, -R209 ;  /* 0x000000ffffd1a224 */ /* 0x000fe400078e0ad1 */
[----:B0-----:R-:W-:-:S04]  /*43a0*/  IMAD.MOV.U32 R196, RZ, RZ, R193 ;  /* 0x000000ffffc47224 */ /* 0x001fc800078e00c1 */
[----:B------:R-:W-:Y:S01]  /*43b0*/  @!P1 IMAD.MOV R196, RZ, RZ, -R196 ;  /* 0x000000ffffc49224 */ /* 0x000fe200078e0ac4 */
[----:B------:R-:W-:Y:S02]  /*43c0*/  ISETP.GE.AND P1, PT, R109, RZ, PT ;  /* 0x000000ff6d00720c */ /* 0x000fe40003f26270 */
[----:B------:R-:W-:Y:S02]  /*43d0*/  IADD3 R109, P3, PT, R7, UR5, RZ ;  /* 0x00000005076d7c10 */ /* 0x000fe4000ff7e0ff */
[----:B------:R-:W-:Y:S02]  /*43e0*/  ISETP.GE.AND P2, PT, R110, RZ, PT ;  /* 0x000000ff6e00720c */ /* 0x000fe40003f46270 */
[----:B------:R-:W-:Y:S02]  /*43f0*/  IADD3.X R110, PT, PT, R8, UR6, RZ, P3, !PT ;  /* 0x00000006086e7c10 */ /* 0x000fe40009ffe4ff */
[----:B------:R-:W-:Y:S01]  /*4400*/  ISETP.GE.AND P3, PT, R186, RZ, PT ;  /* 0x000000ffba00720c */ /* 0x000fe20003f66270 */
[----:B------:R-:W-:Y:S01]  /*4410*/  @!P4 IMAD.MOV.U32 R194, RZ, RZ, R109 ;  /* 0x000000ffffc2c224 */ /* 0x000fe200078e006d */
[----:B------:R-:W-:Y:S01]  /*4420*/  PRMT R186, RZ, 0x7610, R186 ;  /* 0x00007610ffba7816 */ /* 0x000fe200000000ba */
[----:B------:R-:W-:Y:S01]  /*4430*/  @!P4 IMAD.MOV.U32 R195, RZ, RZ, R110 ;  /* 0x000000ffffc3c224 */ /* 0x000fe200078e006e */
[----:B------:R-:W-:Y:S01]  /*4440*/  UIMAD UR5, UR8, 0x17, URZ ;  /* 0x00000017080578a4 */ /* 0x000fe2000f8e02ff */
[----:B------:R-:W-:-:S03]  /*4450*/  SHF.R.U32.HI R192, RZ, 0x8, R192 ;  /* 0x00000008ffc07819 */ /* 0x000fc600000116c0 */
[----:B------:R0:W4:Y:S01]  /*4460*/  @!P4 LDG.E.U8 R186, desc[UR24][R194.64] ;  /* 0x00000018c2bac981 */ /* 0x000122000c1e1100 */
[----:B------:R-:W-:Y:S01]  /*4470*/  ISETP.GE.AND P4, PT, R188, RZ, PT ;  /* 0x000000ffbc00720c */ /* 0x000fe20003f86270 */
[----:B------:R-:W-:Y:S01]  /*4480*/  IMAD.MOV.U32 R188, RZ, RZ, R112 ;  /* 0x000000ffffbc7224 */ /* 0x000fe200078e0070 */
[----:B------:R-:W-:Y:S01]  /*4490*/  USHF.R.S32.HI UR6, URZ, 0x1f, UR5 ;  /* 0x0000001fff067899 */ /* 0x000fe20008011405 */
[----:B------:R-:W-:Y:S02]  /*44a0*/  IMAD.MOV.U32 R210, RZ, RZ, R184 ;  /* 0x000000ffffd27224 */ /* 0x000fe400078e00b8 */
[----:B0-----:R-:W-:Y:S02]  /*44b0*/  IMAD.MOV.U32 R194, RZ, RZ, R111 ;  /* 0x000000ffffc27224 */ /* 0x001fe400078e006f */
[----:B------:R-:W-:Y:S02]  /*44c0*/  @!P1 IMAD.MOV R188, RZ, RZ, -R188 ;  /* 0x000000ffffbc9224 */ /* 0x000fe400078e0abc */
[----:B------:R-:W-:Y:S01]  /*44d0*/  @!P6 IMAD.MOV R194, RZ, RZ, -R194 ;  /* 0x000000ffffc2e224 */ /* 0x000fe200078e0ac2 */
[----:B------:R-:W-:-:S02]  /*44e0*/  IADD3 R111, P6, PT, R5, UR5, RZ ;  /* 0x00000005056f7c10 */ /* 0x000fc4000ffde0ff */
[----:B------:R-:W-:Y:S01]  /*44f0*/  LOP3.LUT P1, RZ, R192, 0x1, RZ, 0xc0, !PT ;  /* 0x00000001c0ff7812 */ /* 0x000fe2000782c0ff */
[----:B------:R-:W-:Y:S01]  /*4500*/  @!P3 IMAD.MOV R182, RZ, RZ, -R182 ;  /* 0x000000ffffb6b224 */ /* 0x000fe200078e0ab6 */
[----:B------:R-:W-:Y:S01]  /*4510*/  IADD3.X R112, PT, PT, R6, UR6, RZ, P6, !PT ;  /* 0x0000000606707c10 */ /* 0x000fe2000b7fe4ff */
[----:B------:R-:W-:Y:S01]  /*4520*/  @!P2 IMAD.MOV R210, RZ, RZ, -R210 ;  /* 0x000000ffffd2a224 */ /* 0x000fe200078e0ad2 */
[----:B------:R-:W-:Y:S02]  /*4530*/  ISETP.GE.AND P3, PT, R113, RZ, PT ;  /* 0x000000ff7100720c */ /* 0x000fe40003f66270 */
[----:B------:R-:W-:Y:S02]  /*4540*/  IADD3 R113, P6, PT, R7, UR5, RZ ;  /* 0x0000000507717c10 */ /* 0x000fe4000ffde0ff */
[----:B------:R-:W-:Y:S01]  /*4550*/  ISETP.GE.AND P2, PT, R190, RZ, PT ;  /* 0x000000ffbe00720c */ /* 0x000fe20003f46270 */
[----:B------:R-:W-:Y:S01]  /*4560*/  IMAD.MOV.U32 R190, RZ, RZ, R117 ;  /* 0x000000ffffbe7224 */ /* 0x000fe200078e0075 */
[----:B------:R-:W-:-:S03]  /*4570*/  IADD3.X R114, PT, PT, R8, UR6, RZ, P6, !PT ;  /* 0x0000000608727c10 */ /* 0x000fc6000b7fe4ff */
[----:B------:R-:W-:Y:S01]  /*4580*/  @!P4 IMAD.MOV R190, RZ, RZ, -R190 ;  /* 0x000000ffffbec224 */ /* 0x000fe200078e0abe */
[----:B------:R-:W-:Y:S01]  /*4590*/  ISETP.GE.AND P4, PT, R180, RZ, PT ;  /* 0x000000ffb400720c */ /* 0x000fe20003f86270 */
[----:B------:R-:W-:Y:S01]  /*45a0*/  @P1 IMAD.MOV.U32 R192, RZ, RZ, R111 ;  /* 0x000000ffffc01224 */ /* 0x000fe200078e006f */
[----:B------:R-:W-:Y:S01]  /*45b0*/  PRMT R184, RZ, 0x7610, R184 ;  /* 0x00007610ffb87816 */ /* 0x000fe200000000b8 */
[----:B------:R-:W-:Y:S01]  /*45c0*/  @P1 IMAD.MOV.U32 R193, RZ, RZ, R112 ;  /* 0x000000ffffc11224 */ /* 0x000fe200078e0070 */
[----:B------:R-:W-:Y:S01]  /*45d0*/  ISETP.GE.AND P6, PT, R116, RZ, PT ;  /* 0x000000ff7400720c */ /* 0x000fe20003fc6270 */
[----:B------:R-:W-:Y:S01]  /*45e0*/  @P1 IMAD.MOV.U32 R116, RZ, RZ, R113 ;  /* 0x000000ffff741224 */ /* 0x000fe200078e0071 */
[----:B------:R-:W-:Y:S01]  /*45f0*/  PRMT R180, RZ, 0x7610, R180 ;  /* 0x00007610ffb47816 */ /* 0x000fe200000000b4 */
[----:B------:R-:W-:Y:S01]  /*4600*/  @P1 IMAD.MOV.U32 R117, RZ, RZ, R114 ;  /* 0x000000ffff751224 */ /* 0x000fe200078e0072 */
[----:B------:R0:W4:Y:S01]  /*4610*/  @P1 LDG.E.U8 R184, desc[UR24][R192.64] ;  /* 0x00000018c0b81981 */ /* 0x000122000c1e1100 */
[----:B------:R-:W-:-:S03]  /*4620*/  UIMAD UR5, UR8, 0x1f, URZ ;  /* 0x0000001f080578a4 */ /* 0x000fc6000f8e02ff */
[----:B------:R1:W4:Y:S01]  /*4630*/  @P1 LDG.E.U8 R180, desc[UR24][R116.64] ;  /* 0x0000001874b41981 */ /* 0x000322000c1e1100 */
[----:B------:R-:W-:Y:S01]  /*4640*/  ISETP.GE.AND P1, PT, R174, RZ, PT ;  /* 0x000000ffae00720c */ /* 0x000fe20003f26270 */
[----:B------:R-:W-:Y:S01]  /*4650*/  USHF.R.S32.HI UR6, URZ, 0x1f, UR5 ;  /* 0x0000001fff067899 */ /* 0x000fe20008011405 */
[----:B------:R-:W-:Y:S01]  /*4660*/  @!P4 IMAD.MOV R172, RZ, RZ, -R172 ;  /* 0x000000ffffacc224 */ /* 0x000fe200078e0aac */
[----:B------:R-:W-:-:S04]  /*4670*/  IADD3 R195, P4, PT, R5, UR5, RZ ;  /* 0x0000000505c37c10 */ /* 0x000fc8000ff9e0ff */
[----:B0-----:R-:W-:Y:S01]  /*4680*/  IADD3.X R193, PT, PT, R6, UR6, RZ, P4, !PT ;  /* 0x0000000606c17c10 */ /* 0x001fe2000a7fe4ff */
[--C-:B------:R-:W-:Y:S01]  /*4690*/  IMAD.MOV.U32 R192, RZ, RZ, R170.reuse ;  /* 0x000000ffffc07224 */ /* 0x100fe200078e00aa */
[----:B------:R-:W-:-:S04]  /*46a0*/  PRMT R170, RZ, 0x7610, R170 ;  /* 0x00007610ffaa7816 */ /* 0x000fc800000000aa */
[----:B------:R-:W-:Y:S01]  /*46b0*/  @!P1 IMAD.MOV R167, RZ, RZ, -R167 ;  /* 0x000000ffffa79224 */ /* 0x000fe200078e0aa7 */
[----:B------:R-:W-:Y:S01]  /*46c0*/  IADD3 R199, P1, PT, R7, UR5, RZ ;  /* 0x0000000507c77c10 */ /* 0x000fe2000ff3e0ff */
[----:B-1----:R-:W-:Y:S02]  /*46d0*/  @!P0 IMAD.MOV.U32 R116, RZ, RZ, R195 ;  /* 0x000000ffff748224 */ /* 0x002fe400078e00c3 */
[----:B------:R-:W-:Y:S01]  /*46e0*/  @!P0 IMAD.MOV.U32 R117, RZ, RZ, R193 ;  /* 0x000000ffff758224 */ /* 0x000fe200078e00c1 */
[----:B------:R-:W-:Y:S02]  /*46f0*/  IADD3.X R197, PT, PT, R8, UR6, RZ, P1, !PT ;  /* 0x0000000608c57c10 */ /* 0x000fe40008ffe4ff */
[----:B------:R-:W-:Y:S02]  /*4700*/  ISETP.GE.AND P1, PT, R165, RZ, PT ;  /* 0x000000ffa500720c */ /* 0x000fe40003f26270 */
[----:B------:R0:W4:Y:S01]  /*4710*/  @!P0 LDG.E.U8 R170, desc[UR24][R116.64] ;  /* 0x0000001874aa8981 */ /* 0x000122000c1e1100 */
[----:B------:R-:W-:Y:S01]  /*4720*/  PRMT R165, RZ, 0x7610, R165 ;  /* 0x00007610ffa57816 */ /* 0x000fe200000000a5 */
[----:B------:R-:W-:Y:S01]  /*4730*/  @!P2 IMAD.MOV R192, RZ, RZ, -R192 ;  /* 0x000000ffffc0a224 */ /* 0x000fe200078e0ac0 */
[----:B------:R-:W-:Y:S01]  /*4740*/  ISETP.GE.AND P2, PT, R176, RZ, PT ;  /* 0x000000ffb000720c */ /* 0x000fe20003f46270 */
[----:B------:R-:W-:Y:S01]  /*4750*/  @!P3 IMAD.MOV R171, RZ, RZ, -R171 ;  /* 0x000000ffffabb224 */ /* 0x000fe200078e0aab */
[----:B------:R-:W-:-:S02]  /*4760*/  ISETP.GE.AND P3, PT, R178, RZ, PT ;  /* 0x000000ffb200720c */ /* 0x000fc40003f66270 */
[----:B------:R-:W-:Y:S01]  /*4770*/  ISETP.GE.AND P4, PT, R166, RZ, PT ;  /* 0x000000ffa600720c */ /* 0x000fe20003f86270 */
[----:B0-----:R-:W-:Y:S02]  /*4780*/  @!P0 IMAD.MOV.U32 R116, RZ, RZ, R199 ;  /* 0x000000ffff748224 */ /* 0x001fe400078e00c7 */
[----:B------:R-:W-:-:S05]  /*4790*/  @!P0 IMAD.MOV.U32 R117, RZ, RZ, R197 ;  /* 0x000000ffff758224 */ /* 0x000fca00078e00c5 */
[----:B------:R0:W4:Y:S01]  /*47a0*/  @!P0 LDG.E.U8 R165, desc[UR24][R116.64] ;  /* 0x0000001874a58981 */ /* 0x000122000c1e1100 */
[----:B------:R-:W-:Y:S01]  /*47b0*/  ISETP.GE.AND P0, PT, R142, RZ, PT ;  /* 0x000000ff8e00720c */ /* 0x000fe20003f06270 */
[----:B------:R-:W-:Y:S01]  /*47c0*/  @!P2 IMAD.MOV R145, RZ, RZ, -R145 ;  /* 0x000000ffff91a224 */ /* 0x000fe200078e0a91 */
[----:B------:R-:W-:Y:S01]  /*47d0*/  ISETP.GE.AND P2, PT, R141, RZ, PT ;  /* 0x000000ff8d00720c */ /* 0x000fe20003f46270 */
[----:B------:R-:W-:Y:S01]  /*47e0*/  @!P3 IMAD.MOV R144, RZ, RZ, -R144 ;  /* 0x000000ffff90b224 */ /* 0x000fe200078e0a90 */
[----:B------:R-:W-:Y:S01]  /*47f0*/  ISETP.GE.AND P3, PT, R140, RZ, PT ;  /* 0x000000ff8c00720c */ /* 0x000fe20003f66270 */
[----:B------:R-:W-:Y:S01]  /*4800*/  @!P4 IMAD.MOV R143, RZ, RZ, -R143 ;  /* 0x000000ffff8fc224 */ /* 0x000fe200078e0a8f */
[----:B------:R-:W-:Y:S01]  /*4810*/  ISETP.GE.AND P4, PT, R134, RZ, PT ;  /* 0x000000ff8600720c */ /* 0x000fe20003f86270 */
[----:B------:R-:W-:Y:S01]  /*4820*/  @!P1 IMAD.MOV R138, RZ, RZ, -R138 ;  /* 0x000000ffff8a9224 */ /* 0x000fe200078e0a8a */
[----:B------:R-:W-:-:S05]  /*4830*/  ISETP.GE.AND P1, PT, R133, RZ, PT ;  /* 0x000000ff8500720c */ /* 0x000fca0003f26270 */
[----:B------:R-:W-:Y:S01]  /*4840*/  @!P0 IMAD.MOV R137, RZ, RZ, -R137 ;  /* 0x000000ffff898224 */ /* 0x000fe200078e0a89 */
[----:B------:R-:W-:Y:S01]  /*4850*/  ISETP.GE.AND P0, PT, R132, RZ, PT ;  /* 0x000000ff8400720c */ /* 0x000fe20003f06270 */
[----:B------:R-:W-:-:S04]  /*4860*/  @!UP1 UIADD3 UR4, UPT, UPT, -UR4, 0x100000, URZ ;  /* 0x0010000004049890 */ /* 0x000fc8000fffe1ff */
[----:B------:R-:W-:Y:S02]  /*4870*/  @!UP1 USHF.L.U32 UR5, UR4, 0xb, URZ ;  /* 0x0000000b04059899 */ /* 0x000fe400080006ff */
[----:B------:R-:W-:Y:S01]  /*4880*/  @!UP1 USHF.L.U32 UR4, UR4, 0x1, URZ ;  /* 0x0000000104049899 */ /* 0x000fe200080006ff */
[----:B------:R-:W-:Y:S01]  /*4890*/  @!P2 IMAD.MOV R136, RZ, RZ, -R136 ;  /* 0x000000ffff88a224 */ /* 0x000fe200078e0a88 */
[----:B------:R-:W-:Y:S01]  /*48a0*/  ISETP.GE.AND P2, PT, R131, RZ, PT ;  /* 0x000000ff8300720c */ /* 0x000fe20003f46270 */
[----:B------:R-:W-:Y:S01]  /*48b0*/  @!P3 IMAD.MOV R135, RZ, RZ, -R135 ;  /* 0x000000ffff87b224 */ /* 0x000fe200078e0a87 */
[----:B------:R-:W-:Y:S01]  /*48c0*/  ISETP.GE.AND P3, PT, R130, RZ, PT ;  /* 0x000000ff8200720c */ /* 0x000fe20003f66270 */
[----:B------:R-:W-:Y:S01]  /*48d0*/  @!P4 IMAD.MOV R129, RZ, RZ, -R129 ;  /* 0x000000ffff81c224 */ /* 0x000fe200078e0a81 */
[----:B------:R-:W-:Y:S01]  /*48e0*/  ISETP.GE.AND P4, PT, R124, RZ, PT ;  /* 0x000000ff7c00720c */ /* 0x000fe20003f86270 */
[----:B------:R-:W-:Y:S01]  /*48f0*/  @!P1 IMAD.MOV R128, RZ, RZ, -R128 ;  /* 0x000000ffff809224 */ /* 0x000fe200078e0a80 */
[----:B------:R-:W-:Y:S01]  /*4900*/  ISETP.GE.AND P1, PT, R123, RZ, PT ;  /* 0x000000ff7b00720c */ /* 0x000fe20003f26270 */
[----:B------:R-:W-:Y:S01]  /*4910*/  VOTEU.ALL UP2, P5 ;  /* 0x0000000000ff7886 */ /* 0x000fe20002840000 */
[----:B------:R-:W-:Y:S01]  /*4920*/  @!P0 IMAD.MOV R127, RZ, RZ, -R127 ;  /* 0x000000ffff7f8224 */ /* 0x000fe200078e0a7f */
[----:B------:R-:W-:-:S03]  /*4930*/  ISETP.GE.AND P0, PT, R122, RZ, PT ;  /* 0x000000ff7a00720c */ /* 0x000fc60003f06270 */
[----:B------:R1:W2:Y:S01]  /*4940*/  @!UP2 SYNCS.EXCH.64 URZ, [UR11+0x6008], UR4 ;  /* 0x006008040bffa5b2 */ /* 0x0002a20008000100 */
        /* <DEDUP_REMOVED lines=9> */
[----:B-1----:R-:W1:Y:S01]  /*49e0*/  LDCU UR4, c[0x0][0x3b0] ;  /* 0x00007600ff0477ac */ /* 0x002e620008000800 */
[----:B------:R-:W-:Y:S01]  /*49f0*/  ISETP.GE.AND P1, PT, R162, RZ, PT ;  /* 0x000000ffa200720c */ /* 0x000fe20003f26270 */
[----:B------:R-:W-:Y:S01]  /*4a00*/  @!P0 IMAD.MOV R119, RZ, RZ, -R119 ;  /* 0x000000ffff778224 */ /* 0x000fe200078e0a77 */
[----:B------:R-:W-:-:S02]  /*4a10*/  ISETP.NE.AND P0, PT, R115, RZ, PT ;  /* 0x000000ff7300720c */ /* 0x000fc40003f05270 */
[----:B0-----:R-:W-:Y:S02]  /*4a20*/  LOP3.LUT R116, R211, 0x1f, RZ, 0xc0, !PT ;  /* 0x0000001fd3747812 */ /* 0x001fe400078ec0ff */
[----:B------:R-:W-:-:S03]  /*4a30*/  LOP3.LUT R115, RZ, R115, RZ, 0x33, !PT ;  /* 0x00000073ff737212 */ /* 0x000fc600078e33ff */
[----:B------:R-:W-:Y:S01]  /*4a40*/  IMAD R117, R116, UR9, RZ ;  /* 0x0000000974757c24 */ /* 0x000fe2000f8e02ff */
[----:B------:R-:W-:Y:S01]  /*4a50*/  SEL R182, R115, R182, !P0 ;  /* 0x000000b673b67207 */ /* 0x000fe20004000000 */
[----:B------:R-:W-:Y:S02]  /*4a60*/  @!P6 IMAD.MOV R139, RZ, RZ, -R139 ;  /* 0x000000ffff8be224 */ /* 0x000fe400078e0a8b */
[----:B------:R-:W-:Y:S02]  /*4a70*/  @!P2 IMAD.MOV R155, RZ, RZ, -R155 ;  /* 0x000000ffff9ba224 */ /* 0x000fe400078e0a9b */
[----:B------:R-:W-:Y:S02]  /*4a80*/  @!P3 IMAD.MOV R154, RZ, RZ, -R154 ;  /* 0x000000ffff9ab224 */ /* 0x000fe400078e0a9a */
[----:B------:R-:W-:Y:S02]  /*4a90*/  @!P4 IMAD.MOV R153, RZ, RZ, -R153 ;  /* 0x000000ffff99c224 */ /* 0x000fe400078e0a99 */
[----:B------:R-:W-:Y:S01]  /*4aa0*/  @!P1 IMAD.MOV R152, RZ, RZ, -R152 ;  /* 0x000000ffff989224 */ /* 0x000fe200078e0a98 */
[----:B------:R-:W-:Y:S01]  /*4ab0*/  IADD3 R116, P1, PT, R117, UR18, RZ ;  /* 0x0000001275747c10 */ /* 0x000fe2000ff3e0ff */
[----:B-1----:R-:W-:Y:S01]  /*4ac0*/  IMAD R182, R182, UR4, RZ ;  /* 0x00000004b6b67c24 */ /* 0x002fe2000f8e02ff */
[C---:B------:R-:W-:Y:S01]  /*4ad0*/  SEL R122, R115.reuse, R126, !P0 ;  /* 0x0000007e737a7207 */ /* 0x040fe20004000000 */
[----:B--2---:R-:W-:Y:S01]  /*4ae0*/  IMAD.MOV.U32 R164, RZ, RZ, R213 ;  /* 0x000000ffffa47224 */ /* 0x004fe200078e00d5 */
[----:B------:R-:W-:-:S02]  /*4af0*/  SEL R196, R115, R196, !P0 ;  /* 0x000000c473c47207 */ /* 0x000fc40004000000 */
[C---:B------:R-:W-:Y:S02]  /*4b00*/  SEL R209, R115.reuse, R209, !P0 ;  /* 0x000000d173d17207 */ /* 0x040fe40004000000 */
[C---:B------:R-:W-:Y:S02]  /*4b10*/  SEL R194, R115.reuse, R194, !P0 ;  /* 0x000000c273c27207 */ /* 0x040fe40004000000 */
[C---:B------:R-:W-:Y:S02]  /*4b20*/  SEL R188, R115.reuse, R188, !P0 ;  /* 0x000000bc73bc7207 */ /* 0x040fe40004000000 */
[C---:B------:R-:W-:Y:S02]  /*4b30*/  SEL R210, R115.reuse, R210, !P0 ;  /* 0x000000d273d27207 */ /* 0x040fe40004000000 */
[C---:B------:R-:W-:Y:S02]  /*4b40*/  SEL R190, R115.reuse, R190, !P0 ;  /* 0x000000be73be7207 */ /* 0x040fe40004000000 */
        /* <DEDUP_REMOVED lines=23> */
[----:B------:R-:W-:Y:S02]  /*4cc0*/  SEL R152, R115, R152, !P0 ;  /* 0x0000009873987207 */ /* 0x000fe40004000000 */
[----:B------:R-:W-:-:S02]  /*4cd0*/  LEA.HI.X.SX32 R115, R117, UR19, 0x1, P1 ;  /* 0x0000001375737c11 */ /* 0x000fc400088f0eff */
[----:B------:R-:W-:Y:S01]  /*4ce0*/  IADD3 R213, P6, PT, R182, R116, RZ ;  /* 0x00000074b6d57210 */ /* 0x000fe20007fde0ff */
[----:B---3--:R-:W-:-:S03]  /*4cf0*/  IMAD.MOV.U32 R169, RZ, RZ, R212 ;  /* 0x000000ffffa97224 */ /* 0x008fc600078e00d4 */
[----:B------:R-:W-:Y:S02]  /*4d00*/  LEA.HI.X.SX32 R212, R182, R115, 0x1, P6 ;  /* 0x00000073b6d47211 */ /* 0x000fe400030f0eff */
[----:B------:R-:W2:Y:S01]  /*4d10*/  LDL.LU R182, [R1+0x40] ;  /* 0x0000400001b67983 */ /* 0x000ea20000300800 */
[----:B------:R-:W0:Y:S01]  /*4d20*/  S2R R178, SR_TID.X ;  /* 0x0000000000b27919 */ /* 0x000e220000002100 */
[----:B------:R-:W-:Y:S02]  /*4d30*/  IMAD R196, R196, UR4, RZ ;  /* 0x00000004c4c47c24 */ /* 0x000fe4000f8e02ff */
[----:B------:R-:W-:Y:S02]  /*4d40*/  IMAD R194, R194, UR4, RZ ;  /* 0x00000004c2c27c24 */ /* 0x000fe4000f8e02ff */
[----:B------:R-:W-:Y:S02]  /*4d50*/  IMAD R190, R190, UR4, RZ ;  /* 0x00000004bebe7c24 */ /* 0x000fe4000f8e02ff */
[----:B------:R-:W-:-:S02]  /*4d60*/  IMAD R188, R188, UR4, RZ ;  /* 0x00000004bcbc7c24 */ /* 0x000fc4000f8e02ff */
[----:B------:R-:W-:Y:S01]  /*4d70*/  IMAD R192, R192, UR4, RZ ;  /* 0x00000004c0c07c24 */ /* 0x000fe2000f8e02ff */
[----:B------:R-:W-:Y:S02]  /*4d80*/  IADD3 R215, P4, PT, R190, R116, RZ ;  /* 0x00000074bed77210 */ /* 0x000fe40007f9e0ff */
[----:B0-----:R-:W-:-:S05]  /*4d90*/  LOP3.LUT R178, R178, 0x7f, RZ, 0xc0, !PT ;  /* 0x0000007fb2b27812 */ /* 0x001fca00078ec0ff */
[----:B------:R-:W-:Y:S01]  /*4da0*/  STS.U8 [R178+UR11], R156 ;  /* 0x0000009cb2007988 */ /* 0x000fe2000800000b */
[----:B------:R-:W-:-:S03]  /*4db0*/  LOP3.LUT R176, R178, 0x10, RZ, 0x3c, !PT ;  /* 0x00000010b2b07812 */ /* 0x000fc600078e3cff */
[----:B------:R-:W-:Y:S04]  /*4dc0*/  STS.U8 [R178+UR11+0x1000], R150 ;  /* 0x00100096b2007988 */ /* 0x000fe8000800000b */
[----:B----4-:R-:W-:Y:S04]  /*4dd0*/  STS.U8 [R178+UR11+0x400], R157 ;  /* 0x0004009db2007988 */ /* 0x010fe8000800000b */
[----:B------:R-:W-:Y:S04]  /*4de0*/  STS.U8 [R178+UR11+0x1400], R158 ;  /* 0x0014009eb2007988 */ /* 0x000fe8000800000b */
[----:B------:R-:W-:Y:S04]  /*4df0*/  STS.U8 [R178+UR11+0x800], R146 ;  /* 0x00080092b2007988 */ /* 0x000fe8000800000b */
[----:B------:R-:W-:Y:S04]  /*4e00*/  STS.U8 [R178+UR11+0x1800], R148 ;  /* 0x00180094b2007988 */ /* 0x000fe8000800000b */
[----:B------:R-:W-:Y:S04]  /*4e10*/  STS.U8 [R178+UR11+0xc00], R147 ;  /* 0x000c0093b2007988 */ /* 0x000fe8000800000b */
[----:B------:R-:W-:Y:S04]  /*4e20*/  STS.U8 [R178+UR11+0x1c00], R149 ;  /* 0x001c0095b2007988 */ /* 0x000fe8000800000b */
[----:B------:R0:W-:Y:S04]  /*4e30*/  STS.U8 [R176+UR11+0x80], R203 ;  /* 0x000080cbb0007988 */ /* 0x0001e8000800000b */
[----:B------:R-:W-:Y:S04]  /*4e40*/  STS.U8 [R176+UR11+0x1080], R202 ;  /* 0x001080cab0007988 */ /* 0x000fe8000800000b */
[----:B------:R1:W-:Y:S01]  /*4e50*/  STS.U8 [R176+UR11+0x480], R201 ;  /* 0x000480c9b0007988 */ /* 0x0003e2000800000b */
[----:B0-----:R-:W-:-:S03]  /*4e60*/  IADD3 R203, P0, PT, R196, R116, RZ ;  /* 0x00000074c4cb7210 */ /* 0x001fc60007f1e0ff */
[----:B------:R-:W-:Y:S01]  /*4e70*/  STS.U8 [R176+UR11+0x1480], R200 ;  /* 0x001480c8b0007988 */ /* 0x000fe2000800000b */
[----:B------:R-:W-:-:S03]  /*4e80*/  LOP3.LUT R149, R178, 0x20, RZ, 0x3c, !PT ;  /* 0x00000020b2957812 */ /* 0x000fc600078e3cff */
[----:B------:R0:W-:Y:S04]  /*4e90*/  STS.U8 [R176+UR11+0x880], R207 ;  /* 0x000880cfb0007988 */ /* 0x0001e8000800000b */
[----:B------:R3:W-:Y:S01]  /*4ea0*/  STS.U8 [R176+UR11+0x1880], R206 ;  /* 0x001880ceb0007988 */ /* 0x0007e2000800000b */
[----:B-1----:R-:W-:-:S03]  /*4eb0*/  LEA.HI.X.SX32 R201, R196, R115, 0x1, P0 ;  /* 0x00000073c4c97211 */ /* 0x002fc600000f0eff */
[----:B------:R-:W-:Y:S01]  /*4ec0*/  STS.U8 [R176+UR11+0xc80], R205 ;  /* 0x000c80cdb0007988 */ /* 0x000fe2000800000b */
[----:B0-----:R-:W-:-:S03]  /*4ed0*/  IADD3 R207, P1, PT, R194, R116, RZ ;  /* 0x00000074c2cf7210 */ /* 0x001fc60007f3e0ff */
[----:B------:R0:W-:Y:S01]  /*4ee0*/  STS.U8 [R176+UR11+0x1c80], R204 ;  /* 0x001c80ccb0007988 */ /* 0x0001e2000800000b */
[----:B------:R-:W-:Y:S01]  /*4ef0*/  IMAD R171, R171, UR4, RZ ;  /* 0x00000004abab7c24 */ /* 0x000fe2000f8e02ff */
[-C--:B---3--:R-:W-:Y:S01]  /*4f00*/  LEA.HI.X.SX32 R206, R194, R115.reuse, 0x1, P1 ;  /* 0x00000073c2ce7211 */ /* 0x088fe200008f0eff */
[----:B------:R-:W-:Y:S01]  /*4f10*/  IMAD.MOV.U32 R166, RZ, RZ, R214 ;  /* 0x000000ffffa67224 */ /* 0x000fe200078e00d6 */
[-C--:B------:R-:W-:Y:S01]  /*4f20*/  IADD3 R219, P1, PT, R192, R116.reuse, RZ ;  /* 0x00000074c0db7210 */ /* 0x080fe20007f3e0ff */
[----:B------:R1:W-:Y:S01]  /*4f30*/  STS.U8 [R149+UR11+0x100], R208 ;  /* 0x000100d095007988 */ /* 0x0003e2000800000b */
[-C--:B------:R-:W-:Y:S01]  /*4f40*/  LEA.HI.X.SX32 R214, R190, R115.reuse, 0x1, P4 ;  /* 0x00000073bed67211 */ /* 0x080fe200020f0eff */
[----:B0-----:R-:W-:Y:S01]  /*4f50*/  IMAD R204, R209, UR4, RZ ;  /* 0x00000004d1cc7c24 */ /* 0x001fe2000f8e02ff */
[----:B------:R-:W-:Y:S01]  /*4f60*/  IADD3 R209, P0, PT, R188, R116, RZ ;  /* 0x00000074bcd17210 */ /* 0x000fe20007f1e0ff */
[----:B------:R-:W0:Y:S01]  /*4f70*/  S2R R190, SR_TID.X ;  /* 0x0000000000be7919 */ /* 0x000e220000002100 */
[----:B------:R-:W-:Y:S01]  /*4f80*/  IMAD R232, R232, UR4, RZ ;  /* 0x00000004e8e87c24 */ /* 0x000fe2000f8e02ff */
[----:B------:R-:W-:-:S02]  /*4f90*/  LEA.HI.X.SX32 R218, R192, R115, 0x1, P1 ;  /* 0x00000073c0da7211 */ /* 0x000fc400008f0eff */
[-C--:B-1----:R-:W-:Y:S01]  /*4fa0*/  LEA.HI.X.SX32 R208, R188, R115.reuse, 0x1, P0 ;  /* 0x00000073bcd07211 */ /* 0x082fe200000f0eff */
[----:B------:R-:W1:Y:S01]  /*4fb0*/  LDC R192, c[0x0][0x3a0] ;  /* 0x0000e800ffc07b82 */ /* 0x000e620000000800 */
[-C--:B------:R-:W-:Y:S01]  /*4fc0*/  IADD3 R221, P0, PT, R171, R116.reuse, RZ ;  /* 0x00000074abdd7210 */ /* 0x080fe20007f1e0ff */
[----:B------:R-:W-:Y:S01]  /*4fd0*/  IMAD R237, R237, UR4, RZ ;  /* 0x00000004eded7c24 */ /* 0x000fe2000f8e02ff */
[-C--:B------:R-:W-:Y:S02]  /*4fe0*/  IADD3 R205, P2, PT, R204, R116.reuse, RZ ;  /* 0x00000074cccd7210 */ /* 0x080fe40007f5e0ff */
[-C--:B------:R-:W-:Y:S01]  /*4ff0*/  LEA.HI.X.SX32 R220, R171, R115.reuse, 0x1, P0 ;  /* 0x00000073abdc7211 */ /* 0x080fe200000f0eff */
[----:B------:R-:W-:Y:S01]  /*5000*/  IMAD R216, R216, UR4, RZ ;  /* 0x00000004d8d87c24 */ /* 0x000fe2000f8e02ff */
[----:B------:R-:W-:Y:S01]  /*5010*/  IADD3 R233, P0, PT, R232, R116, RZ ;  /* 0x00000074e8e97210 */ /* 0x000fe20007f1e0ff */
[----:B------:R-:W-:Y:S01]  /*5020*/  IMAD R243, R243, UR4, RZ ;  /* 0x00000004f3f37c24 */ /* 0x000fe2000f8e02ff */
[----:B------:R-:W-:-:S02]  /*5030*/  LEA.HI.X.SX32 R204, R204, R115, 0x1, P2 ;  /* 0x00000073cccc7211 */ /* 0x000fc400010f0eff */
[-C--:B------:R-:W-:Y:S01]  /*5040*/  LEA.HI.X.SX32 R232, R232, R115.reuse, 0x1, P0 ;  /* 0x00000073e8e87211 */ /* 0x080fe200000f0eff */
[----:B------:R-:W-:Y:S01]  /*5050*/  IMAD R145, R145, UR4, RZ ;  /* 0x0000000491917c24 */ /* 0x000fe2000f8e02ff */
[-C--:B------:R-:W-:Y:S02]  /*5060*/  IADD3 R238, P0, PT, R237, R116.reuse, RZ ;  /* 0x00000074edee7210 */ /* 0x080fe40007f1e0ff */
[-C--:B------:R-:W-:Y:S01]  /*5070*/  IADD3 R217, P2, PT, R216, R116.reuse, RZ ;  /* 0x00000074d8d97210 */ /* 0x080fe20007f5e0ff */
[----:B------:R-:W-:Y:S01]  /*5080*/  IMAD R249, R249, UR4, RZ ;  /* 0x00000004f9f97c24 */ /* 0x000fe2000f8e02ff */
[-C--:B------:R-:W-:Y:S01]  /*5090*/  LEA.HI.X.SX32 R237, R237, R115.reuse, 0x1, P0 ;  /* 0x00000073eded7211 */ /* 0x080fe200000f0eff */
[----:B------:R-:W-:Y:S01]  /*50a0*/  IMAD R144, R144, UR4, RZ ;  /* 0x0000000490907c24 */ /* 0x000fe2000f8e02ff */
[----:B------:R-:W-:Y:S01]  /*50b0*/  LEA.HI.X.SX32 R216, R216, R115, 0x1, P2 ;  /* 0x00000073d8d87211 */ /* 0x000fe200010f0eff */
[----:B------:R-:W-:Y:S01]  /*50c0*/  IMAD R143, R143, UR4, RZ ;  /* 0x000000048f8f7c24 */ /* 0x000fe2000f8e02ff */
[----:B------:R-:W-:-:S02]  /*50d0*/  IADD3 R244, P0, PT, R243, R116, RZ ;  /* 0x00000074f3f47210 */ /* 0x000fc40007f1e0ff */
[-C--:B------:R-:W-:Y:S01]  /*50e0*/  IADD3 R229, P2, PT, R145, R116.reuse, RZ ;  /* 0x0000007491e57210 */ /* 0x080fe20007f5e0ff */
[----:B------:R-:W-:Y:S01]  /*50f0*/  IMAD R122, R122, UR4, RZ ;  /* 0x000000047a7a7c24 */ /* 0x000fe2000f8e02ff */
[-C--:B------:R-:W-:Y:S01]  /*5100*/  LEA.HI.X.SX32 R243, R243, R115.reuse, 0x1, P0 ;  /* 0x00000073f3f37211 */ /* 0x080fe200000f0eff */
[----:B------:R-:W-:Y:S01]  /*5110*/  IMAD R239, R239, UR4, RZ ;  /* 0x00000004efef7c24 */ /* 0x000fe2000f8e02ff */
[-C--:B------:R-:W-:Y:S01]  /*5120*/  LEA.HI.X.SX32 R228, R145, R115.reuse, 0x1, P2 ;  /* 0x0000007391e47211 */ /* 0x080fe200010f0eff */
[----:B------:R-:W-:Y:S01]  /*5130*/  IMAD R241, R241, UR4, RZ ;  /* 0x00000004f1f17c24 */ /* 0x000fe2000f8e02ff */
[-C--:B------:R-:W-:Y:S02]  /*5140*/  IADD3 R250, P0, PT, R249, R116.reuse, RZ ;  /* 0x00000074f9fa7210 */ /* 0x080fe40007f1e0ff */
[-C--:B------:R-:W-:Y:S02]  /*5150*/  IADD3 R231, P1, PT, R144, R116.reuse, RZ ;  /* 0x0000007490e77210 */ /* 0x080fe40007f3e0ff */
[-C--:B------:R-:W-:Y:S01]  /*5160*/  IADD3 R235, P2, PT, R143, R116.reuse, RZ ;  /* 0x000000748feb7210 */ /* 0x080fe20007f5e0ff */
[----:B-1----:R-:W-:Y:S01]  /*5170*/  VIADD R174, R192, 0x1f ;  /* 0x0000001fc0ae7836 */ /* 0x002fe20000000000 */
[-C--:B------:R-:W-:Y:S01]  /*5180*/  LEA.HI.X.SX32 R249, R249, R115.reuse, 0x1, P0 ;  /* 0x00000073f9f97211 */ /* 0x080fe200000f0eff */
[----:B------:R-:W-:Y:S01]  /*5190*/  IMAD R210, R210, UR4, RZ ;  /* 0x00000004d2d27c24 */ /* 0x000fe2000f8e02ff */
[-C--:B------:R-:W-:Y:S01]  /*51a0*/  LEA.HI.X.SX32 R230, R144, R115.reuse, 0x1, P1 ;  /* 0x0000007390e67211 */ /* 0x080fe200008f0eff */
[----:B------:R-:W-:Y:S01]  /*51b0*/  IMAD R245, R245, UR4, RZ ;  /* 0x00000004f5f57c24 */ /* 0x000fe2000f8e02ff */
[----:B------:R-:W-:Y:S01]  /*51c0*/  LEA.HI.X.SX32 R234, R143, R115, 0x1, P2 ;  /* 0x000000738fea7211 */ /* 0x000fe200010f0eff */
[----:B------:R-:W-:Y:S01]  /*51d0*/  IMAD R247, R247, UR4, RZ ;  /* 0x00000004f7f77c24 */ /* 0x000fe2000f8e02ff */
[----:B------:R-:W-:-:S02]  /*51e0*/  IADD3 R196, P0, PT, R122, R116, RZ ;  /* 0x000000747ac47210 */ /* 0x000fc40007f1e0ff */
[-C--:B------:R-:W-:Y:S02]  /*51f0*/  IADD3 R240, P1, PT, R239, R116.reuse, RZ ;  /* 0x00000074eff07210 */ /* 0x080fe40007f3e0ff */
[-C--:B------:R-:W-:Y:S02]  /*5200*/  IADD3 R242, P2, PT, R241, R116.reuse, RZ ;  /* 0x00000074f1f27210 */ /* 0x080fe40007f5e0ff */
[-C--:B------:R-:W-:Y:S01]  /*5210*/  LEA.HI.X.SX32 R194, R122, R115.reuse, 0x1, P0 ;  /* 0x000000737ac27211 */ /* 0x080fe200000f0eff */
[----:B------:R-:W-:Y:S01]  /*5220*/  IMAD R172, R172, UR4, RZ ;  /* 0x00000004acac7c24 */ /* 0x000fe2000f8e02ff */
[-C--:B------:R-:W-:Y:S01]  /*5230*/  LEA.HI.X.SX32 R239, R239, R115.reuse, 0x1, P1 ;  /* 0x00000073efef7211 */ /* 0x080fe200008f0eff */
[----:B------:R-:W-:Y:S01]  /*5240*/  IMAD R168, R168, UR4, RZ ;  /* 0x00000004a8a87c24 */ /* 0x000fe2000f8e02ff */
[----:B------:R-:W-:Y:S01]  /*5250*/  LEA.HI.X.SX32 R241, R241, R115, 0x1, P2 ;  /* 0x00000073f1f17211 */ /* 0x000fe200010f0eff */
[----:B------:R-:W-:Y:S01]  /*5260*/  IMAD R167, R167, UR4, RZ ;  /* 0x00000004a7a77c24 */ /* 0x000fe2000f8e02ff */
[----:B0-----:R-:W-:Y:S01]  /*5270*/  LOP3.LUT R190, R190, 0x1f, RZ, 0xc0, !PT ;  /* 0x0000001fbebe7812 */ /* 0x001fe200078ec0ff */
[----:B------:R-:W-:Y:S01]  /*5280*/  IMAD R251, R251, UR4, RZ ;  /* 0x00000004fbfb7c24 */ /* 0x000fe2000f8e02ff */
[----:B------:R-:W-:Y:S01]  /*5290*/  ISETP.GT.AND P0, PT, R174, 0x1f, PT ;  /* 0x0000001fae00780c */ /* 0x000fe20003f04270 */
[----:B------:R-:W-:Y:S01]  /*52a0*/  IMAD R123, R123, UR4, RZ ;  /* 0x000000047b7b7c24 */ /* 0x000fe2000f8e02ff */
[----:B------:R-:W-:-:S02]  /*52b0*/  IADD3 R211, P3, PT, R210, R116, RZ ;  /* 0x00000074d2d37210 */ /* 0x000fc40007f7e0ff */
[-C--:B------:R-:W-:Y:S02]  /*52c0*/  IADD3 R246, P1, PT, R245, R116.reuse, RZ ;  /* 0x00000074f5f67210 */ /* 0x080fe40007f3e0ff */
[----:B------:R-:W-:Y:S01]  /*52d0*/  IADD3 R248, P2, PT, R247, R116, RZ ;  /* 0x00000074f7f87210 */ /* 0x000fe20007f5e0ff */
[----:B------:R-:W-:Y:S01]  /*52e0*/  IMAD R119, R118, UR4, RZ ;  /* 0x0000000476777c24 */ /* 0x000fe2000f8e02ff */
[----:B------:R-:W-:Y:S01]  /*52f0*/  ISETP.LT.AND P0, PT, R190, R192, P0 ;  /* 0x000000c0be00720c */ /* 0x000fe20000701270 */
[----:B------:R-:W-:Y:S01]  /*5300*/  IMAD R121, R125, UR4, RZ ;  /* 0x000000047d797c24 */ /* 0x000fe2000f8e02ff */
        /* <DEDUP_REMOVED lines=9> */
[-C--:B------:R-:W-:Y:S02]  /*53a0*/  IADD3 R188, P1, PT, R251, R116.reuse, RZ ;  /* 0x00000074fbbc7210 */ /* 0x080fe40007f3e0ff */
[----:B------:R-:W-:Y:S02]  /*53b0*/  IADD3 R150, P2, PT, R123, R116, RZ ;  /* 0x000000747b967210 */ /* 0x000fe40007f5e0ff */
[-C--:B------:R-:W-:Y:S02]  /*53c0*/  LEA.HI.X.SX32 R222, R172, R115.reuse, 0x1, P3 ;  /* 0x00000073acde7211 */ /* 0x080fe400018f0eff */
[----:B------:R-:W-:-:S02]  /*53d0*/  LEA.HI.X.SX32 R224, R168, R115, 0x1, P6 ;  /* 0x00000073a8e07211 */ /* 0x000fc400030f0eff */
[-C--:B------:R-:W-:Y:S02]  /*53e0*/  LEA.HI.X.SX32 R226, R167, R115.reuse, 0x1, P4 ;  /* 0x00000073a7e27211 */ /* 0x080fe400020f0eff */
[-C--:B------:R-:W-:Y:S02]  /*53f0*/  LEA.HI.X.SX32 R251, R251, R115.reuse, 0x1, P1 ;  /* 0x00000073fbfb7211 */ /* 0x080fe400008f0eff */
[----:B------:R-:W-:Y:S02]  /*5400*/  LEA.HI.X.SX32 R157, R123, R115, 0x1, P2 ;  /* 0x000000737b9d7211 */ /* 0x000fe400010f0eff */
[-C--:B------:R-:W-:Y:S02]  /*5410*/  IADD3 R153, P1, PT, R121, R116.reuse, RZ ;  /* 0x0000007479997210 */ /* 0x080fe40007f3e0ff */
[-C--:B------:R-:W-:Y:S02]  /*5420*/  IADD3 R200, P2, PT, R120, R116.reuse, RZ ;  /* 0x0000007478c87210 */ /* 0x080fe40007f5e0ff */
[----:B------:R-:W-:-:S02]  /*5430*/  IADD3 R155, P3, PT, R119, R116, RZ ;  /* 0x00000074779b7210 */ /* 0x000fc40007f7e0ff */
[-C--:B------:R-:W-:Y:S02]  /*5440*/  IADD3 R158, P4, PT, R118, R116.reuse, RZ ;  /* 0x00000074769e7210 */ /* 0x080fe40007f9e0ff */
[----:B------:R-:W-:Y:S02]  /*5450*/  IADD3 R160, P6, PT, R117, R116, RZ ;  /* 0x0000007475a07210 */ /* 0x000fe40007fde0ff */
[-C--:B------:R-:W-:Y:S02]  /*5460*/  LEA.HI.X.SX32 R156, R121, R115.reuse, 0x1, P1 ;  /* 0x00000073799c7211 */ /* 0x080fe400008f0eff */
[-C--:B------:R-:W-:Y:S02]  /*5470*/  LEA.HI.X.SX32 R152, R120, R115.reuse, 0x1, P2 ;  /* 0x0000007378987211 */ /* 0x080fe400010f0eff */
[-C--:B------:R-:W-:Y:S02]  /*5480*/  LEA.HI.X.SX32 R154, R119, R115.reuse, 0x1, P3 ;  /* 0x00000073779a7211 */ /* 0x080fe400018f0eff */
[----:B------:R-:W-:-:S02]  /*5490*/  LEA.HI.X.SX32 R202, R118, R115, 0x1, P4 ;  /* 0x0000007376ca7211 */ /* 0x000fc400020f0eff */
[----:B------:R-:W-:Y:S01]  /*54a0*/  LEA.HI.X.SX32 R162, R117, R115, 0x1, P6 ;  /* 0x0000007375a27211 */ /* 0x000fe200030f0eff */
[----:B------:R-:W-:Y:S01]  /*54b0*/  @P0 IMAD.MOV.U32 R116, RZ, RZ, R203 ;  /* 0x000000ffff740224 */ /* 0x000fe200078e00cb */
[----:B------:R-:W-:Y:S01]  /*54c0*/  PRMT R115, RZ, 0x7610, R115 ;  /* 0x00007610ff737816 */ /* 0x000fe20000000073 */
[----:B------:R-:W-:Y:S01]  /*54d0*/  @P0 IMAD.MOV.U32 R117, RZ, RZ, R201 ;  /* 0x000000ffff750224 */ /* 0x000fe200078e00c9 */
[----:B------:R-:W-:-:S04]  /*54e0*/  PRMT R118, RZ, 0x7610, R118 ;  /* 0x00007610ff767816 */ /* 0x000fc80000000076 */
[----:B------:R0:W3:Y:S01]  /*54f0*/  @P0 LDG.E.U8 R115, desc[UR24][R116.64] ;  /* 0x0000001874730981 */ /* 0x0000e2000c1e1100 */
[----:B------:R-:W-:Y:S01]  /*5500*/  PRMT R119, RZ, 0x7610, R119 ;  /* 0x00007610ff777816 */ /* 0x000fe20000000077 */
[----:B0-----:R-:W-:Y:S02]  /*5510*/  @P0 IMAD.MOV.U32 R116, RZ, RZ, R207 ;  /* 0x000000ffff740224 */ /* 0x001fe400078e00cf */
[----:B------:R-:W-:-:S05]  /*5520*/  @P0 IMAD.MOV.U32 R117, RZ, RZ, R206 ;  /* 0x000000ffff750224 */ /* 0x000fca00078e00ce */
[----:B------:R0:W4:Y:S01]  /*5530*/  @P0 LDG.E.U8 R118, desc[UR24][R116.64] ;  /* 0x0000001874760981 */ /* 0x000122000c1e1100 */
[----:B------:R-:W-:Y:S01]  /*5540*/  PRMT R120, RZ, 0x7610, R120 ;  /* 0x00007610ff787816 */ /* 0x000fe20000000078 */
[----:B0-----:R-:W-:Y:S02]  /*5550*/  @P0 IMAD.MOV.U32 R116, RZ, RZ, R211 ;  /* 0x000000ffff740224 */ /* 0x001fe400078e00d3 */
[----:B------:R-:W-:-:S05]  /*5560*/  @P0 IMAD.MOV.U32 R117, RZ, RZ, R210 ;  /* 0x000000ffff750224 */ /* 0x000fca00078e00d2 */
[----:B------:R0:W2:Y:S01]  /*5570*/  @P0 LDG.E.U8 R119, desc[UR24][R116.64] ;  /* 0x0000001874770981 */ /* 0x0000a2000c1e1100 */
        /* <DEDUP_REMOVED lines=23> */
[----:B------:R0:W3:Y:S01]  /*56f0*/  @P0 LDG.E.U8 R125, desc[UR24][R116.64] ;  /* 0x00000018747d0981 */ /* 0x0000e2000c1e1100 */
        /* <DEDUP_REMOVED lines=68> */
[----:B------:R-:W-:-:S03]  /*5b40*/  PRMT R144, RZ, 0x7610, R144 ;  /* 0x00007610ff907816 */ /* 0x000fc60000000090 */
[----:B--2---:R-:W-:Y:S01]  /*5b50*/  STS.U8 [R149+UR11+0x1100], R182 ;  /* 0x001100b695007988 */ /* 0x004fe2000800000b */
[----:B0-----:R-:W-:Y:S02]  /*5b60*/  @P0 IMAD.MOV.U32 R116, RZ, RZ, R246 ;  /* 0x000000ffff740224 */ /* 0x001fe400078e00f6 */
[----:B------:R-:W-:Y:S01]  /*5b70*/  @P0 IMAD.MOV.U32 R117, RZ, RZ, R245 ;  /* 0x000000ffff750224 */ /* 0x000fe200078e00f5 */
[----:B------:R-:W-:Y:S04]  /*5b80*/  STS.U8 [R149+UR11+0x500], R236 ;  /* 0x000500ec95007988 */ /* 0x000fe8000800000b */
[----:B------:R0:W2:Y:S01]  /*5b90*/  @P0 LDG.E.U8 R143, desc[UR24][R116.64] ;  /* 0x00000018748f0981 */ /* 0x0000a2000c1e1100 */
[----:B------:R-:W-:-:S03]  /*5ba0*/  PRMT R145, RZ, 0x7610, R145 ;  /* 0x00007610ff917816 */ /* 0x000fc60000000091 */
[----:B------:R-:W-:Y:S01]  /*5bb0*/  STS.U8 [R149+UR11+0x1500], R40 ;  /* 0x0015002895007988 */ /* 0x000fe2000800000b */
[----:B0-----:R-:W-:Y:S02]  /*5bc0*/  @P0 IMAD.MOV.U32 R116, RZ, RZ, R250 ;  /* 0x000000ffff740224 */ /* 0x001fe400078e00fa */
[----:B------:R-:W-:Y:S01]  /*5bd0*/  @P0 IMAD.MOV.U32 R117, RZ, RZ, R249 ;  /* 0x000000ffff750224 */ /* 0x000fe200078e00f9 */
[----:B------:R-:W-:Y:S04]  /*5be0*/  STS.U8 [R149+UR11+0x900], R252 ;  /* 0x000900fc95007988 */ /* 0x000fe8000800000b */
[----:B------:R-:W-:Y:S04]  /*5bf0*/  STS.U8 [R149+UR11+0x1900], R37 ;  /* 0x0019002595007988 */ /* 0x000fe8000800000b */
[----:B------:R-:W-:Y:S04]  /*5c00*/  STS.U8 [R149+UR11+0xd00], R39 ;  /* 0x000d002795007988 */ /* 0x000fe8000800000b */
[----:B------:R0:W2:Y:S04]  /*5c10*/  @P0 LDG.E.U8 R144, desc[UR24][R116.64] ;  /* 0x0000001874900981 */ /* 0x0000a8000c1e1100 */
[----:B------:R1:W-:Y:S01]  /*5c20*/  STS.U8 [R149+UR11+0x1d00], R34 ;  /* 0x001d002295007988 */ /* 0x0003e2000800000b */
[----:B------:R-:W-:Y:S01]  /*5c30*/  PRMT R146, RZ, 0x7610, R146 ;  /* 0x00007610ff927816 */ /* 0x000fe20000000092 */
[----:B0-----:R-:W-:-:S02]  /*5c40*/  @P0 IMAD.MOV.U32 R116, RZ, RZ, R150 ;  /* 0x000000ffff740224 */ /* 0x001fc400078e0096 */
[----:B------:R-:W-:Y:S01]  /*5c50*/  @P0 IMAD.MOV.U32 R117, RZ, RZ, R157 ;  /* 0x000000ffff750224 */ /* 0x000fe200078e009d */
[----:B-1----:R-:W-:Y:S01]  /*5c60*/  LOP3.LUT R149, R178, 0x30, RZ, 0x3c, !PT ;  /* 0x00000030b2957812 */ /* 0x002fe200078e3cff */
[----:B------:R-:W-:Y:S04]  /*5c70*/  STL [R1], R188 ;  /* 0x000000bc01007387 */ /* 0x000fe80000100800 */
[----:B------:R0:W2:Y:S04]  /*5c80*/  @P0 LDG.E.U8 R145, desc[UR24][R116.64] ;  /* 0x0000001874910981 */ /* 0x0000a8000c1e1100 */
[----:B------:R-:W-:Y:S04]  /*5c90*/  STS.U8 [R149+UR11+0x180], R36 ;  /* 0x0001802495007988 */ /* 0x000fe8000800000b */
[----:B------:R-:W-:Y:S01]  /*5ca0*/  STL [R1+0x8], R150 ;  /* 0x0000089601007387 */ /* 0x000fe20000100800 */
[----:B0-----:R-:W-:-:S02]  /*5cb0*/  @P0 IMAD.MOV.U32 R116, RZ, RZ, R153 ;  /* 0x000000ffff740224 */ /* 0x001fc400078e0099 */
[----:B------:R-:W-:Y:S01]  /*5cc0*/  @P0 IMAD.MOV.U32 R117, RZ, RZ, R156 ;  /* 0x000000ffff750224 */ /* 0x000fe200078e009c */
[----:B------:R-:W-:Y:S01]  /*5cd0*/  STS.U8 [R149+UR11+0x1180], R33 ;  /* 0x0011802195007988 */ /* 0x000fe2000800000b */
[----:B------:R-:W-:-:S03]  /*5ce0*/  PRMT R147, RZ, 0x7610, R147 ;  /* 0x00007610ff937816 */ /* 0x000fc60000000093 */
[----:B------:R-:W-:Y:S04]  /*5cf0*/  STL [R1+0x4], R157 ;  /* 0x0000049d01007387 */ /* 0x000fe80000100800 */
[----:B------:R-:W-:Y:S04]  /*5d00*/  STS.U8 [R149+UR11+0x580], R35 ;  /* 0x0005802395007988 */ /* 0x000fe8000800000b */
[----:B------:R-:W-:Y:S04]  /*5d10*/  STL [R1+0x10], R196 ;  /* 0x000010c401007387 */ /* 0x000fe80000100800 */
[----:B------:R-:W-:Y:S04]  /*5d20*/  STS.U8 [R149+UR11+0x1580], R30 ;  /* 0x0015801e95007988 */ /* 0x000fe8000800000b */
[----:B------:R-:W-:Y:S04]  /*5d30*/  STL [R1+0x18], R153 ;  /* 0x0000189901007387 */ /* 0x000fe80000100800 */
[----:B------:R-:W-:Y:S04]  /*5d40*/  STS.U8 [R149+UR11+0x980], R32 ;  /* 0x0009802095007988 */ /* 0x000fe8000800000b */
[----:B------:R-:W-:Y:S04]  /*5d50*/  STL [R1+0x20], R200 ;  /* 0x000020c801007387 */ /* 0x000fe80000100800 */
[----:B------:R-:W-:Y:S04]  /*5d60*/  STS.U8 [R149+UR11+0x1980], R29 ;  /* 0x0019801d95007988 */ /* 0x000fe8000800000b */
[----:B------:R0:W2:Y:S04]  /*5d70*/  @P0 LDG.E.U8 R146, desc[UR24][R116.64] ;  /* 0x0000001874920981 */ /* 0x0000a8000c1e1100 */
[----:B------:R-:W-:Y:S04]  /*5d80*/  STL [R1+0x30], R158 ;  /* 0x0000309e01007387 */ /* 0x000fe80000100800 */
[----:B------:R-:W-:Y:S01]  /*5d90*/  STS.U8 [R149+UR11+0xd80], R31 ;  /* 0x000d801f95007988 */ /* 0x000fe2000800000b */
[----:B0-----:R-:W-:-:S02]  /*5da0*/  @P0 IMAD.MOV.U32 R116, RZ, RZ, R155 ;  /* 0x000000ffff740224 */ /* 0x001fc400078e009b */
[----:B------:R-:W-:Y:S01]  /*5db0*/  @P0 IMAD.MOV.U32 R117, RZ, RZ, R154 ;  /* 0x000000ffff750224 */ /* 0x000fe200078e009a */
[----:B------:R-:W-:Y:S04]  /*5dc0*/  STL [R1+0x28], R155 ;  /* 0x0000289b01007387 */ /* 0x000fe80000100800 */
[----:B------:R0:W-:Y:S01]  /*5dd0*/  STS.U8 [R149+UR11+0x1d80], R26 ;  /* 0x001d801a95007988 */ /* 0x0001e2000800000b */
[----:B------:R-:W-:-:S03]  /*5de0*/  PRMT R148, RZ, 0x7610, R148 ;  /* 0x00007610ff947816 */ /* 0x000fc60000000094 */
[----:B------:R-:W-:Y:S04]  /*5df0*/  STL [R1+0xc], R194 ;  /* 0x00000cc201007387 */ /* 0x000fe80000100800 */
[----:B------:R-:W-:Y:S01]  /*5e00*/  STL [R1+0x38], R160 ;  /* 0x000038a001007387 */ /* 0x000fe20000100800 */
[----:B0-----:R-:W-:-:S03]  /*5e10*/  LOP3.LUT R149, R178, 0x40, RZ, 0x3c, !PT ;  /* 0x00000040b2957812 */ /* 0x001fc600078e3cff */
[----:B------:R-:W-:Y:S04]  /*5e20*/  STL [R1+0x14], R156 ;  /* 0x0000149c01007387 */ /* 0x000fe80000100800 */
[----:B------:R-:W-:Y:S04]  /*5e30*/  STL [R1+0x1c], R152 ;  /* 0x00001c9801007387 */ /* 0x000fe80000100800 */
[----:B------:R0:W2:Y:S04]  /*5e40*/  @P0 LDG.E.U8 R147, desc[UR24][R116.64] ;  /* 0x0000001874930981 */ /* 0x0000a8000c1e1100 */
[----:B------:R-:W-:Y:S04]  /*5e50*/  STL [R1+0x24], R154 ;  /* 0x0000249a01007387 */ /* 0x000fe80000100800 */
[----:B------:R-:W-:Y:S01]  /*5e60*/  STL [R1+0x2c], R202 ;  /* 0x00002cca01007387 */ /* 0x000fe20000100800 */
[----:B0-----:R-:W-:-:S02]  /*5e70*/  @P0 IMAD.MOV.U32 R116, RZ, RZ, R160 ;  /* 0x000000ffff740224 */ /* 0x001fc400078e00a0 */
[----:B------:R-:W-:Y:S01]  /*5e80*/  @P0 IMAD.MOV.U32 R117, RZ, RZ, R162 ;  /* 0x000000ffff750224 */ /* 0x000fe200078e00a2 */
[----:B------:R-:W-:Y:S04]  /*5e90*/  STS.U8 [R149+UR11+0x200], R28 ;  /* 0x0002001c95007988 */ /* 0x000fe8000800000b */
[----:B------:R-:W-:Y:S04]  /*5ea0*/  STL [R1+0x34], R162 ;  /* 0x000034a201007387 */ /* 0x000fe80000100800 */
[----:B------:R-:W-:Y:S04]  /*5eb0*/  STS.U8 [R149+UR11+0x1200], R25 ;  /* 0x0012001995007988 */ /* 0x000fe8000800000b */
[----:B------:R-:W5:Y:S04]  /*5ec0*/  LDL.LU R40, [R1+0x1a8] ;  /* 0x0001a80001287983 */ /* 0x000f680000300800 */
[----:B------:R-:W-:Y:S04]  /*5ed0*/  STS.U8 [R149+UR11+0x600], R27 ;  /* 0x0006001b95007988 */ /* 0x000fe8000800000b */
[----:B------:R-:W5:Y:S04]  /*5ee0*/  LDL.LU R37, [R1+0x1a4] ;  /* 0x0001a40001257983 */ /* 0x000f680000300800 */
[----:B------:R-:W-:Y:S04]  /*5ef0*/  STS.U8 [R149+UR11+0x1600], R22 ;  /* 0x0016001695007988 */ /* 0x000fe8000800000b */
[----:B------:R-:W5:Y:S04]  /*5f00*/  LDL.LU R39, [R1+0x1a0] ;  /* 0x0001a00001277983 */ /* 0x000f680000300800 */
[----:B------:R-:W-:Y:S04]  /*5f10*/  STS.U8 [R149+UR11+0xa00], R24 ;  /* 0x000a001895007988 */ /* 0x000fe8000800000b */
[----:B------:R0:W2:Y:S04]  /*5f20*/  @P0 LDG.E.U8 R148, desc[UR24][R116.64] ;  /* 0x0000001874940981 */ /* 0x0000a8000c1e1100 */
[----:B------:R1:W5:Y:S04]  /*5f30*/  LDL.LU R34, [R1+0x19c] ;  /* 0x00019c0001227983 */ /* 0x0003680000300800 */
[----:B------:R-:W-:Y:S04]  /*5f40*/  STS.U8 [R149+UR11+0x1a00], R20 ;  /* 0x001a001495007988 */ /* 0x000fe8000800000b */
[----:B------:R1:W5:Y:S04]  /*5f50*/  LDL.LU R36, [R1+0x198] ;  /* 0x0001980001247983 */ /* 0x0003680000300800 */
[----:B------:R-:W-:Y:S04]  /*5f60*/  STS.U8 [R149+UR11+0xe00], R23 ;  /* 0x000e001795007988 */ /* 0x000fe8000800000b */
[----:B------:R1:W5:Y:S04]  /*5f70*/  LDL.LU R33, [R1+0x194] ;  /* 0x0001940001217983 */ /* 0x0003680000300800 */
[----:B------:R0:W-:Y:S04]  /*5f80*/  STS.U8 [R149+UR11+0x1e00], R19 ;  /* 0x001e001395007988 */ /* 0x0001e8000800000b */
[----:B------:R1:W5:Y:S04]  /*5f90*/  LDL.LU R35, [R1+0x190] ;  /* 0x0001900001237983 */ /* 0x0003680000300800 */
[----:B------:R1:W5:Y:S01]  /*5fa0*/  LDL.LU R30, [R1+0x18c] ;  /* 0x00018c00011e7983 */ /* 0x0003620000300800 */
[----:B0-----:R-:W-:-:S03]  /*5fb0*/  LOP3.LUT R149, R178, 0x50, RZ, 0x3c, !PT ;  /* 0x00000050b2957812 */ /* 0x001fc600078e3cff */
[----:B------:R1:W5:Y:S04]  /*5fc0*/  LDL.LU R32, [R1+0x188] ;  /* 0x0001880001207983 */ /* 0x0003680000300800 */
[----:B------:R1:W5:Y:S04]  /*5fd0*/  LDL.LU R29, [R1+0x184] ;  /* 0x00018400011d7983 */ /* 0x0003680000300800 */
[----:B------:R1:W5:Y:S04]  /*5fe0*/  LDL.LU R31, [R1+0x180] ;  /* 0x00018000011f7983 */ /* 0x0003680000300800 */
[----:B------:R1:W5:Y:S04]  /*5ff0*/  LDL.LU R26, [R1+0x17c] ;  /* 0x00017c00011a7983 */ /* 0x0003680000300800 */
[----:B------:R0:W-:Y:S04]  /*6000*/  STS.U8 [R149+UR11+0x280], R21 ;  /* 0x0002801595007988 */ /* 0x0001e8000800000b */
[----:B------:R1:W5:Y:S04]  /*6010*/  LDL.LU R28, [R1+0x178] ;  /* 0x00017800011c7983 */ /* 0x0003680000300800 */
[----:B------:R-:W-:Y:S04]  /*6020*/  STS.U8 [R149+UR11+0x1280], R10 ;  /* 0x0012800a95007988 */ /* 0x000fe8000800000b */
        /* <DEDUP_REMOVED lines=11> */
[----:B------:R1:W-:Y:S04]  /*60e0*/  STS.U8 [R149+UR11+0x1e80], R12 ;  /* 0x001e800c95007988 */ /* 0x0003e8000800000b */
[----:B------:R2:W5:Y:S04]  /*60f0*/  LDL.LU R19, [R1+0x15c] ;  /* 0x00015c0001137983 */ /* 0x0005680000300800 */
[----:B0-----:R0:W5:Y:S01]  /*6100*/  LDL.LU R21, [R1+0x158] ;  /* 0x0001580001157983 */ /* 0x0011620000300800 */
[----:B-1----:R-:W-:-:S03]  /*6110*/  LOP3.LUT R149, R178, 0x60, RZ, 0x3c, !PT ;  /* 0x00000060b2957812 */ /* 0x002fc600078e3cff */
[----:B------:R0:W5:Y:S04]  /*6120*/  LDL.LU R10, [R1+0x154] ;  /* 0x00015400010a7983 */ /* 0x0001680000300800 */
[----:B------:R0:W5:Y:S04]  /*6130*/  LDL.LU R13, [R1+0x150] ;  /* 0x00015000010d7983 */ /* 0x0001680000300800 */
[----:B------:R0:W5:Y:S01]  /*6140*/  LDL.LU R17, [R1+0x14c] ;  /* 0x00014c0001117983 */ /* 0x0001620000300800 */
[----:B------:R-:W-:-:S03]  /*6150*/  LOP3.LUT R116, R178, 0x70, RZ, 0x3c, !PT ;  /* 0x00000070b2747812 */ /* 0x000fc600078e3cff */
[----:B------:R0:W5:Y:S04]  /*6160*/  LDL.LU R18, [R1+0x148] ;  /* 0x0001480001127983 */ /* 0x0001680000300800 */
[----:B------:R1:W-:Y:S04]  /*6170*/  STS.U8 [R149+UR11+0x300], R14 ;  /* 0x0003000e95007988 */ /* 0x0003e8000800000b */
[----:B------:R0:W5:Y:S04]  /*6180*/  LDL.LU R15, [R1+0x144] ;  /* 0x00014400010f7983 */ /* 0x0001680000300800 */
[----:B------:R0:W-:Y:S04]  /*6190*/  STS.U8 [R149+UR11+0x1300], R9 ;  /* 0x0013000995007988 */ /* 0x0001e8000800000b */
[----:B------:R0:W5:Y:S04]  /*61a0*/  LDL.LU R16, [R1+0x140] ;  /* 0x0001400001107983 */ /* 0x0001680000300800 */
[----:B------:R0:W-:Y:S04]  /*61b0*/  STS.U8 [R149+UR11+0x700], R11 ;  /* 0x0007000b95007988 */ /* 0x0001e8000800000b */
[----:B------:R0:W5:Y:S04]  /*61c0*/  LDL.LU R12, [R1+0x13c] ;  /* 0x00013c00010c7983 */ /* 0x0001680000300800 */
[----:B------:R0:W-:Y:S04]  /*61d0*/  STS.U8 [R149+UR11+0x1700], R4 ;  /* 0x0017000495007988 */ /* 0x0001e8000800000b */
[----:B-1----:R1:W5:Y:S04]  /*61e0*/  LDL.LU R14, [R1+0x138] ;  /* 0x00013800010e7983 */ /* 0x0023680000300800 */
[----:B------:R1:W-:Y:S04]  /*61f0*/  STS.U8 [R149+UR11+0xb00], R3 ;  /* 0x000b000395007988 */ /* 0x0003e8000800000b */
[----:B0-----:R0:W5:Y:S04]  /*6200*/  LDL.LU R9, [R1+0x134] ;  /* 0x0001340001097983 */ /* 0x0011680000300800 */
[----:B------:R0:W-:Y:S04]  /*6210*/  STS.U8 [R149+UR11+0x1b00], R2 ;  /* 0x001b000295007988 */ /* 0x0001e8000800000b */
[----:B------:R0:W5:Y:S04]  /*6220*/  LDL.LU R11, [R1+0x130] ;  /* 0x00013000010b7983 */ /* 0x0001680000300800 */
[----:B------:R-:W-:Y:S04]  /*6230*/  STS.U8 [R149+UR11+0xf00], R164 ;  /* 0x000f00a495007988 */ /* 0x000fe8000800000b */
[----:B------:R0:W5:Y:S04]  /*6240*/  LDL.LU R4, [R1+0x12c] ;  /* 0x00012c0001047983 */ /* 0x0001680000300800 */
[----:B------:R-:W-:Y:S04]  /*6250*/  STS.U8 [R149+UR11+0x1f00], R169 ;  /* 0x001f00a995007988 */ /* 0x000fe8000800000b */
[----:B-1----:R1:W5:Y:S04]  /*6260*/  LDL.LU R3, [R1+0x128] ;  /* 0x0001280001037983 */ /* 0x0023680000300800 */
[----:B------:R-:W-:Y:S04]  /*6270*/  STS.U8 [R116+UR11+0x380], R166 ;  /* 0x000380a674007988 */ /* 0x000fe8000800000b */
[----:B0-----:R1:W5:Y:S04]  /*6280*/  LDL.LU R2, [R1+0x124] ;  /* 0x0001240001027983 */ /* 0x0013680000300800 */
[----:B------:R0:W-:Y:S04]  /*6290*/  STS.U8 [R116+UR11+0x1380], R0 ;  /* 0x0013800074007988 */ /* 0x0001e8000800000b */
[----:B0-----:R1:W5:Y:S04]  /*62a0*/  LDL.LU R0, [R1+0x120] ;  /* 0x0001200001007983 */ /* 0x0013680000300800 */
[----:B------:R1:W-:Y:S04]  /*62b0*/  STS.U8 [R116+UR11+0x780], R198 ;  /* 0x000780c674007988 */ /* 0x0003e8000800000b */
[----:B------:R1:W-:Y:S04]  /*62c0*/  STS.U8 [R116+UR11+0x1780], R186 ;  /* 0x001780ba74007988 */ /* 0x0003e8000800000b */
[----:B------:R1:W-:Y:S04]  /*62d0*/  STS.U8 [R116+UR11+0xb80], R184 ;  /* 0x000b80b874007988 */ /* 0x0003e8000800000b */
[----:B------:R1:W-:Y:S04]  /*62e0*/  STS.U8 [R116+UR11+0x1b80], R180 ;  /* 0x001b80b474007988 */ /* 0x0003e8000800000b */
[----:B------:R1:W-:Y:S04]  /*62f0*/  STS.U8 [R116+UR11+0xf80], R170 ;  /* 0x000f80aa74007988 */ /* 0x0003e8000800000b */
[----:B------:R1:W-:Y:S04]  /*6300*/  STS.U8 [R116+UR11+0x1f80], R165 ;  /* 0x001f80a574007988 */ /* 0x0003e8000800000b */
[----:B---3--:R1:W-:Y:S04]  /*6310*/  STS.U8 [R178+UR11+0x4000], R115 ;  /* 0x00400073b2007988 */ /* 0x0083e8000800000b */
[----:B----4-:R1:W-:Y:S04]  /*6320*/  STS.U8 [R178+UR11+0x4100], R118 ;  /* 0x00410076b2007988 */ /* 0x0103e8000800000b */
[----:B------:R1:W-:Y:S04]  /*6330*/  STS.U8 [R178+UR11+0x4200], R119 ;  /* 0x00420077b2007988 */ /* 0x0003e8000800000b */
        /* <DEDUP_REMOVED lines=23> */
[----:B--2---:R1:W-:Y:S04]  /*64b0*/  STS.U8 [R176+UR11+0x4a80], R143 ;  /* 0x004a808fb0007988 */ /* 0x0043e8000800000b */
[----:B------:R1:W-:Y:S04]  /*64c0*/  STS.U8 [R176+UR11+0x4b80], R144 ;  /* 0x004b8090b0007988 */ /* 0x0003e8000800000b */
[----:B------:R1:W-:Y:S04]  /*64d0*/  STS.U8 [R176+UR11+0x4c80], R145 ;  /* 0x004c8091b0007988 */ /* 0x0003e8000800000b */
[----:B------:R1:W-:Y:S04]  /*64e0*/  STS.U8 [R176+UR11+0x4d80], R146 ;  /* 0x004d8092b0007988 */ /* 0x0003e8000800000b */
[----:B------:R1:W-:Y:S04]  /*64f0*/  STS.U8 [R176+UR11+0x4e80], R147 ;  /* 0x004e8093b0007988 */ /* 0x0003e8000800000b */
[----:B------:R1:W-:Y:S01]  /*6500*/  STS.U8 [R176+UR11+0x4f80], R148 ;  /* 0x004f8094b0007988 */ /* 0x0003e2000800000b */
[----:B------:R0:W-:Y:S06]  /*6510*/  MEMBAR.ALL.CTA ;  /* 0x0000000000007992 */ /* 0x0001ec0000008000 */
[----:B0-----:R-:W0:Y:S02]  /*6520*/  FENCE.VIEW.ASYNC.S ;  /* 0x00000000000073c6 */ /* 0x001e240000000000 */
[----:B0-----:R-:W-:Y:S01]  /*6530*/  BAR.SYNC.DEFER_BLOCKING 0x0 ;  /* 0x0000000000007b1d */ /* 0x001fe20000010000 */
[----:B------:R-:W-:-:S04]  /*6540*/  ISETP.NE.U32.AND P0, PT, RZ, UR7, PT ;  /* 0x00000007ff007c0c */ /* 0x000fc8000bf05070 */
[C---:B------:R-:W-:Y:S02]  /*6550*/  ISETP.LT.OR P1, PT, R174.reuse, 0x20, P0 ;  /* 0x00000020ae00780c */ /* 0x040fe40000721670 */
[----:B------:R-:W-:-:S11]  /*6560*/  ISETP.GE.AND P2, PT, R174, 0x40, PT ;  /* 0x00000040ae00780c */ /* 0x000fd60003f46270 */
[----:B-1----:R-:W-:Y:S05]  /*6570*/  @P1 BRA `(.L_x_6) ;  /* 0x00000000005c1947 */ /* 0x002fea0003800000 */
[----:B------:R-:W-:Y:S02]  /*6580*/  UIADD3 UR4, UPT, UPT, UR11, 0x4000, URZ ;  /* 0x000040000b047890 */ /* 0x000fe4000fffe0ff */
[----:B------:R-:W-:Y:S02]  /*6590*/  USHF.R.U32.HI UR6, URZ, 0x4, UR11 ;  /* 0x00000004ff067899 */ /* 0x000fe4000801160b */
[----:B------:R-:W-:Y:S02]  /*65a0*/  USHF.R.U32.HI UR4, URZ, 0x4, UR4 ;  /* 0x00000004ff047899 */ /* 0x000fe40008011604 */
[----:B------:R-:W-:Y:S01]  /*65b0*/  USGXT.U32 UR6, UR6, 0xe ;  /* 0x0000000e0606789a */ /* 0x000fe20008000000 */
[----:B------:R-:W-:Y:S01]  /*65c0*/  UMOV UR16, 0x100 ;  /* 0x0000010000107882 */ /* 0x000fe20000000000 */
[----:B------:R-:W-:Y:S01]  /*65d0*/  UMOV UR17, 0x40004040 ;  /* 0x4000404000117882 */ /* 0x000fe20000000000 */
[----:B------:R-:W-:Y:S01]  /*65e0*/  UMOV UR7, URZ ;  /* 0x000000ff00077c82 */ /* 0x000fe20008000000 */
[----:B------:R-:W-:-:S02]  /*65f0*/  USGXT.U32 UR14, UR4, 0xe ;  /* 0x0000000e040e789a */ /* 0x000fc40008000000 */
[----:B------:R-:W-:Y:S02]  /*6600*/  UIADD3 UR18, UPT, UPT, UR10, 0x80, URZ ;  /* 0x000000800a127890 */ /* 0x000fe4000fffe0ff */
[----:B------:R-:W-:Y:S01]  /*6610*/  UIADD3.64 UR16, UPT, UPT, UR6, UR16, URZ ;  /* 0x0000001006107297 */ /* 0x000fe2000fffe0ff */
[----:B------:R-:W-:Y:S01]  /*6620*/  UMOV UR20, 0x0 ;  /* 0x0000000000147882 */ /* 0x000fe20000000000 */
[----:B------:R-:W-:Y:S01]  /*6630*/  UMOV UR21, 0x8208490 ;  /* 0x0820849000157882 */ /* 0x000fe20000000000 */
[----:B------:R-:W-:Y:S01]  /*6640*/  UMOV UR4, UR13 ;  /* 0x0000000d00047c82 */ /* 0x000fe20008000000 */
[----:B------:R-:W-:Y:S01]  /*6650*/  UMOV UR5, URZ ;  /* 0x000000ff00057c82 */ /* 0x000fe20008000000 */
[----:B------:R-:W-:Y:S01]  /*6660*/  UMOV UR7, 0x40004040 ;  /* 0x4000404000077882 */ /* 0x000fe20000000000 */
[----:B------:R-:W-:Y:S01]  /*6670*/  UMOV UR15, 0xc0004010 ;  /* 0xc0004010000f7882 */ /* 0x000fe20000000000 */
[----:B------:R-:W-:Y:S01]  /*6680*/  UMOV UR22, 0x0 ;  /* 0x0000000000167882 */ /* 0x000fe20000000000 */
[----:B------:R-:W-:Y:S01]  /*6690*/  UMOV UR23, 0x8208490 ;  /* 0x0820849000177882 */ /* 0x000fe20000000000 */
[----:B------:R-:W-:Y:S01]  /*66a0*/  UMOV UR4, UR4 ;  /* 0x0000000400047c82 */ /* 0x000fe20008000000 */
[----:B------:R0:W-:Y:S01]  /*66b0*/  UTCQMMA gdesc[UR6], gdesc[UR14], tmem[UR10], tmem[UR20], idesc[UR21], !UPT ;  /* 0x00ff140e060075ea */ /* 0x0001e2000f80030a */
[----:B------:R0:W-:Y:S01]  /*66c0*/  UTCQMMA gdesc[UR16], gdesc[UR14], tmem[UR18], tmem[UR22], idesc[UR23], !UPT ;  /* 0x00ff160e100075ea */ /* 0x0001e2000f800312 */
[----:B------:R0:W-:Y:S01]  /*66d0*/  UTCBAR [UR4], URZ ;  /* 0x000000ff040073e9 */ /* 0x0001e200080000ff */
[----:B------:R-:W-:Y:S01]  /*66e0*/  NOP ;  /* 0x0000000000007918 */ /* 0x000fe20000000000 */
.L_x_6:
[----:B0-----:R-:W-:Y:S01]  /*66f0*/  UMOV UR4, URZ ;  /* 0x000000ff00047c82 */ /* 0x001fe20008000000 */
[----:B------:R-:W-:Y:S05]  /*6700*/  @!P2 BRA `(.L_x_7) ;  /* 0x000000340050a947 */ /* 0x000fea0003800000 */
[----:B------:R-:W-:Y:S01]  /*6710*/  SHF.R.S32.HI R115, RZ, 0x1f, R174 ;  /* 0x0000001fff737819 */ /* 0x000fe200000114ae */
[----:B------:R-:W-:Y:S01]  /*6720*/  UIADD3 UR4, UPT, UPT, UR11, 0x2000, URZ ;  /* 0x000020000b047890 */ /* 0x000fe2000fffe0ff */
[----:B------:R-:W-:Y:S01]  /*6730*/  IMAD.MOV.U32 R116, RZ, RZ, RZ ;  /* 0x000000ffff747224 */ /* 0x000fe200078e00ff */
[----:B------:R-:W-:Y:S01]  /*6740*/  UIADD3 UR5, UPT, UPT, UR11, 0x5000, URZ ;  /* 0x000050000b057890 */ /* 0x000fe2000fffe0ff */
[----:B------:R-:W-:Y:S01]  /*6750*/  LEA.HI R115, R115, R174, RZ, 0x5 ;  /* 0x000000ae73737211 */ /* 0x000fe200078f28ff */
[----:B------:R-:W-:Y:S02]  /*6760*/  USHF.R.U32.HI UR4, URZ, 0x4, UR4 ;  /* 0x00000004ff047899 */ /* 0x000fe40008011604 */
[----:B------:R-:W-:Y:S01]  /*6770*/  USHF.R.U32.HI UR5, URZ, 0x4, UR5 ;  /* 0x00000004ff057899 */ /* 0x000fe20008011605 */
[----:B------:R-:W-:Y:S01]  /*6780*/  SHF.R.S32.HI R115, RZ, 0x5, R115 ;  /* 0x00000005ff737819 */ /* 0x000fe20000011473 */
[----:B------:R-:W-:Y:S02]  /*6790*/  USHF.L.U32 UR22, UR8, 0x5, URZ ;  /* 0x0000000508167899 */ /* 0x000fe400080006ff */
[----:B------:R-:W-:Y:S01]  /*67a0*/  USHF.L.U32 UR23, UR9, 0x5, URZ ;  /* 0x0000000509177899 */ /* 0x000fe200080006ff */
[----:B------:R-:W-:Y:S01]  /*67b0*/  VIMNMX R115, PT, PT, R115, 0x2, !PT ;  /* 0x0000000273737848 */ /* 0x000fe20007fe0100 */
[----:B------:R-:W-:Y:S01]  /*67c0*/  USGXT.U32 UR6, UR4, 0xe ;  /* 0x0000000e0406789a */ /* 0x000fe20008000000 */
[----:B------:R-:W-:Y:S01]  /*67d0*/  UMOV UR16, 0x100 ;  /* 0x0000010000107882 */ /* 0x000fe20000000000 */
[----:B------:R-:W-:-:S02]  /*67e0*/  UMOV UR17, 0x40004040 ;  /* 0x4000404000117882 */ /* 0x000fc40000000000 */
[----:B------:R-:W-:Y:S01]  /*67f0*/  VIADD R115, R115, 0xffffffff ;  /* 0xffffffff73737836 */ /* 0x000fe20000000000 */
[----:B------:R-:W-:Y:S01]  /*6800*/  UMOV UR7, URZ ;  /* 0x000000ff00077c82 */ /* 0x000fe20008000000 */
[----:B------:R-:W-:Y:S02]  /*6810*/  USGXT.U32 UR14, UR5, 0xe ;  /* 0x0000000e050e789a */ /* 0x000fe40008000000 */
[----:B------:R-:W-:Y:S01]  /*6820*/  USHF.R.S32.HI UR27, URZ, 0x1f, UR22 ;  /* 0x0000001fff1b7899 */ /* 0x000fe20008011416 */
[----:B------:R0:W-:Y:S01]  /*6830*/  STL [R1+0x3c], R115 ;  /* 0x00003c7301007387 */ /* 0x0001e20000100800 */
[----:B------:R-:W-:Y:S02]  /*6840*/  USHF.R.S32.HI UR28, URZ, 0x1f, UR23 ;  /* 0x0000001fff1c7899 */ /* 0x000fe40008011417 */
[----:B------:R-:W-:Y:S01]  /*6850*/  UIADD3.64 UR16, UPT, UPT, UR6, UR16, URZ ;  /* 0x0000001006107297 */ /* 0x000fe2000fffe0ff */
[----:B------:R-:W-:Y:S01]  /*6860*/  UMOV UR26, 0x1 ;  /* 0x00000001001a7882 */ /* 0x000fe20000000000 */
[----:B------:R-:W-:Y:S01]  /*6870*/  UMOV UR5, URZ ;  /* 0x000000ff00057c82 */ /* 0x000fe20008000000 */
[----:B------:R-:W-:-:S09]  /*6880*/  UMOV UR15, 0xc0004010 ;  /* 0xc0004010000f7882 */ /* 0x000fd20000000000 */
.L_x_10:
[----:B------:R-:W2:Y:S04]  /*6890*/  LDL.LU R130, [R1+0x38] ;  /* 0x0000380001827983 */ /* 0x000ea80000300800 */
[----:B------:R-:W3:Y:S04]  /*68a0*/  LDL.LU R129, [R1+0x30] ;  /* 0x0000300001817983 */ /* 0x000ee80000300800 */
[----:B------:R-:W4:Y:S04]  /*68b0*/  LDL.LU R128, [R1+0x28] ;  /* 0x0000280001807983 */ /* 0x000f280000300800 */
[----:B------:R-:W4:Y:S04]  /*68c0*/  LDL.LU R127, [R1+0x20] ;  /* 0x00002000017f7983 */ /* 0x000f280000300800 */
[----:B------:R-:W4:Y:S04]  /*68d0*/  LDL.LU R126, [R1+0x18] ;  /* 0x00001800017e7983 */ /* 0x000f280000300800 */
[----:B------:R-:W4:Y:S04]  /*68e0*/  LDL.LU R125, [R1+0x34] ;  /* 0x00003400017d7983 */ /* 0x000f280000300800 */
[----:B------:R-:W4:Y:S04]  /*68f0*/  LDL.LU R124, [R1+0x10] ;  /* 0x00001000017c7983 */ /* 0x000f280000300800 */
[----:B------:R-:W4:Y:S04]  /*6900*/  LDL.LU R123, [R1+0x2c] ;  /* 0x00002c00017b7983 */ /* 0x000f280000300800 */
[----:B------:R-:W4:Y:S04]  /*6910*/  LDL.LU R122, [R1+0x8] ;  /* 0x00000800017a7983 */ /* 0x000f280000300800 */
[----:B------:R-:W4:Y:S04]  /*6920*/  LDL.LU R121, [R1+0x24] ;  /* 0x0000240001797983 */ /* 0x000f280000300800 */
[----:B------:R-:W4:Y:S04]  /*6930*/  LDL.LU R120, [R1] ;  /* 0x0000000001787983 */ /* 0x000f280000300800 */
[----:B------:R-:W4:Y:S04]  /*6940*/  LDL.LU R119, [R1+0x1c] ;  /* 0x00001c0001777983 */ /* 0x000f280000300800 */
[----:B------:R-:W4:Y:S04]  /*6950*/  LDL.LU R118, [R1+0x14] ;  /* 0x0000140001767983 */ /* 0x000f280000300800 */
[----:B------:R-:W4:Y:S04]  /*6960*/  LDL.LU R117, [R1+0xc] ;  /* 0x00000c0001757983 */ /* 0x000f280000300800 */
[----:B0-----:R-:W4:Y:S01]  /*6970*/  LDL.LU R115, [R1+0x4] ;  /* 0x0000040001737983 */ /* 0x001f220000300800 */
[----:B------:R-:W-:Y:S01]  /*6980*/  IMAD.U32 R116, R116, -0x80000000, RZ ;  /* 0x8000000074747824 */ /* 0x000fe200078e00ff */
[----:B------:R-:W-:-:S02]  /*6990*/  PRMT R145, RZ, 0x7610, R145 ;  /* 0x00007610ff917816 */ /* 0x000fc40000000091 */
[----:B--2---:R-:W-:Y:S02]  /*69a0*/  IADD3 R130, P6, PT, R130, UR23, RZ ;  /* 0x0000001782827c10 */ /* 0x004fe4000ffde0ff */
[----:B---3--:R-:W-:-:S03]  /*69b0*/  IADD3 R129, P1, PT, R129, UR23, RZ ;  /* 0x0000001781817c10 */ /* 0x008fc6000ff3e0ff */
[----:B------:R0:W-:Y:S01]  /*69c0*/  STL [R1+0x38], R130 ;  /* 0x0000388201007387 */ /* 0x0001e20000100800 */
[----:B----4-:R-:W-:-:S03]  /*69d0*/  IADD3 R128, P2, PT, R128, UR23, RZ ;  /* 0x0000001780807c10 */ /* 0x010fc6000ff5e0ff */
[----:B------:R0:W-:Y:S01]  /*69e0*/  STL [R1+0x30], R129 ;  /* 0x0000308101007387 */ /* 0x0001e20000100800 */
[----:B------:R-:W-:-:S03]  /*69f0*/  IADD3 R127, P3, PT, R127, UR23, RZ ;  /* 0x000000177f7f7c10 */ /* 0x000fc6000ff7e0ff */
[----:B------:R0:W-:Y:S01]  /*6a00*/  STL [R1+0x28], R128 ;  /* 0x0000288001007387 */ /* 0x0001e20000100800 */
[----:B------:R-:W-:-:S03]  /*6a10*/  IADD3 R126, P4, PT, R126, UR23, RZ ;  /* 0x000000177e7e7c10 */ /* 0x000fc6000ff9e0ff */
[----:B------:R0:W-:Y:S01]  /*6a20*/  STL [R1+0x20], R127 ;  /* 0x0000207f01007387 */ /* 0x0001e20000100800 */
[----:B------:R-:W-:-:S03]  /*6a30*/  IADD3.X R125, PT, PT, R125, UR28, RZ, P6, !PT ;  /* 0x0000001c7d7d7c10 */ /* 0x000fc6000b7fe4ff */
        /* <DEDUP_REMOVED lines=12> */
[----:B------:R0:W-:Y:S01]  /*6b00*/  STL [R1], R120 ;  /* 0x0000007801007387 */ /* 0x0001e20000100800 */
[----:B------:R-:W-:Y:S02]  /*6b10*/  IADD3 R242, P2, PT, R242, UR23, RZ ;  /* 0x00000017f2f27c10 */ /* 0x000fe4000ff5e0ff */
[----:B------:R-:W-:Y:S02]  /*6b20*/  IADD3.X R118, PT, PT, R118, UR28, RZ, P4, !PT ;  /* 0x0000001c76767c10 */ /* 0x000fe4000a7fe4ff */
[----:B------:R-:W-:Y:S02]  /*6b30*/  IADD3 R248, P4, PT, R248, UR23, RZ ;  /* 0x00000017f8f87c10 */ /* 0x000fe4000ff9e0ff */
[----:B------:R-:W-:Y:S02]  /*6b40*/  IADD3.X R119, PT, PT, R119, UR28, RZ, P3, !PT ;  /* 0x0000001c77777c10 */ /* 0x000fe40009ffe4ff */
[----:B------:R-:W-:Y:S02]  /*6b50*/  IADD3.X R247, PT, PT, R247, UR28, RZ, P4, !PT ;  /* 0x0000001cf7f77c10 */ /* 0x000fe4000a7fe4ff */
[----:B------:R-:W-:Y:S01]  /*6b60*/  IADD3 R238, P4, PT, R238, UR23, RZ ;  /* 0x00000017eeee7c10 */ /* 0x000fe2000ff9e0ff */
[----:B------:R0:W-:Y:S01]  /*6b70*/  STL [R1+0x1c], R119 ;  /* 0x00001c7701007387 */ /* 0x0001e20000100800 */
[----:B------:R-:W-:-:S02]  /*6b80*/  IADD3.X R117, PT, PT, R117, UR28, RZ, P6, !PT ;  /* 0x0000001c75757c10 */ /* 0x000fc4000b7fe4ff */
[----:B------:R-:W-:Y:S01]  /*6b90*/  IADD3.X R237, PT, PT, R237, UR28, RZ, P4, !PT ;  /* 0x0000001ceded7c10 */ /* 0x000fe2000a7fe4ff */
[----:B------:R0:W-:Y:S01]  /*6ba0*/  STL [R1+0x14], R118 ;  /* 0x0000147601007387 */ /* 0x0001e20000100800 */
[----:B------:R-:W-:Y:S02]  /*6bb0*/  IADD3 R227, P4, PT, R227, UR23, RZ ;  /* 0x00000017e3e37c10 */ /* 0x000fe4000ff9e0ff */
[----:B------:R-:W-:Y:S01]  /*6bc0*/  IADD3.X R115, PT, PT, R115, UR28, RZ, P1, !PT ;  /* 0x0000001c73737c10 */ /* 0x000fe20008ffe4ff */
[----:B------:R0:W-:Y:S01]  /*6bd0*/  STL [R1+0xc], R117 ;  /* 0x00000c7501007387 */ /* 0x0001e20000100800 */
[----:B------:R-:W-:Y:S02]  /*6be0*/  IADD3.X R226, PT, PT, R226, UR28, RZ, P4, !PT ;  /* 0x0000001ce2e27c10 */ /* 0x000fe4000a7fe4ff */
[----:B------:R-:W-:Y:S01]  /*6bf0*/  IADD3 R217, P4, PT, R217, UR23, RZ ;  /* 0x00000017d9d97c10 */ /* 0x000fe2000ff9e0ff */
[----:B------:R0:W-:Y:S01]  /*6c00*/  STL [R1+0x4], R115 ;  /* 0x0000047301007387 */ /* 0x0001e20000100800 */
[----:B------:R-:W-:-:S02]  /*6c10*/  IADD3.X R241, PT, PT, R241, UR28, RZ, P2, !PT ;  /* 0x0000001cf1f17c10 */ /* 0x000fc400097fe4ff */
[----:B------:R-:W-:Y:S02]  /*6c20*/  IADD3.X R216, PT, PT, R216, UR28, RZ, P4, !PT ;  /* 0x0000001cd8d87c10 */ /* 0x000fe4000a7fe4ff */
[----:B------:R-:W-:Y:S02]  /*6c30*/  IADD3 R207, P4, PT, R207, UR23, RZ ;  /* 0x00000017cfcf7c10 */ /* 0x000fe4000ff9e0ff */
[----:B------:R-:W-:Y:S02]  /*6c40*/  IADD3 R250, P3, PT, R250, UR23, RZ ;  /* 0x00000017fafa7c10 */ /* 0x000fe4000ff7e0ff */
[----:B------:R-:W-:Y:S02]  /*6c50*/  IADD3.X R206, PT, PT, R206, UR28, RZ, P4, !PT ;  /* 0x0000001ccece7c10 */ /* 0x000fe4000a7fe4ff */
[----:B------:R-:W-:Y:S02]  /*6c60*/  IADD3 R191, P4, PT, R191, UR22, RZ ;  /* 0x00000016bfbf7c10 */ /* 0x000fe4000ff9e0ff */
[----:B------:R-:W-:-:S02]  /*6c70*/  IADD3 R246, P6, PT, R246, UR23, RZ ;  /* 0x00000017f6f67c10 */ /* 0x000fc4000ffde0ff */
[----:B------:R-:W-:Y:S02]  /*6c80*/  IADD3.X R189, PT, PT, R189, UR27, RZ, P4, !PT ;  /* 0x0000001bbdbd7c10 */ /* 0x000fe4000a7fe4ff */
[----:B------:R-:W-:Y:S02]  /*6c90*/  IADD3 R163, P4, PT, R163, UR22, RZ ;  /* 0x00000016a3a37c10 */ /* 0x000fe4000ff9e0ff */
[----:B------:R-:W-:Y:S02]  /*6ca0*/  IADD3 R244, P1, PT, R244, UR23, RZ ;  /* 0x00000017f4f47c10 */ /* 0x000fe4000ff3e0ff */
[----:B------:R-:W-:Y:S02]  /*6cb0*/  IADD3 R231, P2, PT, R231, UR23, RZ ;  /* 0x00000017e7e77c10 */ /* 0x000fe4000ff5e0ff */
[----:B------:R-:W-:Y:S02]  /*6cc0*/  IADD3.X R161, PT, PT, R161, UR27, RZ, P4, !PT ;  /* 0x0000001ba1a17c10 */ /* 0x000fe4000a7fe4ff */
[----:B-----5:R-:W-:-:S02]  /*6cd0*/  IADD3 R34, P4, PT, R34, UR22, RZ ;  /* 0x0000001622227c10 */ /* 0x020fc4000ff9e0ff */
[----:B------:R-:W-:Y:S02]  /*6ce0*/  IADD3.X R249, PT, PT, R249, UR28, RZ, P3, !PT ;  /* 0x0000001cf9f97c10 */ /* 0x000fe40009ffe4ff */
[----:B------:R-:W-:Y:S02]  /*6cf0*/  IADD3.X R245, PT, PT, R245, UR28, RZ, P6, !PT ;  /* 0x0000001cf5f57c10 */ /* 0x000fe4000b7fe4ff */
[----:B------:R-:W-:Y:S02]  /*6d00*/  IADD3.X R243, PT, PT, R243, UR28, RZ, P1, !PT ;  /* 0x0000001cf3f37c10 */ /* 0x000fe40008ffe4ff */
[----:B------:R-:W-:Y:S02]  /*6d10*/  IADD3.X R230, PT, PT, R230, UR28, RZ, P2, !PT ;  /* 0x0000001ce6e67c10 */ /* 0x000fe400097fe4ff */
[----:B------:R-:W-:Y:S02]  /*6d20*/  IADD3 R240, P3, PT, R240, UR23, RZ ;  /* 0x00000017f0f07c10 */ /* 0x000fe4000ff7e0ff */
[----:B------:R-:W-:-:S02]  /*6d30*/  IADD3 R235, P6, PT, R235, UR23, RZ ;  /* 0x00000017ebeb7c10 */ /* 0x000fc4000ffde0ff */
[----:B------:R-:W-:Y:S02]  /*6d40*/  IADD3 R233, P1, PT, R233, UR23, RZ ;  /* 0x00000017e9e97c10 */ /* 0x000fe4000ff3e0ff */
[----:B------:R-:W-:Y:S02]  /*6d50*/  IADD3 R221, P2, PT, R221, UR23, RZ ;  /* 0x00000017dddd7c10 */ /* 0x000fe4000ff5e0ff */
[----:B------:R-:W-:Y:S02]  /*6d60*/  IADD3.X R36, PT, PT, R36, UR27, RZ, P4, !PT ;  /* 0x0000001b24247c10 */ /* 0x000fe4000a7fe4ff */
[----:B------:R-:W-:Y:S02]  /*6d70*/  IADD3 R111, P4, PT, R111, UR22, RZ ;  /* 0x000000166f6f7c10 */ /* 0x000fe4000ff9e0ff */
[----:B------:R-:W-:Y:S02]  /*6d80*/  IADD3.X R239, PT, PT, R239, UR28, RZ, P3, !PT ;  /* 0x0000001cefef7c10 */ /* 0x000fe40009ffe4ff */
[----:B------:R-:W-:-:S02]  /*6d90*/  IADD3.X R234, PT, PT, R234, UR28, RZ, P6, !PT ;  /* 0x0000001ceaea7c10 */ /* 0x000fc4000b7fe4ff */
[----:B------:R-:W-:Y:S02]  /*6da0*/  IADD3.X R232, PT, PT, R232, UR28, RZ, P1, !PT ;  /* 0x0000001ce8e87c10 */ /* 0x000fe40008ffe4ff */
[----:B------:R-:W-:Y:S02]  /*6db0*/  IADD3.X R220, PT, PT, R220, UR28, RZ, P2, !PT ;  /* 0x0000001cdcdc7c10 */ /* 0x000fe400097fe4ff */
[----:B------:R-:W-:Y:S02]  /*6dc0*/  IADD3 R229, P3, PT, R229, UR23, RZ ;  /* 0x00000017e5e57c10 */ /* 0x000fe4000ff7e0ff */
[----:B------:R-:W-:Y:S02]  /*6dd0*/  IADD3 R225, P6, PT, R225, UR23, RZ ;  /* 0x00000017e1e17c10 */ /* 0x000fe4000ffde0ff */
[----:B------:R-:W-:Y:S02]  /*6de0*/  IADD3 R223, P1, PT, R223, UR23, RZ ;  /* 0x00000017dfdf7c10 */ /* 0x000fe4000ff3e0ff */
[----:B------:R-:W-:-:S02]  /*6df0*/  IADD3 R211, P2, PT, R211, UR23, RZ ;  /* 0x00000017d3d37c10 */ /* 0x000fc4000ff5e0ff */
[----:B------:R-:W-:Y:S02]  /*6e00*/  IADD3.X R112, PT, PT, R112, UR27, RZ, P4, !PT ;  /* 0x0000001b70707c10 */ /* 0x000fe4000a7fe4ff */
[----:B------:R-:W-:Y:S02]  /*6e10*/  IADD3 R76, P4, PT, R76, UR22, RZ ;  /* 0x000000164c4c7c10 */ /* 0x000fe4000ff9e0ff */
[----:B------:R-:W-:Y:S02]  /*6e20*/  IADD3.X R228, PT, PT, R228, UR28, RZ, P3, !PT ;  /* 0x0000001ce4e47c10 */ /* 0x000fe40009ffe4ff */
[----:B------:R-:W-:Y:S02]  /*6e30*/  IADD3.X R224, PT, PT, R224, UR28, RZ, P6, !PT ;  /* 0x0000001ce0e07c10 */ /* 0x000fe4000b7fe4ff */
[----:B------:R-:W-:Y:S02]  /*6e40*/  IADD3.X R222, PT, PT, R222, UR28, RZ, P1, !PT ;  /* 0x0000001cdede7c10 */ /* 0x000fe40008ffe4ff */
[----:B------:R-:W-:-:S02]  /*6e50*/  IADD3.X R210, PT, PT, R210, UR28, RZ, P2, !PT ;  /* 0x0000001cd2d27c10 */ /* 0x000fc400097fe4ff */
[----:B------:R-:W-:Y:S02]  /*6e60*/  IADD3 R219, P3, PT, R219, UR23, RZ ;  /* 0x00000017dbdb7c10 */ /* 0x000fe4000ff7e0ff */
[----:B------:R-:W-:Y:S02]  /*6e70*/  IADD3 R215, P6, PT, R215, UR23, RZ ;  /* 0x00000017d7d77c10 */ /* 0x000fe4000ffde0ff */
[----:B------:R-:W-:Y:S02]  /*6e80*/  IADD3 R213, P1, PT, R213, UR23, RZ ;  /* 0x00000017d5d57c10 */ /* 0x000fe4000ff3e0ff */
[----:B------:R-:W-:Y:S02]  /*6e90*/  IADD3 R199, P2, PT, R199, UR22, RZ ;  /* 0x00000016c7c77c10 */ /* 0x000fe4000ff5e0ff */
[----:B------:R-:W-:Y:S02]  /*6ea0*/  IADD3.X R78, PT, PT, R78, UR27, RZ, P4, !PT ;  /* 0x0000001b4e4e7c10 */ /* 0x000fe4000a7fe4ff */
[----:B------:R-:W-:-:S02]  /*6eb0*/  IADD3 R45, P4, PT, R45, UR22, RZ ;  /* 0x000000162d2d7c10 */ /* 0x000fc4000ff9e0ff */
        /* <DEDUP_REMOVED lines=57> */
[----:B------:R-:W-:Y:S02]  /*7250*/  IADD3.X R77, PT, PT, R77, UR27, RZ, P6, !PT ;  /* 0x0000001b4d4d7c10 */ /* 0x000fe4000b7fe4ff */
[----:B------:R-:W-:Y:S02]  /*7260*/  IADD3.X R64, PT, PT, R64, UR27, RZ, P1, !PT ;  /* 0x0000001b40407c10 */ /* 0x000fe40008ffe4ff */
[----:B------:R-:W-:-:S02]  /*7270*/  IADD3.X R21, PT, PT, R21, UR27, RZ, P2, !PT ;  /* 0x0000001b15157c10 */ /* 0x000fc400097fe4ff */
[----:B------:R-:W-:Y:S01]  /*7280*/  IADD3.X R11, PT, PT, R11, UR27, RZ, P4, !PT ;  /* 0x0000001b0b0b7c10 */ /* 0x000fe2000a7fe4ff */
[----:B------:R-:W1:Y:S01]  /*7290*/  SYNCS.PHASECHK.TRANS64.TRYWAIT P4, [UR13], R116 ;  /* 0x00000074ff0075a7 */ /* 0x000e62000808110d */
[----:B------:R-:W-:Y:S02]  /*72a0*/  IADD3 R46, P3, PT, R46, UR22, RZ ;  /* 0x000000162e2e7c10 */ /* 0x000fe4000ff7e0ff */
[----:B------:R-:W-:Y:S02]  /*72b0*/  IADD3 R30, P6, PT, R30, UR22, RZ ;  /* 0x000000161e1e7c10 */ /* 0x000fe4000ffde0ff */
[----:B------:R-:W-:Y:S02]  /*72c0*/  IADD3 R29, P1, PT, R29, UR22, RZ ;  /* 0x000000161d1d7c10 */ /* 0x000fe4000ff3e0ff */
[----:B------:R-:W-:Y:S02]  /*72d0*/  IADD3 R94, P2, PT, R94, UR22, RZ ;  /* 0x000000165e5e7c10 */ /* 0x000fe4000ff5e0ff */
[----:B------:R-:W-:-:S02]  /*72e0*/  IADD3.X R48, PT, PT, R48, UR27, RZ, P3, !PT ;  /* 0x0000001b30307c10 */ /* 0x000fc40009ffe4ff */
[----:B------:R-:W-:Y:S02]  /*72f0*/  IADD3.X R32, PT, PT, R32, UR27, RZ, P6, !PT ;  /* 0x0000001b20207c10 */ /* 0x000fe4000b7fe4ff */
[----:B------:R-:W-:Y:S02]  /*7300*/  IADD3.X R31, PT, PT, R31, UR27, RZ, P1, !PT ;  /* 0x0000001b1f1f7c10 */ /* 0x000fe40008ffe4ff */
[----:B------:R-:W-:Y:S02]  /*7310*/  IADD3.X R97, PT, PT, R97, UR27, RZ, P2, !PT ;  /* 0x0000001b61617c10 */ /* 0x000fe400097fe4ff */
[----:B------:R-:W-:Y:S02]  /*7320*/  IADD3 R12, P3, PT, R12, UR22, RZ ;  /* 0x000000160c0c7c10 */ /* 0x000fe4000ff7e0ff */
[----:B------:R-:W-:Y:S02]  /*7330*/  IADD3 R107, P6, PT, R107, UR22, RZ ;  /* 0x000000166b6b7c10 */ /* 0x000fe4000ffde0ff */
[----:B------:R-:W-:-:S02]  /*7340*/  IADD3 R99, P1, PT, R99, UR22, RZ ;  /* 0x0000001663637c10 */ /* 0x000fc4000ff3e0ff */
[----:B------:R-:W-:Y:S02]  /*7350*/  IADD3 R58, P2, PT, R58, UR22, RZ ;  /* 0x000000163a3a7c10 */ /* 0x000fe4000ff5e0ff */
[----:B------:R-:W-:Y:S02]  /*7360*/  IADD3.X R14, PT, PT, R14, UR27, RZ, P3, !PT ;  /* 0x0000001b0e0e7c10 */ /* 0x000fe40009ffe4ff */
[----:B------:R-:W-:Y:S02]  /*7370*/  IADD3.X R108, PT, PT, R108, UR27, RZ, P6, !PT ;  /* 0x0000001b6c6c7c10 */ /* 0x000fe4000b7fe4ff */
[----:B------:R-:W-:Y:S02]  /*7380*/  IADD3.X R100, PT, PT, R100, UR27, RZ, P1, !PT ;  /* 0x0000001b64647c10 */ /* 0x000fe40008ffe4ff */
[----:B------:R-:W-:Y:S02]  /*7390*/  IADD3.X R60, PT, PT, R60, UR27, RZ, P2, !PT ;  /* 0x0000001b3c3c7c10 */ /* 0x000fe400097fe4ff */
[----:B------:R-:W-:-:S02]  /*73a0*/  IADD3 R84, P3, PT, R84, UR22, RZ ;  /* 0x0000001654547c10 */ /* 0x000fc4000ff7e0ff */
[----:B------:R-:W-:Y:S02]  /*73b0*/  IADD3 R72, P6, PT, R72, UR22, RZ ;  /* 0x0000001648487c10 */ /* 0x000fe4000ffde0ff */
[----:B------:R-:W-:Y:S02]  /*73c0*/  IADD3 R71, P1, PT, R71, UR22, RZ ;  /* 0x0000001647477c10 */ /* 0x000fe4000ff3e0ff */
[----:B------:R-:W-:Y:S02]  /*73d0*/  IADD3 R25, P2, PT, R25, UR22, RZ ;  /* 0x0000001619197c10 */ /* 0x000fe4000ff5e0ff */
[----:B------:R-:W-:Y:S02]  /*73e0*/  IADD3.X R86, PT, PT, R86, UR27, RZ, P3, !PT ;  /* 0x0000001b56567c10 */ /* 0x000fe40009ffe4ff */
[----:B------:R-:W-:Y:S02]  /*73f0*/  IADD3.X R74, PT, PT, R74, UR27, RZ, P6, !PT ;  /* 0x0000001b4a4a7c10 */ /* 0x000fe4000b7fe4ff */
[----:B------:R-:W-:-:S02]  /*7400*/  IADD3.X R73, PT, PT, R73, UR27, RZ, P1, !PT ;  /* 0x0000001b49497c10 */ /* 0x000fc40008ffe4ff */
[----:B------:R-:W-:Y:S02]  /*7410*/  IADD3.X R27, PT, PT, R27, UR27, RZ, P2, !PT ;  /* 0x0000001b1b1b7c10 */ /* 0x000fe400097fe4ff */
        /* <DEDUP_REMOVED lines=40> */
[----:B------:R-:W-:-:S02]  /*76a0*/  ISETP.GT.AND P3, PT, R4, RZ, PT ;  /* 0x000000ff0400720c */ /* 0x000fc40003f64270 */
[C---:B------:R-:W-:Y:S02]  /*76b0*/  ISETP.GT.AND P6, PT, R4.reuse, 0x1, PT ;  /* 0x000000010400780c */ /* 0x040fe40003fc4270 */
[----:B------:R-:W-:Y:S01]  /*76c0*/  ISETP.GT.AND P1, PT, R4, 0x8, PT ;  /* 0x000000080400780c */ /* 0x000fe20003f24270 */
[----:B01----:R-:W-:-:S12]  /*76d0*/  @!P4 BRA `(.L_x_8) ;  /* 0x000000c00048c947 */ /* 0x003fd80003800000 */
.L_x_16:
[----:B------:R-:W-:Y:S01]  /*76e0*/  @P3 IMAD.MOV.U32 R116, RZ, RZ, R5 ;  /* 0x000000ffff743224 */ /* 0x000fe200078e0005 */
[----:B------:R0:W-:Y:S01]  /*76f0*/  STL [R1+0x128], R3 ;  /* 0x0001280301007387 */ /* 0x0001e20000100800 */
[----:B------:R-:W-:Y:S01]  /*7700*/  @P3 IMAD.MOV.U32 R117, RZ, RZ, R6 ;  /* 0x000000ffff753224 */ /* 0x000fe200078e0006 */
[----:B------:R-:W-:Y:S02]  /*7710*/  PRMT R144, RZ, 0x7610, R144 ;  /* 0x00007610ff907816 */ /* 0x000fe40000000090 */
[----:B------:R-:W-:Y:S01]  /*7720*/  PRMT R137, RZ, 0x7610, R137 ;  /* 0x00007610ff897816 */ /* 0x000fe20000000089 */
[----:B------:R-:W-:Y:S04]  /*7730*/  STL [R1+0x124], R2 ;  /* 0x0001240201007387 */ /* 0x000fe80000100800 */
[----:B------:R1:W2:Y:S01]  /*7740*/  @P3 LDG.E.U8 R145, desc[UR24][R116.64] ;  /* 0x0000001874913981 */ /* 0x0002a2000c1e1100 */
[----:B------:R-:W-:-:S02]  /*7750*/  ISETP.GT.AND P2, PT, R4, 0x2, PT ;  /* 0x000000020400780c */ /* 0x000fc40003f44270 */
[----:B------:R-:W-:Y:S01]  /*7760*/  PRMT R143, RZ, 0x7610, R143 ;  /* 0x00007610ff8f7816 */ /* 0x000fe2000000008f */
[----:B------:R3:W-:Y:S01]  /*7770*/  STL [R1+0x120], R0 ;  /* 0x0001200001007387 */ /* 0x0007e20000100800 */
[----:B------:R-:W-:Y:S02]  /*7780*/  PRMT R136, RZ, 0x7610, R136 ;  /* 0x00007610ff887816 */ /* 0x000fe40000000088 */
[----:B------:R-:W-:Y:S02]  /*7790*/  PRMT R236, RZ, 0x7610, R236 ;  /* 0x00007610ffec7816 */ /* 0x000fe400000000ec */
[----:B------:R-:W-:Y:S01]  /*77a0*/  PRMT R142, RZ, 0x7610, R142 ;  /* 0x00007610ff8e7816 */ /* 0x000fe2000000008e */
[----:B-1----:R-:W-:Y:S01]  /*77b0*/  @P3 IMAD.MOV.U32 R116, RZ, RZ, R7 ;  /* 0x000000ffff743224 */ /* 0x002fe200078e0007 */
[----:B------:R-:W-:Y:S01]  /*77c0*/  PRMT R171, RZ, 0x7610, R171 ;  /* 0x00007610ffab7816 */ /* 0x000fe200000000ab */
[----:B------:R-:W-:Y:S01]  /*77d0*/  @P3 IMAD.MOV.U32 R117, RZ, RZ, R8 ;  /* 0x000000ffff753224 */ /* 0x000fe200078e0008 */
[----:B------:R-:W-:-:S02]  /*77e0*/  ISETP.GT.AND P4, PT, R4, 0x3, PT ;  /* 0x000000030400780c */ /* 0x000fc40003f84270 */
[----:B------:R-:W-:Y:S02]  /*77f0*/  PRMT R141, RZ, 0x7610, R141 ;  /* 0x00007610ff8d7816 */ /* 0x000fe4000000008d */
[----:B------:R-:W-:Y:S01]  /*7800*/  PRMT R140, RZ, 0x7610, R140 ;  /* 0x00007610ff8c7816 */ /* 0x000fe2000000008c */
[----:B------:R1:W4:Y:S01]  /*7810*/  @P3 LDG.E.U8 R144, desc[UR24][R116.64] ;  /* 0x0000001874903981 */ /* 0x000322000c1e1100 */
[----:B------:R-:W-:Y:S02]  /*7820*/  PRMT R252, RZ, 0x7610, R252 ;  /* 0x00007610fffc7816 */ /* 0x000fe400000000fc */
[----:B------:R-:W-:Y:S02]  /*7830*/  PRMT R139, RZ, 0x7610, R139 ;  /* 0x00007610ff8b7816 */ /* 0x000fe4000000008b */
[----:B0-----:R-:W-:Y:S02]  /*7840*/  PRMT R3, RZ, 0x7610, R3 ;  /* 0x00007610ff037816 */ /* 0x001fe40000000003 */
[----:B------:R-:W-:-:S02]  /*7850*/  PRMT R138, RZ, 0x7610, R138 ;  /* 0x00007610ff8a7816 */ /* 0x000fc4000000008a */
[----:B------:R-:W-:Y:S01]  /*7860*/  PRMT R170, RZ, 0x7610, R170 ;  /* 0x00007610ffaa7816 */ /* 0x000fe200000000aa */
[----:B-1----:R-:W-:Y:S01]  /*7870*/  @P6 IMAD.MOV.U32 R116, RZ, RZ, R17 ;  /* 0x000000ffff746224 */ /* 0x002fe200078e0011 */
[----:B---3--:R-:W-:Y:S01]  /*7880*/  PRMT R0, RZ, 0x7610, R0 ;  /* 0x00007610ff007816 */ /* 0x008fe20000000000 */
[----:B------:R-:W-:Y:S01]  /*7890*/  @P6 IMAD.MOV.U32 R117, RZ, RZ, R18 ;  /* 0x000000ffff756224 */ /* 0x000fe200078e0012 */
[----:B------:R-:W-:Y:S02]  /*78a0*/  PRMT R169, RZ, 0x7610, R169 ;  /* 0x00007610ffa97816 */ /* 0x000fe400000000a9 */
[----:B------:R-:W-:Y:S02]  /*78b0*/  PRMT R167, RZ, 0x7610, R167 ;  /* 0x00007610ffa77816 */ /* 0x000fe400000000a7 */
[----:B------:R-:W-:Y:S01]  /*78c0*/  PRMT R165, RZ, 0x7610, R165 ;  /* 0x00007610ffa57816 */ /* 0x000fe200000000a5 */
[----:B------:R0:W3:Y:S01]  /*78d0*/  @P6 LDG.E.U8 R137, desc[UR24][R116.64] ;  /* 0x0000001874896981 */ /* 0x0000e2000c1e1100 */
[----:B------:R-:W-:-:S02]  /*78e0*/  PRMT R135, RZ, 0x7610, R135 ;  /* 0x00007610ff877816 */ /* 0x000fc40000000087 */
[----:B------:R-:W-:Y:S02]  /*78f0*/  PRMT R157, RZ, 0x7610, R157 ;  /* 0x00007610ff9d7816 */ /* 0x000fe4000000009d */
[----:B------:R-:W-:Y:S02]  /*7900*/  PRMT R152, RZ, 0x7610, R152 ;  /* 0x00007610ff987816 */ /* 0x000fe40000000098 */
[----:B------:R-:W-:Y:S02]  /*7910*/  PRMT R134, RZ, 0x7610, R134 ;  /* 0x00007610ff867816 */ /* 0x000fe40000000086 */
[----:B------:R-:W-:Y:S01]  /*7920*/  PRMT R133, RZ, 0x7610, R133 ;  /* 0x00007610ff857816 */ /* 0x000fe20000000085 */
[----:B0-----:R-:W-:Y:S01]  /*7930*/  @P1 IMAD.MOV.U32 R116, RZ, RZ, R9 ;  /* 0x000000ffff741224 */ /* 0x001fe200078e0009 */
[----:B------:R-:W-:Y:S01]  /*7940*/  PRMT R147, RZ, 0x7610, R147 ;  /* 0x00007610ff937816 */ /* 0x000fe20000000093 */
[----:B------:R-:W-:Y:S01]  /*7950*/  @P1 IMAD.MOV.U32 R117, RZ, RZ, R11 ;  /* 0x000000ffff751224 */ /* 0x000fe200078e000b */
[----:B------:R-:W-:-:S02]  /*7960*/  PRMT R132, RZ, 0x7610, R132 ;  /* 0x00007610ff847816 */ /* 0x000fc40000000084 */
[----:B------:R-:W-:Y:S02]  /*7970*/  PRMT R129, RZ, 0x7610, R129 ;  /* 0x00007610ff817816 */ /* 0x000fe40000000081 */
[----:B------:R-:W-:Y:S01]  /*7980*/  PRMT R131, RZ, 0x7610, R131 ;  /* 0x00007610ff837816 */ /* 0x000fe20000000083 */
[----:B------:R0:W2:Y:S01]  /*7990*/  @P1 LDG.E.U8 R143, desc[UR24][R116.64] ;  /* 0x00000018748f1981 */ /* 0x0000a2000c1e1100 */
[----:B------:R-:W-:Y:S02]  /*79a0*/  PRMT R128, RZ, 0x7610, R128 ;  /* 0x00007610ff807816 */ /* 0x000fe40000000080 */
[----:B------:R-:W-:Y:S02]  /*79b0*/  PRMT R130, RZ, 0x7610, R130 ;  /* 0x00007610ff827816 */ /* 0x000fe40000000082 */
[----:B------:R-:W-:Y:S02]  /*79c0*/  PRMT R115, RZ, 0x7610, R115 ;  /* 0x00007610ff737816 */ /* 0x000fe40000000073 */
[----:B------:R-:W-:-:S02]  /*79d0*/  PRMT R148, RZ, 0x7610, R148 ;  /* 0x00007610ff947816 */ /* 0x000fc40000000094 */
[----:B------:R-:W-:Y:S01]  /*79e0*/  PRMT R149, RZ, 0x7610, R149 ;  /* 0x00007610ff957816 */ /* 0x000fe20000000095 */
[----:B0-----:R-:W-:Y:S01]  /*79f0*/  @P6 IMAD.MOV.U32 R116, RZ, RZ, R22 ;  /* 0x000000ffff746224 */ /* 0x001fe200078e0016 */
[----:B------:R-:W-:Y:S01]  /*7a00*/  PRMT R146, RZ, 0x7610, R146 ;  /* 0x00007610ff927816 */ /* 0x000fe20000000092 */
[----:B------:R-:W-:Y:S01]  /*7a10*/  @P6 IMAD.MOV.U32 R117, RZ, RZ, R24 ;  /* 0x000000ffff756224 */ /* 0x000fe200078e0018 */
[----:B------:R-:W-:Y:S02]  /*7a20*/  PRMT R153, RZ, 0x7610, R153 ;  /* 0x00007610ff997816 */ /* 0x000fe40000000099 */
[----:B------:R-:W-:Y:S02]  /*7a30*/  PRMT R150, RZ, 0x7610, R150 ;  /* 0x00007610ff967816 */ /* 0x000fe40000000096 */
[----:B------:R-:W-:Y:S01]  /*7a40*/  PRMT R155, RZ, 0x7610, R155 ;  /* 0x00007610ff9b7816 */ /* 0x000fe2000000009b */
[----:B------:R0:W2:Y:S01]  /*7a50*/  @P6 LDG.E.U8 R136, desc[UR24][R116.64] ;  /* 0x0000001874886981 */ /* 0x0000a2000c1e1100 */
[----:B------:R-:W-:-:S02]  /*7a60*/  ISETP.GT.AND P3, PT, R4, 0x10, PT ;  /* 0x000000100400780c */ /* 0x000fc40003f64270 */
        /* <DEDUP_REMOVED lines=17> */
[----:B------:R-:W0:Y:S01]  /*7b80*/  S2R R2, SR_TID.X ;  /* 0x0000000000027919 */ /* 0x000e220000002100 */
[----:B------:R-:W-:Y:S01]  /*7b90*/  @P1 IMAD.MOV.U32 R117, RZ, RZ, R13 ;  /* 0x000000ffff751224 */ /* 0x000fe200078e000d */
[----:B------:R-:W-:Y:S02]  /*7ba0*/  PRMT R182, RZ, 0x7610, R182 ;  /* 0x00007610ffb67816 */ /* 0x000fe400000000b6 */
[----:B------:R-:W-:Y:S01]  /*7bb0*/  PRMT R184, RZ, 0x7610, R184 ;  /* 0x00007610ffb87816 */ /* 0x000fe200000000b8 */
[----:B------:R1:W-:Y:S04]  /*7bc0*/  STL [R1+0x12c], R6 ;  /* 0x00012c0601007387 */ /* 0x0003e80000100800 */
[----:B------:R1:W2:Y:S01]  /*7bd0*/  @P1 LDG.E.U8 R142, desc[UR24][R116.64] ;  /* 0x00000018748e1981 */ /* 0x0002a2000c1e1100 */
[----:B------:R-:W-:-:S02]  /*7be0*/  ISETP.GT.AND P6, PT, R4, 0x7, PT ;  /* 0x000000070400780c */ /* 0x000fc40003fc4270 */
[----:B------:R-:W-:Y:S02]  /*7bf0*/  PRMT R186, RZ, 0x7610, R186 ;  /* 0x00007610ffba7816 */ /* 0x000fe400000000ba */
[----:B------:R-:W-:Y:S01]  /*7c00*/  PRMT R188, RZ, 0x7610, R188 ;  /* 0x00007610ffbc7816 */ /* 0x000fe200000000bc */
[----:B-1----:R-:W2:Y:S01]  /*7c10*/  LDL R6, [R1+0x10] ;  /* 0x0000100001067983 */ /* 0x002ea20000100800 */
[----:B------:R-:W-:Y:S02]  /*7c20*/  @P2 IMAD.MOV.U32 R116, RZ, RZ, R38 ;  /* 0x000000ffff742224 */ /* 0x000fe400078e0026 */
[----:B------:R-:W-:-:S05]  /*7c30*/  @P2 IMAD.MOV.U32 R117, RZ, RZ, R40 ;  /* 0x000000ffff752224 */ /* 0x000fca00078e0028 */
[----:B------:R1:W2:Y:S01]  /*7c40*/  @P2 LDG.E.U8 R171, desc[UR24][R116.64] ;  /* 0x0000001874ab2981 */ /* 0x0002a2000c1e1100 */
[----:B------:R-:W-:Y:S01]  /*7c50*/  ISETP.GT.AND P1, PT, R4, 0x18, PT ;  /* 0x000000180400780c */ /* 0x000fe20003f24270 */
[----:B-1----:R-:W-:Y:S02]  /*7c60*/  @P3 IMAD.MOV.U32 R116, RZ, RZ, R12 ;  /* 0x000000ffff743224 */ /* 0x002fe400078e000c */
[----:B------:R-:W-:-:S05]  /*7c70*/  @P3 IMAD.MOV.U32 R117, RZ, RZ, R14 ;  /* 0x000000ffff753224 */ /* 0x000fca00078e000e */
[----:B------:R1:W2:Y:S02]  /*7c80*/  @P3 LDG.E.U8 R141, desc[UR24][R116.64] ;  /* 0x00000018748d3981 */ /* 0x0002a4000c1e1100 */
[----:B-1----:R-:W-:Y:S02]  /*7c90*/  @P3 IMAD.MOV.U32 R116, RZ, RZ, R19 ;  /* 0x000000ffff743224 */ /* 0x002fe400078e0013 */
        /* <DEDUP_REMOVED lines=58> */
[----:B------:R-:W-:Y:S02]  /*8040*/  @P4 IMAD.MOV.U32 R118, RZ, RZ, R42 ;  /* 0x000000ffff764224 */ /* 0x000fe400078e002a */
[----:B------:R-:W-:Y:S01]  /*8050*/  @P4 IMAD.MOV.U32 R119, RZ, RZ, R44 ;  /* 0x000000ffff774224 */ /* 0x000fe200078e002c */
[----:B------:R-:W-:-:S04]  /*8060*/  ISETP.GT.AND P6, PT, R4, 0xc, PT ;  /* 0x0000000c0400780c */ /* 0x000fc80003fc4270 */
[----:B------:R0:W2:Y:S01]  /*8070*/  @P4 LDG.E.U8 R128, desc[UR24][R118.64] ;  /* 0x0000001876804981 */ /* 0x0000a2000c1e1100 */
[----:B-1----:R-:W-:Y:S02]  /*8080*/  @P4 IMAD.MOV.U32 R116, RZ, RZ, R41 ;  /* 0x000000ffff744224 */ /* 0x002fe400078e0029 */
[----:B------:R-:W-:-:S05]  /*8090*/  @P4 IMAD.MOV.U32 R117, RZ, RZ, R43 ;  /* 0x000000ffff754224 */ /* 0x000fca00078e002b */
[----:B------:R1:W2:Y:S01]  /*80a0*/  @P4 LDG.E.U8 R129, desc[UR24][R116.64] ;  /* 0x0000001874814981 */ /* 0x0002a2000c1e1100 */
[----:B0-----:R-:W-:Y:S02]  /*80b0*/  @P1 IMAD.MOV.U32 R118, RZ, RZ, R57 ;  /* 0x000000ffff761224 */ /* 0x001fe400078e0039 */
[----:B------:R-:W-:Y:S02]  /*80c0*/  @P1 IMAD.MOV.U32 R119, RZ, RZ, R59 ;  /* 0x000000ffff771224 */ /* 0x000fe400078e003b */
[----:B-1----:R-:W-:Y:S02]  /*80d0*/  @P3 IMAD.MOV.U32 R116, RZ, RZ, R33 ;  /* 0x000000ffff743224 */ /* 0x002fe400078e0021 */
[----:B------:R-:W-:-:S05]  /*80e0*/  @P3 IMAD.MOV.U32 R117, RZ, RZ, R35 ;  /* 0x000000ffff753224 */ /* 0x000fca00078e0023 */
[----:B------:R0:W2:Y:S01]  /*80f0*/  @P3 LDG.E.U8 R131, desc[UR24][R116.64] ;  /* 0x0000001874833981 */ /* 0x0000a2000c1e1100 */
[----:B------:R-:W-:Y:S01]  /*8100*/  ISETP.GT.AND P2, PT, R4, 0xd, PT ;  /* 0x0000000d0400780c */ /* 0x000fe20003f44270 */
[----:B------:R-:W-:Y:S01]  /*8110*/  @P1 IMAD.MOV.U32 R120, RZ, RZ, R58 ;  /* 0x000000ffff781224 */ /* 0x000fe200078e003a */
[----:B0-----:R-:W-:Y:S01]  /*8120*/  PRMT R116, RZ, 0x7610, R116 ;  /* 0x00007610ff747816 */ /* 0x001fe20000000074 */
[----:B------:R-:W-:Y:S01]  /*8130*/  @P1 IMAD.MOV.U32 R121, RZ, RZ, R60 ;  /* 0x000000ffff791224 */ /* 0x000fe200078e003c */
[----:B------:R-:W-:-:S04]  /*8140*/  PRMT R117, RZ, 0x7610, R117 ;  /* 0x00007610ff757816 */ /* 0x000fc80000000075 */
[----:B------:R0:W2:Y:S01]  /*8150*/  @P1 LDG.E.U8 R116, desc[UR24][R118.64] ;  /* 0x0000001876741981 */ /* 0x0000a2000c1e1100 */
[----:B------:R-:W-:-:S03]  /*8160*/  ISETP.GT.AND P4, PT, R4, 0xe, PT ;  /* 0x0000000e0400780c */ /* 0x000fc60003f84270 */
[----:B------:R1:W2:Y:S01]  /*8170*/  @P1 LDG.E.U8 R117, desc[UR24][R120.64] ;  /* 0x0000001878751981 */ /* 0x0002a2000c1e1100 */
[----:B0-----:R-:W-:Y:S02]  /*8180*/  @P3 IMAD.MOV.U32 R118, RZ, RZ, R34 ;  /* 0x000000ffff763224 */ /* 0x001fe400078e0022 */
[----:B------:R-:W-:Y:S02]  /*8190*/  @P3 IMAD.MOV.U32 R119, RZ, RZ, R36 ;  /* 0x000000ffff773224 */ /* 0x000fe400078e0024 */
[----:B-1----:R-:W-:-:S03]  /*81a0*/  @P6 IMAD.MOV.U32 R120, RZ, RZ, R71 ;  /* 0x000000ffff786224 */ /* 0x002fc600078e0047 */
[----:B------:R0:W2:Y:S01]  /*81b0*/  @P3 LDG.E.U8 R130, desc[UR24][R118.64] ;  /* 0x0000001876823981 */ /* 0x0000a2000c1e1100 */
[----:B------:R-:W-:Y:S01]  /*81c0*/  @P6 IMAD.MOV.U32 R121, RZ, RZ, R73 ;  /* 0x000000ffff796224 */ /* 0x000fe200078e0049 */
[----:B0-----:R-:W-:Y:S01]  /*81d0*/  PRMT R118, RZ, 0x7610, R118 ;  /* 0x00007610ff767816 */ /* 0x001fe20000000076 */
[----:B------:R-:W-:Y:S01]  /*81e0*/  @P2 IMAD.MOV.U32 R122, RZ, RZ, R83 ;  /* 0x000000ffff7a2224 */ /* 0x000fe200078e0053 */
[----:B------:R-:W-:Y:S01]  /*81f0*/  PRMT R119, RZ, 0x7610, R119 ;  /* 0x00007610ff777816 */ /* 0x000fe20000000077 */
[----:B------:R-:W-:-:S03]  /*8200*/  @P2 IMAD.MOV.U32 R123, RZ, RZ, R85 ;  /* 0x000000ffff7b2224 */ /* 0x000fc600078e0055 */
[----:B------:R0:W2:Y:S01]  /*8210*/  @P6 LDG.E.U8 R118, desc[UR24][R120.64] ;  /* 0x0000001878766981 */ /* 0x0000a2000c1e1100 */
[C---:B------:R-:W-:Y:S01]  /*8220*/  ISETP.GT.AND P3, PT, R4.reuse, 0xf, PT ;  /* 0x0000000f0400780c */ /* 0x040fe20003f64270 */
[----:B------:R-:W-:Y:S02]  /*8230*/  @P4 IMAD.MOV.U32 R124, RZ, RZ, R94 ;  /* 0x000000ffff7c4224 */ /* 0x000fe400078e005e */
[----:B------:R1:W2:Y:S01]  /*8240*/  @P2 LDG.E.U8 R119, desc[UR24][R122.64] ;  /* 0x000000187a772981 */ /* 0x0002a2000c1e1100 */
[----:B0-----:R-:W-:Y:S02]  /*8250*/  @P6 IMAD.MOV.U32 R120, RZ, RZ, R72 ;  /* 0x000000ffff786224 */ /* 0x001fe400078e0048 */
[----:B------:R-:W-:Y:S01]  /*8260*/  @P6 IMAD.MOV.U32 R121, RZ, RZ, R74 ;  /* 0x000000ffff796224 */ /* 0x000fe200078e004a */
[----:B------:R-:W-:Y:S01]  /*8270*/  ISETP.GT.AND P1, PT, R4, 0x12, PT ;  /* 0x000000120400780c */ /* 0x000fe20003f24270 */
[----:B-1----:R-:W-:-:S03]  /*8280*/  @P2 IMAD.MOV.U32 R122, RZ, RZ, R84 ;  /* 0x000000ffff7a2224 */ /* 0x002fc600078e0054 */
[----:B------:R0:W2:Y:S01]  /*8290*/  @P6 LDG.E.U8 R115, desc[UR24][R120.64] ;  /* 0x0000001878736981 */ /* 0x0000a2000c1e1100 */
[----:B------:R-:W-:Y:S02]  /*82a0*/  @P2 IMAD.MOV.U32 R123, RZ, RZ, R86 ;  /* 0x000000ffff7b2224 */ /* 0x000fe400078e0056 */
[----:B------:R-:W-:Y:S01]  /*82b0*/  @P4 IMAD.MOV.U32 R125, RZ, RZ, R97 ;  /* 0x000000ffff7d4224 */ /* 0x000fe200078e0061 */
[----:B0-----:R-:W-:Y:S02]  /*82c0*/  PRMT R120, RZ, 0x7610, R120 ;  /* 0x00007610ff787816 */ /* 0x001fe40000000078 */
[----:B------:R-:W-:-:S04]  /*82d0*/  PRMT R121, RZ, 0x7610, R121 ;  /* 0x00007610ff797816 */ /* 0x000fc80000000079 */
[----:B------:R0:W2:Y:S04]  /*82e0*/  @P2 LDG.E.U8 R120, desc[UR24][R122.64] ;  /* 0x000000187a782981 */ /* 0x0000a8000c1e1100 */
[----:B------:R1:W2:Y:S01]  /*82f0*/  @P4 LDG.E.U8 R121, desc[UR24][R124.64] ;  /* 0x000000187c794981 */ /* 0x0002a2000c1e1100 */
[----:B0-----:R-:W-:Y:S01]  /*8300*/  PRMT R122, RZ, 0x7610, R122 ;  /* 0x00007610ff7a7816 */ /* 0x001fe2000000007a */
[----:B-1----:R-:W-:Y:S02]  /*8310*/  @P4 IMAD.MOV.U32 R124, RZ, RZ, R99 ;  /* 0x000000ffff7c4224 */ /* 0x002fe400078e0063 */
[----:B------:R-:W-:Y:S01]  /*8320*/  @P4 IMAD.MOV.U32 R125, RZ, RZ, R100 ;  /* 0x000000ffff7d4224 */ /* 0x000fe200078e0064 */
[----:B------:R-:W-:Y:S01]  /*8330*/  PRMT R123, RZ, 0x7610, R123 ;  /* 0x00007610ff7b7816 */ /* 0x000fe2000000007b */
[----:B------:R-:W-:-:S03]  /*8340*/  @P1 IMAD.MOV.U32 R126, RZ, RZ, R45 ;  /* 0x000000ffff7e1224 */ /* 0x000fc600078e002d */
[----:B------:R0:W2:Y:S01]  /*8350*/  @P4 LDG.E.U8 R122, desc[UR24][R124.64] ;  /* 0x000000187c7a4981 */ /* 0x0000a2000c1e1100 */
[----:B------:R-:W-:Y:S01]  /*8360*/  @P1 IMAD.MOV.U32 R127, RZ, RZ, R47 ;  /* 0x000000ffff7f1224 */ /* 0x000fe200078e002f */
[----:B------:R-:W-:-:S04]  /*8370*/  ISETP.GT.AND P4, PT, R4, 0x13, PT ;  /* 0x000000130400780c */ /* 0x000fc80003f84270 */
[----:B------:R1:W2:Y:S01]  /*8380*/  @P1 LDG.E.U8 R148, desc[UR24][R126.64] ;  /* 0x000000187e941981 */ /* 0x0002a2000c1e1100 */
[----:B0-----:R-:W-:Y:S02]  /*8390*/  @P3 IMAD.MOV.U32 R124, RZ, RZ, R107 ;  /* 0x000000ffff7c3224 */ /* 0x001fe400078e006b */
[----:B------:R-:W-:-:S05]  /*83a0*/  @P3 IMAD.MOV.U32 R125, RZ, RZ, R108 ;  /* 0x000000ffff7d3224 */ /* 0x000fca00078e006c */
[----:B------:R0:W2:Y:S01]  /*83b0*/  @P3 LDG.E.U8 R123, desc[UR24][R124.64] ;  /* 0x000000187c7b3981 */ /* 0x0000a2000c1e1100 */
[----:B-1----:R-:W-:Y:S02]  /*83c0*/  @P3 IMAD.MOV.U32 R126, RZ, RZ, R109 ;  /* 0x000000ffff7e3224 */ /* 0x002fe400078e006d */
[----:B------:R-:W-:Y:S01]  /*83d0*/  @P3 IMAD.MOV.U32 R127, RZ, RZ, R110 ;  /* 0x000000ffff7f3224 */ /* 0x000fe200078e006e */
[----:B0-----:R-:W-:-:S06]  /*83e0*/  PRMT R124, RZ, 0x7610, R124 ;  /* 0x00007610ff7c7816 */ /* 0x001fcc000000007c */
[----:B------:R0:W2:Y:S01]  /*83f0*/  @P3 LDG.E.U8 R124, desc[UR24][R126.64] ;  /* 0x000000187e7c3981 */ /* 0x0000a2000c1e1100 */
[----:B------:R-:W-:Y:S02]  /*8400*/  ISETP.GT.AND P2, PT, R4, 0x1a, PT ;  /* 0x0000001a0400780c */ /* 0x000fe40003f44270 */
[----:B------:R-:W-:Y:S01]  /*8410*/  PRMT R125, RZ, 0x7610, R125 ;  /* 0x00007610ff7d7816 */ /* 0x000fe2000000007d */
[----:B0-----:R-:W-:Y:S02]  /*8420*/  @P1 IMAD.MOV.U32 R126, RZ, RZ, R46 ;  /* 0x000000ffff7e1224 */ /* 0x001fe400078e002e */
[----:B------:R-:W-:-:S05]  /*8430*/  @P1 IMAD.MOV.U32 R127, RZ, RZ, R48 ;  /* 0x000000ffff7f1224 */ /* 0x000fca00078e0030 */
[----:B------:R0:W2:Y:S01]  /*8440*/  @P1 LDG.E.U8 R149, desc[UR24][R126.64] ;  /* 0x000000187e951981 */ /* 0x0000a2000c1e1100 */
[----:B------:R-:W-:Y:S01]  /*8450*/  ISETP.GT.AND P3, PT, R4, 0x14, PT ;  /* 0x000000140400780c */ /* 0x000fe20003f64270 */
[----:B0-----:R-:W-:Y:S02]  /*8460*/  @P4 IMAD.MOV.U32 R126, RZ, RZ, R61 ;  /* 0x000000ffff7e4224 */ /* 0x001fe400078e003d */
[----:B------:R-:W-:-:S05]  /*8470*/  @P4 IMAD.MOV.U32 R127, RZ, RZ, R63 ;  /* 0x000000ffff7f4224 */ /* 0x000fca00078e003f */
[----:B------:R0:W2:Y:S02]  /*8480*/  @P4 LDG.E.U8 R125, desc[UR24][R126.64] ;  /* 0x000000187e7d4981 */ /* 0x0000a4000c1e1100 */
[----:B0-----:R-:W-:Y:S02]  /*8490*/  @P4 IMAD.MOV.U32 R126, RZ, RZ, R62 ;  /* 0x000000ffff7e4224 */ /* 0x001fe400078e003e */
[----:B------:R-:W-:-:S05]  /*84a0*/  @P4 IMAD.MOV.U32 R127, RZ, RZ, R64 ;  /* 0x000000ffff7f4224 */ /* 0x000fca00078e0040 */
[----:B------:R0:W2:Y:S02]  /*84b0*/  @P4 LDG.E.U8 R146, desc[UR24][R126.64] ;  /* 0x000000187e924981 */ /* 0x0000a4000c1e1100 */
        /* <DEDUP_REMOVED lines=30> */
[----:B------:R0:W3:Y:S01]  /*86a0*/  @P3 LDG.E.U8 R164, desc[UR24][R126.64] ;  /* 0x000000187ea43981 */ /* 0x0000e2000c1e1100 */
[----:B------:R-:W-:Y:S01]  /*86b0*/  ISETP.GT.AND P2, PT, R4, 0x1c, PT ;  /* 0x0000001c0400780c */ /* 0x000fe20003f44270 */
[----:B0-----:R-:W-:Y:S02]  /*86c0*/  @P3 IMAD.MOV.U32 R126, RZ, RZ, R113 ;  /* 0x000000ffff7e3224 */ /* 0x001fe400078e0071 */
[----:B------:R-:W-:-:S05]  /*86d0*/  @P3 IMAD.MOV.U32 R127, RZ, RZ, R114 ;  /* 0x000000ffff7f3224 */ /* 0x000fca00078e0072 */
[----:B------:R0:W3:Y:S02]  /*86e0*/  @P3 LDG.E.U8 R166, desc[UR24][R126.64] ;  /* 0x000000187ea63981 */ /* 0x0000e4000c1e1100 */
[----:B0-----:R-:W-:Y:S02]  /*86f0*/  @P1 IMAD.MOV.U32 R126, RZ, RZ, R65 ;  /* 0x000000ffff7e1224 */ /* 0x001fe400078e0041 */
[----:B------:R-:W-:-:S05]  /*8700*/  @P1 IMAD.MOV.U32 R127, RZ, RZ, R66 ;  /* 0x000000ffff7f1224 */ /* 0x000fca00078e0042 */
[----:B------:R0:W3:Y:S02]  /*8710*/  @P1 LDG.E.U8 R168, desc[UR24][R126.64] ;  /* 0x000000187ea81981 */ /* 0x0000e4000c1e1100 */
        /* <DEDUP_REMOVED lines=27> */
[----:B------:R-:W-:Y:S01]  /*88d0*/  LOP3.LUT R2, R2, 0x1f, RZ, 0xc0, !PT ;  /* 0x0000001f02027812 */ /* 0x000fe200078ec0ff */
[----:B0-----:R-:W-:Y:S02]  /*88e0*/  @P1 IMAD.MOV.U32 R126, RZ, RZ, R199 ;  /* 0x000000ffff7e1224 */ /* 0x001fe400078e00c7 */
[----:B------:R-:W-:-:S05]  /*88f0*/  @P1 IMAD.MOV.U32 R127, RZ, RZ, R197 ;  /* 0x000000ffff7f1224 */ /* 0x000fca00078e00c5 */
[----:B------:R0:W3:Y:S01]  /*8900*/  @P1 LDG.E.U8 R188, desc[UR24][R126.64] ;  /* 0x000000187ebc1981 */ /* 0x0000e2000c1e1100 */
[----:B------:R-:W-:Y:S02]  /*8910*/  ISETP.GE.AND P2, PT, R2, R4, PT ;  /* 0x000000040200720c */ /* 0x000fe40003f46270 */
[----:B------:R-:W-:Y:S01]  /*8920*/  PRMT R190, RZ, 0x7610, R190 ;  /* 0x00007610ffbe7816 */ /* 0x000fe200000000be */
[----:B------:R-:W1:Y:S01]  /*8930*/  S2R R2, SR_TID.X ;  /* 0x0000000000027919 */ /* 0x000e620000002100 */
[----:B------:R-:W-:-:S09]  /*8940*/  PRMT R192, RZ, 0x7610, R192 ;  /* 0x00007610ffc07816 */ /* 0x000fd200000000c0 */
[----:B0-----:R-:W-:Y:S02]  /*8950*/  @!P2 IMAD.MOV.U32 R126, RZ, RZ, R203 ;  /* 0x000000ffff7ea224 */ /* 0x001fe400078e00cb */
[----:B------:R-:W-:Y:S01]  /*8960*/  @!P2 IMAD.MOV.U32 R127, RZ, RZ, R201 ;  /* 0x000000ffff7fa224 */ /* 0x000fe200078e00c9 */
[----:B------:R-:W-:Y:S01]  /*8970*/  BAR.SYNC.DEFER_BLOCKING 0x0 ;  /* 0x0000000000007b1d */ /* 0x000fe20000010000 */
[----:B------:R-:W-:Y:S02]  /*8980*/  PRMT R194, RZ, 0x7610, R194 ;  /* 0x00007610ffc27816 */ /* 0x000fe400000000c2 */
[----:B------:R-:W-:Y:S02]  /*8990*/  PRMT R196, RZ, 0x7610, R196 ;  /* 0x00007610ffc47816 */ /* 0x000fe400000000c4 */
[----:B------:R-:W-:Y:S01]  /*89a0*/  PRMT R198, RZ, 0x7610, R198 ;  /* 0x00007610ffc67816 */ /* 0x000fe200000000c6 */
[----:B------:R0:W3:Y:S02]  /*89b0*/  @!P2 LDG.E.U8 R190, desc[UR24][R126.64] ;  /* 0x000000187ebea981 */ /* 0x0000e4000c1e1100 */
[----:B0-----:R-:W-:-:S02]  /*89c0*/  @!P2 IMAD.MOV.U32 R126, RZ, RZ, R207 ;  /* 0x000000ffff7ea224 */ /* 0x001fc400078e00cf */
[----:B------:R-:W-:-:S05]  /*89d0*/  @!P2 IMAD.MOV.U32 R127, RZ, RZ, R206 ;  /* 0x000000ffff7fa224 */ /* 0x000fca00078e00ce */
[----:B------:R0:W3:Y:S02]  /*89e0*/  @!P2 LDG.E.U8 R192, desc[UR24][R126.64] ;  /* 0x000000187ec0a981 */ /* 0x0000e4000c1e1100 */
[----:B0-----:R-:W-:Y:S02]  /*89f0*/  @!P2 IMAD.MOV.U32 R126, RZ, RZ, R211 ;  /* 0x000000ffff7ea224 */ /* 0x001fe400078e00d3 */
[----:B------:R-:W-:-:S05]  /*8a00*/  @!P2 IMAD.MOV.U32 R127, RZ, RZ, R210 ;  /* 0x000000ffff7fa224 */ /* 0x000fca00078e00d2 */
[----:B------:R0:W3:Y:S02]  /*8a10*/  @!P2 LDG.E.U8 R194, desc[UR24][R126.64] ;  /* 0x000000187ec2a981 */ /* 0x0000e4000c1e1100 */
[----:B0-----:R-:W-:Y:S02]  /*8a20*/  @!P2 IMAD.MOV.U32 R126, RZ, RZ, R215 ;  /* 0x000000ffff7ea224 */ /* 0x001fe400078e00d7 */
[----:B------:R-:W-:-:S05]  /*8a30*/  @!P2 IMAD.MOV.U32 R127, RZ, RZ, R214 ;  /* 0x000000ffff7fa224 */ /* 0x000fca00078e00d6 */
[----:B------:R0:W3:Y:S01]  /*8a40*/  @!P2 LDG.E.U8 R196, desc[UR24][R126.64] ;  /* 0x000000187ec4a981 */ /* 0x0000e2000c1e1100 */
[----:B------:R-:W-:Y:S01]  /*8a50*/  PRMT R200, RZ, 0x7610, R200 ;  /* 0x00007610ffc87816 */ /* 0x000fe200000000c8 */
[----:B0-----:R-:W-:Y:S02]  /*8a60*/  @!P2 IMAD.MOV.U32 R126, RZ, RZ, R219 ;  /* 0x000000ffff7ea224 */ /* 0x001fe400078e00db */
[----:B------:R-:W-:-:S05]  /*8a70*/  @!P2 IMAD.MOV.U32 R127, RZ, RZ, R218 ;  /* 0x000000ffff7fa224 */ /* 0x000fca00078e00da */
[----:B------:R0:W3:Y:S01]  /*8a80*/  @!P2 LDG.E.U8 R198, desc[UR24][R126.64] ;  /* 0x000000187ec6a981 */ /* 0x0000e2000c1e1100 */
[----:B-1----:R-:W-:Y:S02]  /*8a90*/  LOP3.LUT R2, R2, 0x7f, RZ, 0xc0, !PT ;  /* 0x0000007f02027812 */ /* 0x002fe400078ec0ff */
[----:B------:R-:W-:Y:S01]  /*8aa0*/  PRMT R202, RZ, 0x7610, R202 ;  /* 0x00007610ffca7816 */ /* 0x000fe200000000ca */
[----:B0-----:R-:W-:Y:S02]  /*8ab0*/  @!P2 IMAD.MOV.U32 R126, RZ, RZ, R223 ;  /* 0x000000ffff7ea224 */ /* 0x001fe400078e00df */
[----:B------:R-:W-:-:S05]  /*8ac0*/  @!P2 IMAD.MOV.U32 R127, RZ, RZ, R222 ;  /* 0x000000ffff7fa224 */ /* 0x000fca00078e00de */
[----:B------:R0:W3:Y:S04]  /*8ad0*/  @!P2 LDG.E.U8 R200, desc[UR24][R126.64] ;  /* 0x000000187ec8a981 */ /* 0x0000e8000c1e1100 */
[----:B--2---:R1:W-:Y:S01]  /*8ae0*/  STS.U8 [R2+UR11+0x2000], R145 ;  /* 0x0020009102007988 */ /* 0x0043e2000800000b */
[----:B0-----:R-:W-:Y:S02]  /*8af0*/  @!P2 IMAD.MOV.U32 R126, RZ, RZ, R227 ;  /* 0x000000ffff7ea224 */ /* 0x001fe400078e00e3 */
[----:B------:R-:W-:Y:S01]  /*8b00*/  @!P2 IMAD.MOV.U32 R127, RZ, RZ, R226 ;  /* 0x000000ffff7fa224 */ /* 0x000fe200078e00e2 */
[----:B-1----:R-:W-:-:S04]  /*8b10*/  PRMT R145, RZ, 0x7610, R145 ;  /* 0x00007610ff917816 */ /* 0x002fc80000000091 */
[----:B------:R0:W2:Y:S04]  /*8b20*/  @!P2 LDG.E.U8 R202, desc[UR24][R126.64] ;  /* 0x000000187ecaa981 */ /* 0x0000a8000c1e1100 */
[----:B----4-:R1:W-:Y:S01]  /*8b30*/  STS.U8 [R2+UR11+0x3000], R144 ;  /* 0x0030009002007988 */ /* 0x0103e2000800000b */
[----:B0-----:R-:W-:Y:S02]  /*8b40*/  @!P2 IMAD.MOV.U32 R126, RZ, RZ, R231 ;  /* 0x000000ffff7ea224 */ /* 0x001fe400078e00e7 */
[----:B------:R-:W-:Y:S01]  /*8b50*/  @!P2 IMAD.MOV.U32 R127, RZ, RZ, R230 ;  /* 0x000000ffff7fa224 */ /* 0x000fe200078e00e6 */
[----:B-1----:R-:W-:-:S04]  /*8b60*/  PRMT R144, RZ, 0x7610, R144 ;  /* 0x00007610ff907816 */ /* 0x002fc80000000090 */
[----:B------:R0:W4:Y:S04]  /*8b70*/  @!P2 LDG.E.U8 R145, desc[UR24][R126.64] ;  /* 0x000000187e91a981 */ /* 0x000128000c1e1100 */
[----:B------:R1:W-:Y:S01]  /*8b80*/  STS.U8 [R2+UR11+0x2400], R143 ;  /* 0x0024008f02007988 */ /* 0x0003e2000800000b */
[----:B0-----:R-:W-:Y:S02]  /*8b90*/  @!P2 IMAD.MOV.U32 R126, RZ, RZ, R235 ;  /* 0x000000ffff7ea224 */ /* 0x001fe400078e00eb */
[----:B------:R-:W-:Y:S01]  /*8ba0*/  @!P2 IMAD.MOV.U32 R127, RZ, RZ, R234 ;  /* 0x000000ffff7fa224 */ /* 0x000fe200078e00ea */
[----:B-1----:R-:W-:-:S04]  /*8bb0*/  PRMT R143, RZ, 0x7610, R143 ;  /* 0x00007610ff8f7816 */ /* 0x002fc8000000008f */
[----:B------:R0:W2:Y:S04]  /*8bc0*/  @!P2 LDG.E.U8 R144, desc[UR24][R126.64] ;  /* 0x000000187e90a981 */ /* 0x0000a8000c1e1100 */
        /* <DEDUP_REMOVED lines=9> */
[----:B------:R0:W2:Y:S02]  /*8c60*/  @!P2 LDG.E.U8 R142, desc[UR24][R126.64] ;  /* 0x000000187e8ea981 */ /* 0x0000a4000c1e1100 */
[----:B0-----:R-:W-:Y:S02]  /*8c70*/  @!P2 IMAD.MOV.U32 R126, RZ, RZ, R248 ;  /* 0x000000ffff7ea224 */ /* 0x001fe400078e00f8 */
[----:B------:R-:W-:-:S05]  /*8c80*/  @!P2 IMAD.MOV.U32 R127, RZ, RZ, R247 ;  /* 0x000000ffff7fa224 */ /* 0x000fca00078e00f7 */
[----:B------:R0:W2:Y:S04]  /*8c90*/  @!P2 LDG.E.U8 R141, desc[UR24][R126.64] ;  /* 0x000000187e8da981 */ /* 0x0000a8000c1e1100 */
[----:B------:R-:W0:Y:S04]  /*8ca0*/  LDL R127, [R1] ;  /* 0x00000000017f7983 */ /* 0x000e280000100800 */
[----:B------:R1:W-:Y:S02]  /*8cb0*/  STS.U8 [R2+UR11+0x3800], R140 ;  /* 0x0038008c02007988 */ /* 0x0003e4000800000b */
[----:B-1----:R-:W-:Y:S01]  /*8cc0*/  PRMT R140, RZ, 0x7610, R140 ;  /* 0x00007610ff8c7816 */ /* 0x002fe2000000008c */
[----:B0-----:R-:W-:-:S02]  /*8cd0*/  @!P2 IMAD.MOV.U32 R126, RZ, RZ, R127 ;  /* 0x000000ffff7ea224 */ /* 0x001fc400078e007f */
[----:B------:R-:W-:-:S05]  /*8ce0*/  @!P2 IMAD.MOV.U32 R127, RZ, RZ, R251 ;  /* 0x000000ffff7fa224 */ /* 0x000fca00078e00fb */
[----:B------:R0:W2:Y:S04]  /*8cf0*/  @!P2 LDG.E.U8 R140, desc[UR24][R126.64] ;  /* 0x000000187e8ca981 */ /* 0x0000a8000c1e1100 */
[----:B------:R-:W2:Y:S01]  /*8d00*/  LDL R127, [R1+0xc] ;  /* 0x00000c00017f7983 */ /* 0x000ea20000100800 */
[----:B0-----:R-:W-:-:S03]  /*8d10*/  @!P2 IMAD.MOV.U32 R126, RZ, RZ, R6 ;  /* 0x000000ffff7ea224 */ /* 0x001fc600078e0006 */
[----:B------:R0:W-:Y:S02]  /*8d20*/  STS.U8 [R2+UR11+0x2c00], R139 ;  /* 0x002c008b02007988 */ /* 0x0001e4000800000b */
[----:B0-----:R-:W-:-:S06]  /*8d30*/  PRMT R139, RZ, 0x7610, R139 ;  /* 0x00007610ff8b7816 */ /* 0x001fcc000000008b */
[----:B--2---:R0:W2:Y:S04]  /*8d40*/  @!P2 LDG.E.U8 R139, desc[UR24][R126.64] ;  /* 0x000000187e8ba981 */ /* 0x0040a8000c1e1100 */
[----:B------:R-:W0:Y:S04]  /*8d50*/  LDL R126, [R1+0x1c] ;  /* 0x00001c00017e7983 */ /* 0x000e280000100800 */
[----:B------:R-:W0:Y:S04]  /*8d60*/  LDL R127, [R1+0x20] ;  /* 0x00002000017f7983 */ /* 0x000e280000100800 */
[----:B------:R1:W-:Y:S02]  /*8d70*/  STS.U8 [R2+UR11+0x3c00], R138 ;  /* 0x003c008a02007988 */ /* 0x0003e4000800000b */
[----:B-1----:R-:W-:Y:S01]  /*8d80*/  PRMT R138, RZ, 0x7610, R138 ;  /* 0x00007610ff8a7816 */ /* 0x002fe2000000008a */
[----:B------:R-:W1:Y:S01]  /*8d90*/  S2R R6, SR_TID.X ;  /* 0x0000000000067919 */ /* 0x000e620000002100 */
[----:B0-----:R-:W-:-:S04]  /*8da0*/  @!P2 LOP3.LUT R127, R127, R126, RZ, 0x3c, !PT ;  /* 0x0000007e7f7fa212 */ /* 0x001fc800078e3cff */
[----:B------:R-:W-:-:S04]  /*8db0*/  @!P2 LOP3.LUT R126, R127, R126, RZ, 0x3c, !PT ;  /* 0x0000007e7f7ea212 */ /* 0x000fc800078e3cff */
[----:B------:R-:W-:-:S05]  /*8dc0*/  @!P2 LOP3.LUT R127, R127, R126, RZ, 0x3c, !PT ;  /* 0x0000007e7f7fa212 */ /* 0x000fca00078e3cff */
[----:B------:R0:W2:Y:S04]  /*8dd0*/  @!P2 LDG.E.U8 R138, desc[UR24][R126.64] ;  /* 0x000000187e8aa981 */ /* 0x0000a8000c1e1100 */
[----:B------:R-:W0:Y:S04]  /*8de0*/  LDL R126, [R1+0x2c] ;  /* 0x00002c00017e7983 */ /* 0x000e280000100800 */
[----:B------:R-:W0:Y:S01]  /*8df0*/  LDL R127, [R1+0x30] ;  /* 0x00003000017f7983 */ /* 0x000e220000100800 */
[----:B-1----:R-:W-:-:S04]  /*8e00*/  LOP3.LUT R6, R6, 0x7f, RZ, 0xc0, !PT ;  /* 0x0000007f06067812 */ /* 0x002fc800078ec0ff */
[----:B------:R-:W-:-:S05]  /*8e10*/  LOP3.LUT R6, R6, 0x10, RZ, 0x3c, !PT ;  /* 0x0000001006067812 */ /* 0x000fca00078e3cff */
[----:B---3--:R1:W-:Y:S04]  /*8e20*/  STS.U8 [R6+UR11+0x2080], R137 ;  /* 0x0020808906007988 */ /* 0x0083e8000800000b */
[----:B------:R3:W-:Y:S01]  /*8e30*/  STS.U8 [R6+UR11+0x3080], R136 ;  /* 0x0030808806007988 */ /* 0x0007e2000800000b */
[----:B-1----:R-:W-:Y:S02]  /*8e40*/  PRMT R137, RZ, 0x7610, R137 ;  /* 0x00007610ff897816 */ /* 0x002fe40000000089 */
[----:B---3--:R-:W-:Y:S01]  /*8e50*/  PRMT R136, RZ, 0x7610, R136 ;  /* 0x00007610ff887816 */ /* 0x008fe20000000088 */
[----:B------:R1:W-:Y:S04]  /*8e60*/  STS.U8 [R6+UR11+0x2480], R135 ;  /* 0x0024808706007988 */ /* 0x0003e8000800000b */
[----:B------:R3:W-:Y:S01]  /*8e70*/  STS.U8 [R6+UR11+0x3480], R134 ;  /* 0x0034808606007988 */ /* 0x0007e2000800000b */
[----:B-1----:R-:W-:-:S02]  /*8e80*/  PRMT R135, RZ, 0x7610, R135 ;  /* 0x00007610ff877816 */ /* 0x002fc40000000087 */
[----:B---3--:R-:W-:Y:S01]  /*8e90*/  PRMT R134, RZ, 0x7610, R134 ;  /* 0x00007610ff867816 */ /* 0x008fe20000000086 */
[----:B------:R1:W-:Y:S04]  /*8ea0*/  STS.U8 [R6+UR11+0x2880], R133 ;  /* 0x0028808506007988 */ /* 0x0003e8000800000b */
[----:B------:R3:W-:Y:S01]  /*8eb0*/  STS.U8 [R6+UR11+0x3880], R132 ;  /* 0x0038808406007988 */ /* 0x0007e2000800000b */
[----:B-1----:R-:W-:Y:S02]  /*8ec0*/  PRMT R133, RZ, 0x7610, R133 ;  /* 0x00007610ff857816 */ /* 0x002fe40000000085 */
[----:B---3--:R-:W-:Y:S01]  /*8ed0*/  PRMT R132, RZ, 0x7610, R132 ;  /* 0x00007610ff847816 */ /* 0x008fe20000000084 */
[----:B------:R1:W-:Y:S02]  /*8ee0*/  STS.U8 [R6+UR11+0x2c80], R131 ;  /* 0x002c808306007988 */ /* 0x0003e4000800000b */
[----:B-1----:R-:W-:Y:S01]  /*8ef0*/  PRMT R131, RZ, 0x7610, R131 ;  /* 0x00007610ff837816 */ /* 0x002fe20000000083 */
[----:B------:R-:W1:Y:S02]  /*8f00*/  S2R R6, SR_TID.X ;  /* 0x0000000000067919 */ /* 0x000e640000002100 */
[----:B-1----:R-:W-:-:S04]  /*8f10*/  LOP3.LUT R6, R6, 0x7f, RZ, 0xc0, !PT ;  /* 0x0000007f06067812 */ /* 0x002fc800078ec0ff */
[----:B------:R-:W-:Y:S02]  /*8f20*/  LOP3.LUT R6, R6, 0x20, RZ, 0x3c, !PT ;  /* 0x0000002006067812 */ /* 0x000fe400078e3cff */
[----:B0-----:R-:W-:-:S04]  /*8f30*/  @!P2 LOP3.LUT R127, R127, R126, RZ, 0x3c, !PT ;  /* 0x0000007e7f7fa212 */ /* 0x001fc800078e3cff */
[----:B------:R-:W-:-:S04]  /*8f40*/  @!P2 LOP3.LUT R126, R127, R126, RZ, 0x3c, !PT ;  /* 0x0000007e7f7ea212 */ /* 0x000fc800078e3cff */
[----:B------:R-:W-:-:S05]  /*8f50*/  @!P2 LOP3.LUT R127, R127, R126, RZ, 0x3c, !PT ;  /* 0x0000007e7f7fa212 */ /* 0x000fca00078e3cff */
[----:B------:R0:W3:Y:S02]  /*8f60*/  @!P2 LDG.E.U8 R137, desc[UR24][R126.64] ;  /* 0x000000187e89a981 */ /* 0x0000e4000c1e1100 */
[----:B0-----:R-:W-:Y:S02]  /*8f70*/  @!P2 IMAD.MOV.U32 R126, RZ, RZ, R205 ;  /* 0x000000ffff7ea224 */ /* 0x001fe400078e00cd */
[----:B------:R-:W-:-:S05]  /*8f80*/  @!P2 IMAD.MOV.U32 R127, RZ, RZ, R204 ;  /* 0x000000ffff7fa224 */ /* 0x000fca00078e00cc */
[----:B------:R0:W2:Y:S02]  /*8f90*/  @!P2 LDG.E.U8 R136, desc[UR24][R126.64] ;  /* 0x000000187e88a981 */ /* 0x0000a4000c1e1100 */
        /* <DEDUP_REMOVED lines=15> */
[----:B0-----:R-:W0:Y:S01]  /*9090*/  S2R R127, SR_TID.X ;  /* 0x00000000007f7919 */ /* 0x001e220000002100 */
[----:B------:R-:W-:Y:S01]  /*90a0*/  @!P2 IMAD.MOV.U32 R126, RZ, RZ, R229 ;  /* 0x000000ffff7ea224 */ /* 0x000fe200078e00e5 */
[----:B0-----:R-:W-:-:S04]  /*90b0*/  LOP3.LUT R127, R127, 0x7f, RZ, 0xc0, !PT ;  /* 0x0000007f7f7f7812 */ /* 0x001fc800078ec0ff */
[----:B------:R-:W-:-:S05]  /*90c0*/  LOP3.LUT R127, R127, 0x10, RZ, 0x3c, !PT ;  /* 0x000000107f7f7812 */ /* 0x000fca00078e3cff */
[----:B------:R0:W-:Y:S04]  /*90d0*/  STS.U8 [R127+UR11+0x3c80], R130 ;  /* 0x003c80827f007988 */ /* 0x0001e8000800000b */
[----:B------:R1:W-:Y:S01]  /*90e0*/  STS.U8 [R6+UR11+0x2100], R236 ;  /* 0x002100ec06007988 */ /* 0x0003e2000800000b */
[----:B0-----:R-:W-:Y:S01]  /*90f0*/  PRMT R130, RZ, 0x7610, R130 ;  /* 0x00007610ff827816 */ /* 0x001fe20000000082 */
        /* <DEDUP_REMOVED lines=26> */
[----:B------:R-:W0:Y:S04]  /*92a0*/  LDL R126, [R1+0x4] ;  /* 0x00000400017e7983 */ /* 0x000e280000100800 */
[----:B------:R-:W0:Y:S04]  /*92b0*/  LDL R127, [R1+0x8] ;  /* 0x00000800017f7983 */ /* 0x000e280000100800 */
[----:B------:R1:W-:Y:S02]  /*92c0*/  STS.U8 [R6+UR11+0x3900], R149 ;  /* 0x0039009506007988 */ /* 0x0003e4000800000b */
[----:B-1----:R-:W-:-:S02]  /*92d0*/  PRMT R149, RZ, 0x7610, R149 ;  /* 0x00007610ff957816 */ /* 0x002fc40000000095 */
[----:B0-----:R-:W-:-:S04]  /*92e0*/  @!P2 LOP3.LUT R127, R127, R126, RZ, 0x3c, !PT ;  /* 0x0000007e7f7fa212 */ /* 0x001fc800078e3cff */
[----:B------:R-:W-:-:S04]  /*92f0*/  @!P2 LOP3.LUT R126, R127, R126, RZ, 0x3c, !PT ;  /* 0x0000007e7f7ea212 */ /* 0x000fc800078e3cff */
[----:B------:R-:W-:-:S05]  /*9300*/  @!P2 LOP3.LUT R127, R127, R126, RZ, 0x3c, !PT ;  /* 0x0000007e7f7fa212 */ /* 0x000fca00078e3cff */
        /* <DEDUP_REMOVED lines=13> */
[----:B------:R-:W5:Y:S01]  /*93e0*/  LDL.LU R6, [R1+0x12c] ;  /* 0x00012c0001067983 */ /* 0x000f620000300800 */
[----:B0-----:R-:W-:-:S04]  /*93f0*/  @!P2 LOP3.LUT R127, R127, R126, RZ, 0x3c, !PT ;  /* 0x0000007e7f7fa212 */ /* 0x001fc800078e3cff */
[----:B------:R-:W-:-:S04]  /*9400*/  @!P2 LOP3.LUT R126, R127, R126, RZ, 0x3c, !PT ;  /* 0x0000007e7f7ea212 */ /* 0x000fc800078e3cff */
[----:B------:R-:W-:-:S05]  /*9410*/  @!P2 LOP3.LUT R127, R127, R126, RZ, 0x3c, !PT ;  /* 0x0000007e7f7fa212 */ /* 0x000fca00078e3cff */
[----:B------:R0:W2:Y:S04]  /*9420*/  @!P2 LDG.E.U8 R155, desc[UR24][R126.64] ;  /* 0x000000187e9ba981 */ /* 0x0000a8000c1e1100 */
[----:B------:R-:W0:Y:S04]  /*9430*/  LDL R126, [R1+0x34] ;  /* 0x00003400017e7983 */ /* 0x000e280000100800 */
[----:B------:R-:W0:Y:S01]  /*9440*/  LDL R127, [R1+0x38] ;  /* 0x00003800017f7983 */ /* 0x000e220000100800 */
[----:B------:R-:W-:-:S05]  /*9450*/  LOP3.LUT R2, R2, 0x30, RZ, 0x3c, !PT ;  /* 0x0000003002027812 */ /* 0x000fca00078e3cff */
[----:B------:R1:W-:Y:S02]  /*9460*/  STS.U8 [R2+UR11+0x2180], R252 ;  /* 0x002180fc02007988 */ /* 0x0003e4000800000b */
[----:B-1----:R-:W-:Y:S02]  /*9470*/  PRMT R252, RZ, 0x7610, R252 ;  /* 0x00007610fffc7816 */ /* 0x002fe400000000fc */
[----:B------:R1:W-:Y:S04]  /*9480*/  STS.U8 [R2+UR11+0x3180], R3 ;  /* 0x0031800302007988 */ /* 0x0003e8000800000b */
[----:B------:R3:W-:Y:S04]  /*9490*/  STS.U8 [R2+UR11+0x2580], R116 ;  /* 0x0025807402007988 */ /* 0x0007e8000800000b */
[----:B-1----:R-:W5:Y:S04]  /*94a0*/  LDL.LU R3, [R1+0x128] ;  /* 0x0001280001037983 */ /* 0x002f680000300800 */
[----:B---3--:R-:W5:Y:S01]  /*94b0*/  LDL.LU R2, [R1+0x124] ;  /* 0x0001240001027983 */ /* 0x008f620000300800 */
[----:B0-----:R-:W-:-:S04]  /*94c0*/  @!P2 LOP3.LUT R127, R127, R126, RZ, 0x3c, !PT ;  /* 0x0000007e7f7fa212 */ /* 0x001fc800078e3cff */
[----:B------:R-:W-:-:S04]  /*94d0*/  @!P2 LOP3.LUT R126, R127, R126, RZ, 0x3c, !PT ;  /* 0x0000007e7f7ea212 */ /* 0x000fc800078e3cff */
[----:B------:R-:W-:-:S05]  /*94e0*/  @!P2 LOP3.LUT R127, R127, R126, RZ, 0x3c, !PT ;  /* 0x0000007e7f7fa212 */ /* 0x000fca00078e3cff */
[----:B------:R0:W3:Y:S02]  /*94f0*/  @!P2 LDG.E.U8 R252, desc[UR24][R126.64] ;  /* 0x000000187efca981 */ /* 0x0000e4000c1e1100 */
[----:B0-----:R-:W0:Y:S01]  /*9500*/  S2R R127, SR_TID.X ;  /* 0x00000000007f7919 */ /* 0x001e220000002100 */
[----:B------:R-:W1:Y:S01]  /*9510*/  S2R R126, SR_TID.X ;  /* 0x00000000007e7919 */ /* 0x000e620000002100 */
[----:B0-----:R-:W-:-:S04]  /*9520*/  LOP3.LUT R127, R127, 0x7f, RZ, 0xc0, !PT ;  /* 0x0000007f7f7f7812 */ /* 0x001fc800078ec0ff */
[----:B------:R-:W-:Y:S02]  /*9530*/  LOP3.LUT R116, R127, 0x30, RZ, 0x3c, !PT ;  /* 0x000000307f747812 */ /* 0x000fe400078e3cff */
[----:B-1----:R-:W-:-:S03]  /*9540*/  LOP3.LUT R126, R126, 0x7f, RZ, 0xc0, !PT ;  /* 0x0000007f7e7e7812 */ /* 0x002fc600078ec0ff */
[----:B------:R-:W-:Y:S01]  /*9550*/  STS.U8 [R116+UR11+0x3580], R117 ;  /* 0x0035807574007988 */ /* 0x000fe2000800000b */
[----:B------:R-:W-:-:S03]  /*9560*/  LOP3.LUT R127, R126, 0x40, RZ, 0x3c, !PT ;  /* 0x000000407e7f7812 */ /* 0x000fc600078e3cff */
[----:B------:R-:W-:Y:S04]  /*9570*/  STS.U8 [R116+UR11+0x2980], R125 ;  /* 0x0029807d74007988 */ /* 0x000fe8000800000b */
[----:B------:R-:W-:Y:S04]  /*9580*/  STS.U8 [R116+UR11+0x3980], R146 ;  /* 0x0039809274007988 */ /* 0x000fe8000800000b */
[----:B------:R-:W-:Y:S04]  /*9590*/  STS.U8 [R116+UR11+0x2d80], R168 ;  /* 0x002d80a874007988 */ /* 0x000fe8000800000b */
[----:B------:R-:W-:Y:S04]  /*95a0*/  STS.U8 [R116+UR11+0x3d80], R172 ;  /* 0x003d80ac74007988 */ /* 0x000fe8000800000b */
[----:B------:R0:W-:Y:S04]  /*95b0*/  STS.U8 [R127+UR11+0x2200], R0 ;  /* 0x002200007f007988 */ /* 0x0001e8000800000b */
[----:B0-----:R0:W5:Y:S04]  /*95c0*/  LDL.LU R0, [R1+0x120] ;  /* 0x0001200001007983 */ /* 0x0011680000300800 */
[----:B------:R-:W-:Y:S04]  /*95d0*/  STS.U8 [R127+UR11+0x3200], R170 ;  /* 0x003200aa7f007988 */ /* 0x000fe8000800000b */
[----:B------:R-:W-:Y:S04]  /*95e0*/  STS.U8 [R127+UR11+0x2600], R118 ;  /* 0x002600767f007988 */ /* 0x000fe8000800000b */
[----:B------:R-:W-:Y:S04]  /*95f0*/  STS.U8 [R127+UR11+0x3600], R115 ;  /* 0x003600737f007988 */ /* 0x000fe8000800000b */
[----:B------:R-:W-:Y:S04]  /*9600*/  STS.U8 [R127+UR11+0x2a00], R150 ;  /* 0x002a00967f007988 */ /* 0x000fe8000800000b */
[----:B------:R-:W-:Y:S04]  /*9610*/  STS.U8 [R127+UR11+0x3a00], R154 ;  /* 0x003a009a7f007988 */ /* 0x000fe8000800000b */
[----:B------:R-:W-:Y:S04]  /*9620*/  STS.U8 [R127+UR11+0x2e00], R174 ;  /* 0x002e00ae7f007988 */ /* 0x000fe8000800000b */
[----:B------:R1:W-:Y:S02]  /*9630*/  STS.U8 [R127+UR11+0x3e00], R176 ;  /* 0x003e00b07f007988 */ /* 0x0003e4000800000b */
[----:B-1----:R-:W1:Y:S01]  /*9640*/  S2R R127, SR_TID.X ;  /* 0x00000000007f7919 */ /* 0x002e620000002100 */
[----:B------:R-:W-:-:S05]  /*9650*/  LOP3.LUT R116, R126, 0x50, RZ, 0x3c, !PT ;  /* 0x000000507e747812 */ /* 0x000fca00078e3cff */
[----:B------:R-:W-:Y:S04]  /*9660*/  STS.U8 [R116+UR11+0x2280], R169 ;  /* 0x002280a974007988 */ /* 0x000fe8000800000b */
[----:B------:R-:W-:Y:S04]  /*9670*/  STS.U8 [R116+UR11+0x3280], R167 ;  /* 0x003280a774007988 */ /* 0x000fe8000800000b */
[----:B------:R-:W-:Y:S04]  /*9680*/  STS.U8 [R116+UR11+0x2680], R119 ;  /* 0x0026807774007988 */ /* 0x000fe8000800000b */
[----:B------:R-:W-:Y:S04]  /*9690*/  STS.U8 [R116+UR11+0x3680], R120 ;  /* 0x0036807874007988 */ /* 0x000fe8000800000b */
[----:B------:R-:W-:Y:S04]  /*96a0*/  STS.U8 [R116+UR11+0x2a80], R156 ;  /* 0x002a809c74007988 */ /* 0x000fe8000800000b */
[----:B------:R-:W-:Y:S01]  /*96b0*/  STS.U8 [R116+UR11+0x3a80], R158 ;  /* 0x003a809e74007988 */ /* 0x000fe2000800000b */
[----:B-1----:R-:W-:-:S03]  /*96c0*/  LOP3.LUT R127, R127, 0x7f, RZ, 0xc0, !PT ;  /* 0x0000007f7f7f7812 */ /* 0x002fc600078ec0ff */
[----:B------:R-:W-:Y:S01]  /*96d0*/  STS.U8 [R116+UR11+0x2e80], R178 ;  /* 0x002e80b274007988 */ /* 0x000fe2000800000b */
[----:B------:R-:W-:-:S03]  /*96e0*/  LOP3.LUT R126, R127, 0x60, RZ, 0x3c, !PT ;  /* 0x000000607f7e7812 */ /* 0x000fc600078e3cff */
[----:B------:R-:W-:Y:S04]  /*96f0*/  STS.U8 [R116+UR11+0x3e80], R180 ;  /* 0x003e80b474007988 */ /* 0x000fe8000800000b */
[----:B------:R-:W-:Y:S04]  /*9700*/  STS.U8 [R126+UR11+0x2300], R165 ;  /* 0x002300a57e007988 */ /* 0x000fe8000800000b */
        /* <DEDUP_REMOVED lines=16> */
[----:B------:R-:W-:Y:S04]  /*9810*/  STS.U8 [R127+UR11+0x2f80], R186 ;  /* 0x002f80ba7f007988 */ /* 0x000fe8000800000b */
        /* <DEDUP_REMOVED lines=8> */
[----:B----4-:R0:W-:Y:S01]  /*98a0*/  STS.U8 [R126+UR11+0x5700], R145 ;  /* 0x005700917e007988 */ /* 0x0101e2000800000b */
[----:B-1----:R-:W-:-:S03]  /*98b0*/  LOP3.LUT R127, R126, 0x10, RZ, 0x3c, !PT ;  /* 0x000000107e7f7812 */ /* 0x002fc600078e3cff */
        /* <DEDUP_REMOVED lines=23> */
[----:B---3--:R0:W-:Y:S01]  /*9a30*/  STS.U8 [R127+UR11+0x5f80], R252 ;  /* 0x005f80fc7f007988 */ /* 0x0081e2000800000b */
[----:B------:R1:W-:Y:S06]  /*9a40*/  MEMBAR.ALL.CTA ;  /* 0x0000000000007992 */ /* 0x0003ec0000008000 */
[----:B-1----:R-:W1:Y:S01]  /*9a50*/  FENCE.VIEW.ASYNC.S ;  /* 0x00000000000073c6 */ /* 0x002e620000000000 */
[----:B------:R-:W-:Y:S01]  /*9a60*/  ULEA UR13, UR26, UR11, 0x3 ;  /* 0x0000000b1a0d7291 */ /* 0x000fe2000f8e18ff */
[----:B------:R-:W-:-:S03]  /*9a70*/  UMOV UR4, UR5 ;  /* 0x0000000500047c82 */ /* 0x000fc60008000000 */
[----:B------:R-:W-:Y:S01]  /*9a80*/  UIADD3 UR13, UPT, UPT, UR13, 0x6000, URZ ;  /* 0x000060000d0d7890 */ /* 0x000fe2000fffe0ff */
[----:B-1----:R-:W-:Y:S06]  /*9a90*/  BAR.SYNC.DEFER_BLOCKING 0x0 ;  /* 0x0000000000007b1d */ /* 0x002fec0000010000 */
[----:B0-----:R-:W-:Y:S05]  /*9aa0*/  @P0 BRA `(.L_x_9) ;  /* 0x0000000000380947 */ /* 0x001fea0003800000 */
[----:B------:R-:W-:Y:S01]  /*9ab0*/  UIADD3 UR29, UPT, UPT, UR10, 0x80, URZ ;  /* 0x000000800a1d7890 */ /* 0x000fe2000fffe0ff */
[----:B------:R-:W-:Y:S01]  /*9ac0*/  UMOV UR18, UR6 ;  /* 0x0000000600127c82 */ /* 0x000fe20008000000 */
[----:B------:R-:W-:Y:S01]  /*9ad0*/  UMOV UR19, 0x40004040 ;  /* 0x4000404000137882 */ /* 0x000fe20000000000 */
[----:B------:R-:W-:Y:S01]  /*9ae0*/  UMOV UR20, 0x0 ;  /* 0x0000000000147882 */ /* 0x000fe20000000000 */
[----:B------:R-:W-:Y:S01]  /*9af0*/  UMOV UR21, 0x8208490 ;  /* 0x0820849000157882 */ /* 0x000fe20000000000 */
[----:B------:R-:W-:Y:S01]  /*9b00*/  UMOV UR8, UR13 ;  /* 0x0000000d00087c82 */ /* 0x000fe20008000000 */
[----:B------:R-:W-:Y:S01]  /*9b10*/  UMOV UR9, URZ ;  /* 0x000000ff00097c82 */ /* 0x000fe20008000000 */
[----:B------:R-:W-:Y:S01]  /*9b20*/  UMOV UR30, 0x0 ;  /* 0x00000000001e7882 */ /* 0x000fe20000000000 */
[----:B------:R-:W-:Y:S01]  /*9b30*/  UMOV UR31, 0x8208490 ;  /* 0x08208490001f7882 */ /* 0x000fe20000000000 */
[----:B------:R0:W-:Y:S01]  /*9b40*/  UTCQMMA gdesc[UR18], gdesc[UR14], tmem[UR10], tmem[UR20], idesc[UR21], UPT ;  /* 0x00ff140e120075ea */ /* 0x0001e2000b80030a */
[----:B------:R-:W-:Y:S01]  /*9b50*/  UMOV UR5, UR8 ;  /* 0x0000000800057c82 */ /* 0x000fe20008000000 */
[----:B------:R0:W-:Y:S01]  /*9b60*/  UTCQMMA gdesc[UR16], gdesc[UR14], tmem[UR29], tmem[UR30], idesc[UR31], UPT ;  /* 0x00ff1e0e100075ea */ /* 0x0001e2000b80031d */
[----:B------:R0:W-:Y:S01]  /*9b70*/  UTCBAR [UR5], URZ ;  /* 0x000000ff050073e9 */ /* 0x0001e200080000ff */
[----:B------:R-:W-:-:S02]  /*9b80*/  NOP ;  /* 0x0000000000007918 */ /* 0x000fc40000000000 */
.L_x_9:
[----:B------:R-:W2:Y:S01]  /*9b90*/  LDL.LU R115, [R1+0x3c] ;  /* 0x00003c0001737983 */ /* 0x000ea20000300800 */
[----:B------:R-:W-:Y:S01]  /*9ba0*/  UIADD3 UR26, UPT, UPT, UR26, 0x1, URZ ;  /* 0x000000011a1a7890 */ /* 0x000fe2000fffe0ff */
[----:B------:R-:W-:Y:S02]  /*9bb0*/  IMAD.U32 R116, RZ, RZ, UR4 ;  /* 0x00000004ff747e24 */ /* 0x000fe4000f8e00ff */
[----:B------:R-:W-:Y:S01]  /*9bc0*/  VIADD R4, R4, 0xffffffe0 ;  /* 0xffffffe004047836 */ /* 0x000fe20000000000 */
[----:B------:R-:W-:-:S04]  /*9bd0*/  UISETP.GT.AND UP1, UPT, UR26, 0x1, UPT ;  /* 0x000000011a00788c */ /* 0x000fc8000bf24270 */
[----:B0-----:R-:W-:Y:S02]  /*9be0*/  USEL UR5, URZ, 0x1, !UP1 ;  /* 0x00000001ff057887 */ /* 0x001fe4000c800000 */
[----:B------:R-:W-:Y:S02]  /*9bf0*/  USEL UR26, UR26, URZ, !UP1 ;  /* 0x000000ff1a1a7287 */ /* 0x000fe4000c800000 */
[----:B------:R-:W-:Y:S01]  /*9c00*/  ULOP3.LUT UR5, UR4, UR5, URZ, 0x3c, !UPT ;  /* 0x0000000504057292 */ /* 0x000fe2000f8e3cff */
[----:B--2---:R-:W-:-:S05]  /*9c10*/  VIADD R115, R115, 0xffffffff ;  /* 0xffffffff73737836 */ /* 0x004fca0000000000 */
[----:B------:R1:W-:Y:S01]  /*9c20*/  STL [R1+0x3c], R115 ;  /* 0x00003c7301007387 */ /* 0x0003e20000100800 */
[----:B------:R-:W-:-:S13]  /*9c30*/  ISETP.NE.U32.AND P1, PT, R115, RZ, PT ;  /* 0x000000ff7300720c */ /* 0x000fda0003f25070 */
[----:B-1----:R-:W-:Y:S05]  /*9c40*/  @P1 BRA `(.L_x_10) ;  /* 0xffffffcc00101947 */ /* 0x002fea000383ffff */
.L_x_7:
[----:B------:R-:W0:Y:S01]  /*9c50*/  LDC R115, c[0x0][0x3a0] ;  /* 0x0000e800ff737b82 */ /* 0x000e220000000800 */
[----:B------:R-:W1:Y:S01]  /*9c60*/  LDCU UR5, c[0x0][0x39c] ;  /* 0x00007380ff0577ac */ /* 0x000e620008000800 */
[C---:B-----5:R-:W-:Y:S02]  /*9c70*/  VIADD R4, R0.reuse, 0x1 ;  /* 0x0000000100047836 */ /* 0x060fe40000000000 */
[C---:B------:R-:W-:Y:S01]  /*9c80*/  VIADD R5, R0.reuse, 0x3 ;  /* 0x0000000300057836 */ /* 0x040fe20000000000 */
[----:B------:R-:W2:Y:S01]  /*9c90*/  LDCU UR8, c[0x0][0x39c] ;  /* 0x00007380ff0877ac */ /* 0x000ea20008000800 */
[C---:B------:R-:W-:Y:S02]  /*9ca0*/  VIADD R6, R0.reuse, 0x2 ;  /* 0x0000000200067836 */ /* 0x040fe40000000000 */
[----:B------:R-:W3:Y:S01]  /*9cb0*/  LDC R231, c[0x0][0x3b4] ;  /* 0x0000ed00ffe77b82 */ /* 0x000ee20000000800 */
[----:B------:R-:W4:Y:S01]  /*9cc0*/  LDCU UR30, c[0x0][0x3b8] ;  /* 0x00007700ff1e77ac */ /* 0x000f220008000800 */
[----:B------:R-:W-:Y:S01]  /*9cd0*/  VIADD R8, R0, 0x5 ;  /* 0x0000000500087836 */ /* 0x000fe20000000000 */
[----:B------:R-:W0:Y:S01]  /*9ce0*/  LDCU UR7, c[0x0][0x39c] ;  /* 0x00007380ff0777ac */ /* 0x000e220008000800 */
[----:B------:R-:W0:Y:S01]  /*9cf0*/  LDCU UR6, c[0x0][0x39c] ;  /* 0x00007380ff0677ac */ /* 0x000e220008000800 */
[----:B-1----:R-:W-:Y:S01]  /*9d00*/  ISETP.GE.AND P2, PT, R4, UR5, PT ;  /* 0x0000000504007c0c */ /* 0x002fe2000bf46270 */
[----:B------:R-:W-:Y:S01]  /*9d10*/  VIADD R4, R0, 0x4 ;  /* 0x0000000400047836 */ /* 0x000fe20000000000 */
[----:B------:R-:W1:Y:S01]  /*9d20*/  LDCU.128 UR16, c[0x0][0x390] ;  /* 0x00007200ff1077ac */ /* 0x000e620008000c00 */
[----:B0-----:R-:W-:-:S03]  /*9d30*/  VIADD R115, R115, 0x1f ;  /* 0x0000001f73737836 */ /* 0x001fc60000000000 */
[----:B--2---:R-:W-:Y:S01]  /*9d40*/  ISETP.GE.AND P1, PT, R4, UR8, PT ;  /* 0x0000000804007c0c */ /* 0x004fe2000bf26270 */
[----:B------:R-:W0:Y:S01]  /*9d50*/  LDCU UR5, c[0x0][0x39c] ;  /* 0x00007380ff0577ac */ /* 0x000e220008000800 */
[----:B----4-:R-:W-:Y:S01]  /*9d60*/  IMAD R4, R0, UR30, RZ ;  /* 0x0000001e00047c24 */ /* 0x010fe2000f8e02ff */
[----:B------:R-:W-:Y:S02]  /*9d70*/  ISETP.GE.AND P4, PT, R115, 0x20, PT ;  /* 0x000000207300780c */ /* 0x000fe40003f86270 */
[----:B------:R-:W-:Y:S01]  /*9d80*/  ISETP.GE.AND P0, PT, R5, UR7, PT ;  /* 0x0000000705007c0c */ /* 0x000fe2000bf06270 */
[----:B---3--:R-:W-:Y:S02]  /*9d90*/  IMAD R228, R2, R231, RZ ;  /* 0x000000e702e47224 */ /* 0x008fe400078e02ff */
[----:B------:R-:W-:Y:S01]  /*9da0*/  VIADD R5, R4, UR30 ;  /* 0x0000001e04057c36 */ /* 0x000fe20008000000 */
[----:B------:R-:W-:Y:S01]  /*9db0*/  ISETP.GE.AND P3, PT, R6, UR6, PT ;  /* 0x0000000606007c0c */ /* 0x000fe2000bf66270 */
[----:B------:R-:W-:Y:S01]  /*9dc0*/  IMAD R231, R231, 0x80, R228 ;  /* 0x00000080e7e77824 */ /* 0x000fe200078e02e4 */
[----:B------:R-:W-:-:S02]  /*9dd0*/  SHF.R.S32.HI R6, RZ, 0x1f, R4 ;  /* 0x0000001fff067819 */ /* 0x000fc40000011404 */
[----:B-1----:R-:W-:-:S03]  /*9de0*/  IADD3 R229, P6, PT, R228, UR16, RZ ;  /* 0x00000010e4e57c10 */ /* 0x002fc6000ffde0ff */
[----:B------:R-:W-:Y:S10]  /*9df0*/  @!P4 BRA `(.L_x_11) ;  /* 0x000000000010c947 */ /* 0x000ff40003800000 */
[----:B------:R-:W-:-:S06]  /*9e00*/  USHF.L.U32 UR4, UR4, 0x1f, URZ ;  /* 0x0000001f04047899 */ /* 0x000fcc00080006ff */
[----:B------:R-:W-:-:S04]  /*9e10*/  IMAD.U32 R7, RZ, RZ, UR4 ;  /* 0x00000004ff077e24 */ /* 0x000fc8000f8e00ff */
[----:B------:R-:W1:Y:S02]  /*9e20*/  SYNCS.PHASECHK.TRANS64.TRYWAIT P4, [UR13], R7 ;  /* 0x00000007ff0075a7 */ /* 0x000e64000808110d */
[----:B-1----:R-:W-:Y:S05]  /*9e30*/  @!P4 BRA `(.L_x_12) ;  /* 0x00000098007cc947 */ /* 0x002fea0003800000 */
.L_x_11:
[----:B------:R-:W-:Y:S01]  /*9e40*/  LEA.HI.X.SX32 R228, R228, UR17, 0x1, P6 ;  /* 0x00000011e4e47c11 */ /* 0x000fe2000b0f0eff */
[----:B------:R-:W-:Y:S01]  /*9e50*/  BAR.SYNC.DEFER_BLOCKING 0x0 ;  /* 0x0000000000007b1d */ /* 0x000fe20000010000 */
[-C--:B------:R-:W-:Y:S02]  /*9e60*/  IADD3 R10, P6, PT, R4, R229.reuse, RZ ;  /* 0x000000e5040a7210 */ /* 0x080fe40007fde0ff */
[C---:B------:R-:W-:Y:S02]  /*9e70*/  IADD3 R230, P4, PT, R231.reuse, UR16, RZ ;  /* 0x00000010e7e67c10 */ /* 0x040fe4000ff9e0ff */
[----:B------:R-:W-:Y:S01]  /*9e80*/  SHF.R.S32.HI R7, RZ, 0x1f, R5 ;  /* 0x0000001fff077819 */ /* 0x000fe20000011405 */
[----:B------:R-:W-:Y:S01]  /*9e90*/  IMAD.X R11, R6, 0x1, R228, P6 ;  /* 0x00000001060b7824 */ /* 0x000fe200030e06e4 */
[----:B------:R-:W-:Y:S01]  /*9ea0*/  LEA.HI.X.SX32 R231, R231, UR17, 0x1, P4 ;  /* 0x00000011e7e77c11 */ /* 0x000fe2000a0f0eff */
[----:B------:R-:W1:Y:S01]  /*9eb0*/  LDCU UR4, c[0x0][0x39c] ;  /* 0x00007380ff0477ac */ /* 0x000e620008000800 */
[-C--:B------:R-:W-:Y:S01]  /*9ec0*/  IADD3 R12, P4, PT, R4, R230.reuse, RZ ;  /* 0x000000e6040c7210 */ /* 0x080fe20007f9e0ff */
[C---:B------:R-:W-:Y:S01]  /*9ed0*/  VIADD R4, R5.reuse, UR30 ;  /* 0x0000001e05047c36 */ /* 0x040fe20008000000 */
[-C--:B------:R-:W-:Y:S01]  /*9ee0*/  IADD3 R14, P6, PT, R5, R229.reuse, RZ ;  /* 0x000000e5050e7210 */ /* 0x080fe20007fde0ff */
[----:B------:R-:W2:Y:S02]  /*9ef0*/  LDCU.64 UR32, c[0x0][0x398] ;  /* 0x00007300ff2077ac */ /* 0x000ea40008000a00 */
[----:B------:R-:W-:Y:S01]  /*9f00*/  IMAD.X R13, R6, 0x1, R231, P4 ;  /* 0x00000001060d7824 */ /* 0x000fe200020e06e7 */
[----:B------:R-:W-:Y:S01]  /*9f10*/  SHF.R.S32.HI R6, RZ, 0x1f, R4 ;  /* 0x0000001fff067819 */ /* 0x000fe20000011404 */
[----:B------:R-:W-:Y:S01]  /*9f20*/  IMAD.X R15, R7, 0x1, R228, P6 ;  /* 0x00000001070f7824 */ /* 0x000fe200030e06e4 */
[C---:B------:R-:W-:Y:S01]  /*9f30*/  IADD3 R18, P6, PT, R4.reuse, R229, RZ ;  /* 0x000000e504127210 */ /* 0x040fe20007fde0ff */
[----:B------:R-:W3:Y:S01]  /*9f40*/  LDCU.64 UR6, c[0x0][0x398] ;  /* 0x00007300ff0677ac */ /* 0x000ee20008000a00 */
[----:B------:R-:W-:Y:S01]  /*9f50*/  IADD3 R16, P4, PT, R5, R230, RZ ;  /* 0x000000e605107210 */ /* 0x000fe20007f9e0ff */
[----:B------:R-:W-:-:S02]  /*9f60*/  VIADD R5, R4, UR30 ;  /* 0x0000001e04057c36 */ /* 0x000fc40008000000 */
[----:B------:R-:W-:Y:S01]  /*9f70*/  IMAD.X R19, R6, 0x1, R228, P6 ;  /* 0x0000000106137824 */ /* 0x000fe200030e06e4 */
[----:B------:R-:W-:Y:S01]  /*9f80*/  IADD3 R20, P6, PT, R4, R230, RZ ;  /* 0x000000e604147210 */ /* 0x000fe20007fde0ff */
[----:B------:R-:W4:Y:S02]  /*9f90*/  @!P5 SYNCS.CCTL.IV [UR11+0x6000] ;  /* 0x00600000ff00d9b1 */ /* 0x000f24000800000b */
[----:B----4-:R-:W-:Y:S01]  /*9fa0*/  BAR.SYNC.DEFER_BLOCKING 0x0 ;  /* 0x0000000000007b1d */ /* 0x010fe20000010000 */
[----:B------:R-:W-:Y:S01]  /*9fb0*/  IMAD.X R17, R7, 0x1, R231, P4 ;  /* 0x0000000107117824 */ /* 0x000fe200020e06e7 */
[----:B------:R-:W-:Y:S01]  /*9fc0*/  SHF.R.S32.HI R7, RZ, 0x1f, R5 ;  /* 0x0000001fff077819 */ /* 0x000fe20000011405 */
[----:B------:R-:W-:Y:S01]  /*9fd0*/  IMAD.X R21, R6, 0x1, R231, P6 ;  /* 0x0000000106157824 */ /* 0x000fe200030e06e7 */
[----:B0-----:R-:W-:Y:S01]  /*9fe0*/  ISETP.GE.AND P4, PT, R8, UR5, PT ;  /* 0x0000000508007c0c */ /* 0x001fe2000bf86270 */
[C---:B------:R-:W-:Y:S01]  /*9ff0*/  VIADD R4, R5.reuse, UR30 ;  /* 0x0000001e05047c36 */ /* 0x040fe20008000000 */
[----:B------:R-:W0:Y:S01]  /*a000*/  LDCU.64 UR8, c[0x0][0x398] ;  /* 0x00007300ff0877ac */ /* 0x000e220008000a00 */
[----:B------:R-:W-:Y:S01]  /*a010*/  VIADD R8, R0, 0x6 ;  /* 0x0000000600087836 */ /* 0x000fe20000000000 */
[----:B------:R4:W-:Y:S02]  /*a020*/  STL.64 [R1+0x118], R20 ;  /* 0x0001181401007387 */ /* 0x0009e40000100a00 */
[----:B------:R-:W-:Y:S01]  /*a030*/  SHF.R.S32.HI R6, RZ, 0x1f, R4 ;  /* 0x0000001fff067819 */ /* 0x000fe20000011404 */
[----:B------:R-:W5:Y:S01]  /*a040*/  LDCU.64 UR16, c[0x0][0x398] ;  /* 0x00007300ff1077ac */ /* 0x000f620008000a00 */
[----:B------:R-:W0:Y:S01]  /*a050*/  LDTM.x64 R164, tmem[UR12] ;  /* 0x0000000c00a479ee */ /* 0x000e220008340000 */
[----:B------:R-:W0:Y:S01]  /*a060*/  LDCU.64 UR14, c[0x0][0x398] ;  /* 0x00007300ff0e77ac */ /* 0x000e220008000a00 */
[----:B------:R-:W0:Y:S01]  /*a070*/  LDCU.64 UR20, c[0x0][0x398] ;  /* 0x00007300ff1477ac */ /* 0x000e220008000a00 */
[-C--:B----4-:R-:W-:Y:S01]  /*a080*/  IADD3 R20, P6, PT, R5, R229.reuse, RZ ;  /* 0x000000e505147210 */ /* 0x090fe20007fde0ff */
[----:B------:R-:W4:Y:S01]  /*a090*/  LDCU.64 UR26, c[0x0][0x398] ;  /* 0x00007300ff1a77ac */ /* 0x000f220008000a00 */
[----:B------:R-:W1:Y:S03]  /*a0a0*/  @!P5 SYNCS.CCTL.IV [UR11+0x6008] ;  /* 0x00600800ff00d9b1 */ /* 0x000e66000800000b */
[--C-:B------:R-:W-:Y:S01]  /*a0b0*/  IMAD.X R21, R7, 0x1, R228.reuse, P6 ;  /* 0x0000000107157824 */ /* 0x100fe200030e06e4 */
[----:B------:R-:W-:Y:S01]  /*a0c0*/  IADD3 R22, P5, PT, R4, R229, RZ ;  /* 0x000000e504167210 */ /* 0x000fe20007fbe0ff */
[----:B------:R-:W1:Y:S03]  /*a0d0*/  LDCU.64 UR22, c[0x0][0x398] ;  /* 0x00007300ff1677ac */ /* 0x000e660008000a00 */
[----:B------:R2:W-:Y:S01]  /*a0e0*/  STL.64 [R1+0x110], R20 ;  /* 0x0001101401007387 */ /* 0x0005e20000100a00 */
[----:B------:R-:W-:Y:S01]  /*a0f0*/  IMAD.X R23, R6, 0x1, R228, P5 ;  /* 0x0000000106177824 */ /* 0x000fe200028e06e4 */
[----:B------:R-:W1:Y:S01]  /*a100*/  LDCU.64 UR28, c[0x0][0x398] ;  /* 0x00007300ff1c77ac */ /* 0x000e620008000a00 */
[----:B0-----:R-:W-:Y:S01]  /*a110*/  F2FP.SATFINITE.E5M2.F32.PACK_AB_MERGE_C R189, R189, R188, RZ ;  /* 0x000000bcbdbd723e */ /* 0x001fe200048060ff */
[----:B------:R-:W0:Y:S01]  /*a120*/  LDCU UR11, c[0x0][0x398] ;  /* 0x00007300ff0b77ac */ /* 0x000e220008000800 */
[----:B------:R-:W-:-:S02]  /*a130*/  F2FP.SATFINITE.E5M2.F32.PACK_AB_MERGE_C R190, R191, R190, RZ ;  /* 0x000000bebfbe723e */ /* 0x000fc400048060ff */
[----:B--2---:R-:W-:Y:S01]  /*a140*/  IADD3 R20, P6, PT, R5, R230, RZ ;  /* 0x000000e605147210 */ /* 0x004fe20007fde0ff */
[----:B------:R-:W-:-:S04]  /*a150*/  VIADD R5, R4, UR30 ;  /* 0x0000001e04057c36 */ /* 0x000fc80008000000 */
[----:B------:R-:W-:Y:S01]  /*a160*/  IMAD.X R21, R7, 0x1, R231, P6 ;  /* 0x0000000107157824 */ /* 0x000fe200030e06e7 */
[----:B------:R-:W-:-:S04]  /*a170*/  SHF.R.S32.HI R7, RZ, 0x1f, R5 ;  /* 0x0000001fff077819 */ /* 0x000fc80000011405 */
[----:B------:R2:W-:Y:S04]  /*a180*/  STL.64 [R1+0x108], R20 ;  /* 0x0001081401007387 */ /* 0x0005e80000100a00 */
[----:B------:R0:W-:Y:S01]  /*a190*/  STL.64 [R1+0x100], R22 ;  /* 0x0001001601007387 */ /* 0x0001e20000100a00 */
[----:B--2---:R-:W-:Y:S01]  /*a1a0*/  IADD3 R20, P6, PT, R4, R230, RZ ;  /* 0x000000e604147210 */ /* 0x004fe20007fde0ff */
[C---:B------:R-:W-:Y:S01]  /*a1b0*/  VIADD R4, R5.reuse, UR30 ;  /* 0x0000001e05047c36 */ /* 0x040fe20008000000 */
[----:B0-----:R-:W-:-:S03]  /*a1c0*/  IADD3 R22, P5, PT, R5, R229, RZ ;  /* 0x000000e505167210 */ /* 0x001fc60007fbe0ff */
[----:B------:R-:W-:Y:S01]  /*a1d0*/  IMAD.X R21, R6, 0x1, R231, P6 ;  /* 0x0000000106157824 */ /* 0x000fe200030e06e7 */
[----:B------:R-:W-:Y:S01]  /*a1e0*/  SHF.R.S32.HI R6, RZ, 0x1f, R4 ;  /* 0x0000001fff067819 */ /* 0x000fe20000011404 */
[----:B------:R-:W-:-:S03]  /*a1f0*/  IMAD.X R23, R7, 0x1, R228, P5 ;  /* 0x0000000107177824 */ /* 0x000fc600028e06e4 */
[----:B------:R0:W-:Y:S04]  /*a200*/  STL.64 [R1+0xf8], R20 ;  /* 0x0000f81401007387 */ /* 0x0001e80000100a00 */
[----:B------:R-:W-:Y:S04]  /*a210*/  STL.64 [R1+0x1b8], R192 ;  /* 0x0001b8c001007387 */ /* 0x000fe80000100a00 */
[----:B------:R-:W-:Y:S04]  /*a220*/  STL.64 [R1+0x1b0], R194 ;  /* 0x0001b0c201007387 */ /* 0x000fe80000100a00 */
[----:B------:R2:W-:Y:S01]  /*a230*/  STL [R1+0x1a8], R204 ;  /* 0x0001a8cc01007387 */ /* 0x0005e20000100800 */
[----:B0-----:R-:W-:Y:S01]  /*a240*/  IADD3 R20, P6, PT, R5, R230, RZ ;  /* 0x000000e605147210 */ /* 0x001fe20007fde0ff */
[----:B------:R-:W-:-:S02]  /*a250*/  VIADD R5, R4, UR30 ;  /* 0x0000001e04057c36 */ /* 0x000fc40008000000 */
[----:B------:R-:W-:Y:S02]  /*a260*/  STL.64 [R1+0x1a0], R196 ;  /* 0x0001a0c401007387 */ /* 0x000fe40000100a00 */
[----:B------:R-:W-:Y:S01]  /*a270*/  IMAD.X R21, R7, 0x1, R231, P6 ;  /* 0x0000000107157824 */ /* 0x000fe200030e06e7 */
[----:B------:R-:W-:Y:S01]  /*a280*/  SHF.R.S32.HI R7, RZ, 0x1f, R5 ;  /* 0x0000001fff077819 */ /* 0x000fe20000011405 */
[----:B------:R-:W-:Y:S01]  /*a290*/  STL.64 [R1+0x198], R198 ;  /* 0x000198c601007387 */ /* 0x000fe20000100a00 */
[----:B--2---:R-:W-:-:S03]  /*a2a0*/  F2FP.SATFINITE.E5M2.F32.PACK_AB_MERGE_C R204, R181, R180, RZ ;  /* 0x000000b4b5cc723e */ /* 0x004fc600048060ff */
[----:B------:R-:W-:Y:S04]  /*a2b0*/  STL.64 [R1+0x190], R200 ;  /* 0x000190c801007387 */ /* 0x000fe80000100a00 */
[----:B------:R-:W-:Y:S04]  /*a2c0*/  STL.64 [R1+0x188], R202 ;  /* 0x000188ca01007387 */ /* 0x000fe80000100a00 */
[----:B------:R0:W-:Y:S04]  /*a2d0*/  STL [R1+0x180], R205 ;  /* 0x000180cd01007387 */ /* 0x0001e80000100800 */
[----:B------:R-:W-:Y:S04]  /*a2e0*/  STL.64 [R1+0x178], R206 ;  /* 0x000178ce01007387 */ /* 0x000fe80000100a00 */
[----:B------:R-:W-:Y:S01]  /*a2f0*/  STL.64 [R1+0x170], R208 ;  /* 0x000170d001007387 */ /* 0x000fe20000100a00 */
[----:B0-----:R-:W-:-:S03]  /*a300*/  F2FP.SATFINITE.E5M2.F32.PACK_AB_MERGE_C R205, R183, R182, RZ ;  /* 0x000000b6b7cd723e */ /* 0x001fc600048060ff */
        /* <DEDUP_REMOVED lines=12> */
[----:B------:R0:W-:Y:S04]  /*a3d0*/  STL.64 [R1+0xf0], R22 ;  /* 0x0000f01601007387 */ /* 0x0001e80000100a00 */
[----:B------:R2:W-:Y:S01]  /*a3e0*/  STL.64 [R1+0xe8], R20 ;  /* 0x0000e81401007387 */ /* 0x0005e20000100a00 */
[C---:B0-----:R-:W-:Y:S02]  /*a3f0*/  IADD3 R22, P5, PT, R4.reuse, R229, RZ ;  /* 0x000000e504167210 */ /* 0x041fe40007fbe0ff */
[----:B--2---:R-:W-:-:S03]  /*a400*/  IADD3 R20, P6, PT, R4, R230, RZ ;  /* 0x000000e604147210 */ /* 0x004fc60007fde0ff */
[C---:B------:R-:W-:Y:S02]  /*a410*/  IMAD.X R23, R6.reuse, 0x1, R228, P5 ;  /* 0x0000000106177824 */ /* 0x040fe400028e06e4 */
[C---:B------:R-:W-:Y:S02]  /*a420*/  VIADD R4, R5.reuse, UR30 ;  /* 0x0000001e05047c36 */ /* 0x040fe40008000000 */
[----:B------:R-:W-:Y:S01]  /*a430*/  IMAD.X R21, R6, 0x1, R231, P6 ;  /* 0x0000000106157824 */ /* 0x000fe200030e06e7 */
[----:B------:R0:W-:Y:S02]  /*a440*/  STL.64 [R1+0xe0], R22 ;  /* 0x0000e01601007387 */ /* 0x0001e40000100a00 */
[----:B------:R-:W-:Y:S02]  /*a450*/  SHF.R.S32.HI R6, RZ, 0x1f, R4 ;  /* 0x0000001fff067819 */ /* 0x000fe40000011404 */
[----:B------:R2:W-:Y:S01]  /*a460*/  STL.64 [R1+0xd8], R20 ;  /* 0x0000d81401007387 */ /* 0x0005e20000100a00 */
[----:B0-----:R-:W-:-:S02]  /*a470*/  IADD3 R22, P5, PT, R5, R229, RZ ;  /* 0x000000e505167210 */ /* 0x001fc40007fbe0ff */
        /* <DEDUP_REMOVED lines=64> */
[-C--:B--2---:R-:W-:Y:S01]  /*a880*/  IADD3 R20, P6, PT, R5, R230.reuse, RZ ;  /* 0x000000e605147210 */ /* 0x084fe20007fde0ff */
[C---:B------:R-:W-:Y:S02]  /*a890*/  VIADD R5, R4.reuse, UR30 ;  /* 0x0000001e04057c36 */ /* 0x040fe40008000000 */
[C-C-:B------:R-:W-:Y:S01]  /*a8a0*/  IMAD.X R23, R7.reuse, 0x1, R228.reuse, P5 ;  /* 0x0000000107177824 */ /* 0x140fe200028e06e4 */
[CC--:B------:R-:W-:Y:S01]  /*a8b0*/  IADD3 R192, P5, PT, R4.reuse, R229.reuse, RZ ;  /* 0x000000e504c07210 */ /* 0x0c0fe20007fbe0ff */
[----:B------:R-:W-:Y:S01]  /*a8c0*/  IMAD.X R21, R7, 0x1, R231, P6 ;  /* 0x0000000107157824 */ /* 0x000fe200030e06e7 */
[-C--:B------:R-:W-:Y:S01]  /*a8d0*/  IADD3 R194, P6, PT, R4, R230.reuse, RZ ;  /* 0x000000e604c27210 */ /* 0x080fe20007fde0ff */
[C---:B------:R-:W-:Y:S01]  /*a8e0*/  VIADD R4, R5.reuse, UR30 ;  /* 0x0000001e05047c36 */ /* 0x040fe20008000000 */
[----:B------:R-:W-:Y:S01]  /*a8f0*/  SHF.R.S32.HI R7, RZ, 0x1f, R5 ;  /* 0x0000001fff077819 */ /* 0x000fe20000011405 */
[C---:B------:R-:W-:Y:S01]  /*a900*/  IMAD.X R193, R6.reuse, 0x1, R228, P5 ;  /* 0x0000000106c17824 */ /* 0x040fe200028e06e4 */
[CC--:B------:R-:W-:Y:S01]  /*a910*/  IADD3 R196, P5, PT, R5.reuse, R229.reuse, RZ ;  /* 0x000000e505c47210 */ /* 0x0c0fe20007fbe0ff */
[--C-:B------:R-:W-:Y:S01]  /*a920*/  IMAD.X R195, R6, 0x1, R231.reuse, P6 ;  /* 0x0000000106c37824 */ /* 0x100fe200030e06e7 */
[-C--:B------:R-:W-:Y:S01]  /*a930*/  IADD3 R198, P6, PT, R5, R230.reuse, RZ ;  /* 0x000000e605c67210 */ /* 0x080fe20007fde0ff */
[C---:B------:R-:W-:Y:S01]  /*a940*/  VIADD R5, R4.reuse, UR30 ;  /* 0x0000001e04057c36 */ /* 0x040fe20008000000 */
[----:B------:R-:W-:Y:S01]  /*a950*/  SHF.R.S32.HI R6, RZ, 0x1f, R4 ;  /* 0x0000001fff067819 */ /* 0x000fe20000011404 */
        /* <DEDUP_REMOVED lines=34> */
[----:B------:R-:W-:Y:S01]  /*ab80*/  VIADD R244, R248, UR30 ;  /* 0x0000001ef8f47c36 */ /* 0x000fe20008000000 */
[----:B------:R-:W-:Y:S01]  /*ab90*/  SHF.R.S32.HI R5, RZ, 0x1f, R248 ;  /* 0x0000001fff057819 */ /* 0x000fe200000114f8 */
[C---:B------:R-:W-:Y:S01]  /*aba0*/  IMAD.X R225, R4.reuse, 0x1, R228, P5 ;  /* 0x0000000104e17824 */ /* 0x040fe200028e06e4 */
[----:B------:R-:W-:Y:S01]  /*abb0*/  STL.64 [R1+0x50], R22 ;  /* 0x0000501601007387 */ /* 0x000fe20000100a00 */
[--C-:B------:R-:W-:Y:S01]  /*abc0*/  IMAD.X R227, R4, 0x1, R231.reuse, P6 ;  /* 0x0000000104e37824 */ /* 0x100fe200030e06e7 */
[-C--:B------:R-:W-:Y:S01]  /*abd0*/  IADD3 R250, P6, PT, R248, R229.reuse, RZ ;  /* 0x000000e5f8fa7210 */ /* 0x080fe20007fde0ff */
[----:B------:R-:W-:Y:S01]  /*abe0*/  VIADD R240, R244, UR30 ;  /* 0x0000001ef4f07c36 */ /* 0x000fe20008000000 */
[-C--:B------:R-:W-:Y:S01]  /*abf0*/  IADD3 R248, P5, PT, R248, R230.reuse, RZ ;  /* 0x000000e6f8f87210 */ /* 0x080fe20007fbe0ff */
[----:B------:R-:W-:Y:S01]  /*ac00*/  STL.64 [R1+0x48], R20 ;  /* 0x0000481401007387 */ /* 0x000fe20000100a00 */
[----:B------:R-:W-:Y:S01]  /*ac10*/  SHF.R.S32.HI R4, RZ, 0x1f, R244 ;  /* 0x0000001fff047819 */ /* 0x000fe200000114f4 */
[C---:B------:R-:W-:Y:S01]  /*ac20*/  IMAD.X R251, R5.reuse, 0x1, R228, P6 ;  /* 0x0000000105fb7824 */ /* 0x040fe200030e06e4 */
[-C--:B------:R-:W-:Y:S01]  /*ac30*/  IADD3 R246, P6, PT, R244, R229.reuse, RZ ;  /* 0x000000e5f4f67210 */ /* 0x080fe20007fde0ff */
[--C-:B------:R-:W-:Y:S01]  /*ac40*/  IMAD.X R249, R5, 0x1, R231.reuse, P5 ;  /* 0x0000000105f97824 */ /* 0x100fe200028e06e7 */
[----:B------:R-:W-:Y:S01]  /*ac50*/  SHF.R.S32.HI R5, RZ, 0x1f, R240 ;  /* 0x0000001fff057819 */ /* 0x000fe200000114f0 */
[----:B------:R-:W-:Y:S01]  /*ac60*/  VIADD R236, R240, UR30 ;  /* 0x0000001ef0ec7c36 */ /* 0x000fe20008000000 */
[-C--:B------:R-:W-:Y:S01]  /*ac70*/  IADD3 R244, P5, PT, R244, R230.reuse, RZ ;  /* 0x000000e6f4f47210 */ /* 0x080fe20007fbe0ff */
[----:B------:R-:W-:Y:S01]  /*ac80*/  IMAD.X R247, R4, 0x1, R228, P6 ;  /* 0x0000000104f77824 */ /* 0x000fe200030e06e4 */
[-C--:B------:R-:W-:Y:S01]  /*ac90*/  IADD3 R242, P6, PT, R240, R229.reuse, RZ ;  /* 0x000000e5f0f27210 */ /* 0x080fe20007fde0ff */
[----:B------:R-:W-:Y:S01]  /*aca0*/  VIADD R232, R236, UR30 ;  /* 0x0000001eece87c36 */ /* 0x000fe20008000000 */
[----:B------:R0:W-:Y:S01]  /*acb0*/  STL [R1+0x1d8], R192 ;  /* 0x0001d8c001007387 */ /* 0x0001e20000100800 */
[--C-:B------:R-:W-:Y:S01]  /*acc0*/  IMAD.X R245, R4, 0x1, R231.reuse, P5 ;  /* 0x0000000104f57824 */ /* 0x100fe200028e06e7 */
[----:B------:R-:W-:Y:S01]  /*acd0*/  SHF.R.S32.HI R4, RZ, 0x1f, R236 ;  /* 0x0000001fff047819 */ /* 0x000fe200000114ec */
[C---:B------:R-:W-:Y:S01]  /*ace0*/  IMAD.X R243, R5.reuse, 0x1, R228, P6 ;  /* 0x0000000105f37824 */ /* 0x040fe200030e06e4 */
[----:B------:R-:W-:Y:S01]  /*acf0*/  IADD3 R240, P6, PT, R240, R230, RZ ;  /* 0x000000e6f0f07210 */ /* 0x000fe20007fde0ff */
[----:B------:R2:W-:Y:S01]  /*ad00*/  STL [R1+0x1c0], R193 ;  /* 0x0001c0c101007387 */ /* 0x0005e20000100800 */
[----:B------:R-:W-:Y:S01]  /*ad10*/  VIADD R252, R232, UR30 ;  /* 0x0000001ee8fc7c36 */ /* 0x000fe20008000000 */
[----:B-1----:R-:W-:Y:S01]  /*ad20*/  ISETP.GE.AND P5, PT, R8, UR4, PT ;  /* 0x0000000408007c0c */ /* 0x002fe2000bfa6270 */
[----:B------:R-:W1:Y:S01]  /*ad30*/  LDCU.64 UR4, c[0x0][0x398] ;  /* 0x00007300ff0477ac */ /* 0x000e620008000a00 */
[----:B------:R-:W-:Y:S01]  /*ad40*/  IMAD.X R241, R5, 0x1, R231, P6 ;  /* 0x0000000105f17824 */ /* 0x000fe200030e06e7 */
[----:B------:R-:W-:Y:S01]  /*ad50*/  IADD3 R238, P6, PT, R236, R229, RZ ;  /* 0x000000e5ecee7210 */ /* 0x000fe20007fde0ff */
[----:B------:R3:W-:Y:S01]  /*ad60*/  STL.64 [R1+0x1c8], R194 ;  /* 0x0001c8c201007387 */ /* 0x0007e20000100a00 */
[----:B------:R-:W-:-:S02]  /*ad70*/  SHF.R.S32.HI R5, RZ, 0x1f, R232 ;  /* 0x0000001fff057819 */ /* 0x000fc400000114e8 */
[----:B0-----:R-:W-:Y:S01]  /*ad80*/  F2FP.SATFINITE.E5M2.F32.PACK_AB_MERGE_C R192, R177, R176, RZ ;  /* 0x000000b0b1c0723e */ /* 0x001fe200048060ff */
[----:B------:R-:W-:Y:S01]  /*ad90*/  IMAD.X R239, R4, 0x1, R228, P6 ;  /* 0x0000000104ef7824 */ /* 0x000fe200030e06e4 */
[----:B------:R-:W-:Y:S01]  /*ada0*/  IADD3 R236, P6, PT, R236, R230, RZ ;  /* 0x000000e6ecec7210 */ /* 0x000fe20007fde0ff */
[----:B------:R0:W-:Y:S01]  /*adb0*/  STL.64 [R1+0x1d0], R196 ;  /* 0x0001d0c401007387 */ /* 0x0001e20000100a00 */
[----:B--2---:R-:W-:-:S03]  /*adc0*/  F2FP.SATFINITE.E5M2.F32.PACK_AB_MERGE_C R193, R179, R178, RZ ;  /* 0x000000b2b3c1723e */ /* 0x004fc600048060ff */
[--C-:B------:R-:W-:Y:S01]  /*add0*/  IMAD.X R237, R4, 0x1, R231.reuse, P6 ;  /* 0x0000000104ed7824 */ /* 0x100fe200030e06e7 */
[CC--:B------:R-:W-:Y:S01]  /*ade0*/  IADD3 R234, P6, PT, R232.reuse, R229.reuse, RZ ;  /* 0x000000e5e8ea7210 */ /* 0x0c0fe20007fde0ff */
[----:B------:R2:W-:Y:S01]  /*adf0*/  STL.64 [R1+0x1e0], R198 ;  /* 0x0001e0c601007387 */ /* 0x0005e20000100a00 */
[----:B---3--:R-:W-:Y:S02]  /*ae00*/  F2FP.SATFINITE.E5M2.F32.PACK_AB_MERGE_C R194, R171, R170, RZ ;  /* 0x000000aaabc2723e */ /* 0x008fe400048060ff */
[----:B------:R-:W-:Y:S01]  /*ae10*/  SHF.R.S32.HI R4, RZ, 0x1f, R252 ;  /* 0x0000001fff047819 */ /* 0x000fe200000114fc */
[----:B------:R-:W-:Y:S01]  /*ae20*/  IMAD.X R235, R5, 0x1, R228, P6 ;  /* 0x0000000105eb7824 */ /* 0x000fe200030e06e4 */
[----:B------:R-:W-:Y:S01]  /*ae30*/  IADD3 R232, P6, PT, R232, R230, RZ ;  /* 0x000000e6e8e87210 */ /* 0x000fe20007fde0ff */
[----:B------:R3:W-:Y:S01]  /*ae40*/  STL.64 [R1+0x1e8], R200 ;  /* 0x0001e8c801007387 */ /* 0x0007e20000100a00 */
[----:B0-----:R-:W-:Y:S02]  /*ae50*/  F2FP.SATFINITE.E5M2.F32.PACK_AB_MERGE_C R196, R169, R168, RZ ;  /* 0x000000a8a9c4723e */ /* 0x001fe400048060ff */
[----:B------:R-:W-:Y:S01]  /*ae60*/  F2FP.SATFINITE.E5M2.F32.PACK_AB_MERGE_C R197, R175, R174, RZ ;  /* 0x000000aeafc5723e */ /* 0x000fe200048060ff */
[----:B------:R0:W-:Y:S01]  /*ae70*/  STL.64 [R1+0x1f0], R202 ;  /* 0x0001f0ca01007387 */ /* 0x0001e20000100a00 */
[----:B------:R-:W-:Y:S01]  /*ae80*/  IMAD.X R233, R5, 0x1, R231, P6 ;  /* 0x0000000105e97824 */ /* 0x000fe200030e06e7 */
[----:B------:R-:W-:Y:S01]  /*ae90*/  IADD3 R174, P6, PT, R252, R229, RZ ;  /* 0x000000e5fcae7210 */ /* 0x000fe20007fde0ff */
[----:B--2---:R-:W-:Y:S01]  /*aea0*/  IMAD.MOV.U32 R198, RZ, RZ, R16 ;  /* 0x000000ffffc67224 */ /* 0x004fe200078e0010 */
[----:B------:R-:W-:Y:S01]  /*aeb0*/  F2FP.SATFINITE.E5M2.F32.PACK_AB_MERGE_C R195, R173, R172, RZ ;  /* 0x000000acadc3723e */ /* 0x000fe200048060ff */
[----:B------:R2:W-:Y:S01]  /*aec0*/  STL.64 [R1+0x1f8], R206 ;  /* 0x0001f8ce01007387 */ /* 0x0005e20000100a00 */
[----:B------:R-:W-:-:S02]  /*aed0*/  IMAD.MOV.U32 R199, RZ, RZ, R17 ;  /* 0x000000ffffc77224 */ /* 0x000fc400078e0011 */
[----:B------:R-:W-:Y:S01]  /*aee0*/  IMAD.X R175, R4, 0x1, R228, P6 ;  /* 0x0000000104af7824 */ /* 0x000fe200030e06e4 */
[----:B------:R-:W-:Y:S01]  /*aef0*/  IADD3 R172, P6, PT, R252, R230, RZ ;  /* 0x000000e6fcac7210 */ /* 0x000fe20007fde0ff */
[----:B------:R1:W-:Y:S01]  /*af00*/  STL.64 [R1+0x200], R208 ;  /* 0x000200d001007387 */ /* 0x0003e20000100a00 */
[----:B---3--:R-:W-:Y:S01]  /*af10*/  IMAD.MOV.U32 R200, RZ, RZ, R18 ;  /* 0x000000ffffc87224 */ /* 0x008fe200078e0012 */
[----:B0-----:R-:W-:Y:S01]  /*af20*/  F2FP.SATFINITE.E5M2.F32.PACK_AB_MERGE_C R202, R165, R164, RZ ;  /* 0x000000a4a5ca723e */ /* 0x001fe200048060ff */
[----:B------:R-:W-:Y:S01]  /*af30*/  IMAD.MOV.U32 R201, RZ, RZ, R19 ;  /* 0x000000ffffc97224 */ /* 0x000fe200078e0013 */
[----:B------:R-:W-:Y:S01]  /*af40*/  F2FP.SATFINITE.E5M2.F32.PACK_AB_MERGE_C R203, R167, R166, RZ ;  /* 0x000000a6a7cb723e */ /* 0x000fe200048060ff */
[----:B------:R-:W-:Y:S01]  /*af50*/  IMAD.X R173, R4, 0x1, R231, P6 ;  /* 0x0000000104ad7824 */ /* 0x000fe200030e06e7 */
[----:B------:R-:W-:Y:S01]  /*af60*/  LDTM.x64 R108, tmem[UR12+0x40] ;  /* 0x0000400c006c79ee */ /* 0x000fe20008340000 */
[----:B------:R-:W0:Y:S01]  /*af70*/  LDTM.x64 R44, tmem[UR12+0x80] ;  /* 0x0000800c002c79ee */ /* 0x000e220008340000 */
[----:B------:R-:W-:Y:S01]  /*af80*/  ISETP.GE.AND P6, PT, R2, UR18, PT ;  /* 0x0000001202007c0c */ /* 0x000fe2000bfc6270 */
[----:B--2---:R-:W-:-:S02]  /*af90*/  IMAD.MOV.U32 R206, RZ, RZ, R14 ;  /* 0x000000ffffce7224 */ /* 0x004fc400078e000e */
[----:B------:R-:W-:Y:S01]  /*afa0*/  IMAD.MOV.U32 R207, RZ, RZ, R15 ;  /* 0x000000ffffcf7224 */ /* 0x000fe200078e000f */
[----:B------:R-:W-:Y:S01]  /*afb0*/  ISETP.LT.AND P6, PT, R0, UR33, !P6 ;  /* 0x0000002100007c0c */ /* 0x000fe2000f7c1270 */
[----:B-1----:R-:W-:Y:S02]  /*afc0*/  IMAD.MOV.U32 R208, RZ, RZ, R12 ;  /* 0x000000ffffd07224 */ /* 0x002fe400078e000c */
[----:B------:R-:W-:Y:S01]  /*afd0*/  IMAD.MOV.U32 R209, RZ, RZ, R13 ;  /* 0x000000ffffd17224 */ /* 0x000fe200078e000d */
[----:B0-----:R-:W-:Y:S01]  /*afe0*/  F2FP.SATFINITE.E5M2.F32.PACK_AB_MERGE_C R185, R69, R68, RZ ;  /* 0x0000004445b9723e */ /* 0x001fe200048060ff */
[----:B------:R-:W-:Y:S01]  /*aff0*/  IMAD.MOV.U32 R68, RZ, RZ, R10 ;  /* 0x000000ffff447224 */ /* 0x000fe200078e000a */
[----:B------:R-:W-:Y:S01]  /*b000*/  F2FP.SATFINITE.E5M2.F32.PACK_AB_MERGE_C R176, R45, R44, RZ ;  /* 0x0000002c2db0723e */ /* 0x000fe200048060ff */
[----:B------:R-:W-:Y:S01]  /*b010*/  IMAD.MOV.U32 R69, RZ, RZ, R11 ;  /* 0x000000ffff457224 */ /* 0x000fe200078e000b */
[----:B------:R-:W-:Y:S02]  /*b020*/  F2FP.SATFINITE.E5M2.F32.PACK_AB_MERGE_C R177, R47, R46, RZ ;  /* 0x0000002e2fb1723e */ /* 0x000fe400048060ff */
[----:B------:R-:W-:-:S02]  /*b030*/  F2FP.SATFINITE.E5M2.F32.PACK_AB_MERGE_C R178, R49, R48, RZ ;  /* 0x0000003031b2723e */ /* 0x000fc400048060ff */
[----:B------:R-:W-:Y:S02]  /*b040*/  F2FP.SATFINITE.E5M2.F32.PACK_AB_MERGE_C R179, R51, R50, RZ ;  /* 0x0000003233b3723e */ /* 0x000fe400048060ff */
[----:B------:R-:W-:Y:S02]  /*b050*/  F2FP.SATFINITE.E5M2.F32.PACK_AB_MERGE_C R180, R53, R52, RZ ;  /* 0x0000003435b4723e */ /* 0x000fe400048060ff */
[----:B------:R-:W-:Y:S02]  /*b060*/  F2FP.SATFINITE.E5M2.F32.PACK_AB_MERGE_C R181, R55, R54, RZ ;  /* 0x0000003637b5723e */ /* 0x000fe400048060ff */
[----:B------:R-:W-:Y:S02]  /*b070*/  F2FP.SATFINITE.E5M2.F32.PACK_AB_MERGE_C R182, R57, R56, RZ ;  /* 0x0000003839b6723e */ /* 0x000fe400048060ff */
[----:B------:R-:W-:Y:S02]  /*b080*/  F2FP.SATFINITE.E5M2.F32.PACK_AB_MERGE_C R183, R59, R58, RZ ;  /* 0x0000003a3bb7723e */ /* 0x000fe400048060ff */
[----:B------:R-:W-:-:S02]  /*b090*/  F2FP.SATFINITE.E5M2.F32.PACK_AB_MERGE_C R184, R61, R60, RZ ;  /* 0x0000003c3db8723e */ /* 0x000fc400048060ff */
[----:B------:R-:W-:Y:S02]  /*b0a0*/  F2FP.SATFINITE.E5M2.F32.PACK_AB_MERGE_C R187, R63, R62, RZ ;  /* 0x0000003e3fbb723e */ /* 0x000fe400048060ff */
[----:B------:R-:W-:Y:S02]  /*b0b0*/  F2FP.SATFINITE.E5M2.F32.PACK_AB_MERGE_C R188, R65, R64, RZ ;  /* 0x0000004041bc723e */ /* 0x000fe400048060ff */
[----:B------:R-:W-:Y:S02]  /*b0c0*/  F2FP.SATFINITE.E5M2.F32.PACK_AB_MERGE_C R186, R67, R66, RZ ;  /* 0x0000004243ba723e */ /* 0x000fe400048060ff */
[----:B------:R-:W0:Y:S01]  /*b0d0*/  LDTM.x64 R4, tmem[UR12+0xc0] ;  /* 0x0000c00c000479ee */ /* 0x000e220008340000 */
[----:B------:R-:W-:Y:S01]  /*b0e0*/  NOP ;  /* 0x0000000000007918 */ /* 0x000fe20000000000 */
[----:B------:R1:W-:Y:S01]  /*b0f0*/  @P6 STG.E.U8 desc[UR24][R68.64], R202 ;  /* 0x000000ca44006986 */ /* 0x0003e2000c101118 */
[----:B------:R-:W-:Y:S01]  /*b100*/  ISETP.GE.AND P6, PT, R0, UR19, PT ;  /* 0x0000001300007c0c */ /* 0x000fe2000bfc6270 */
[----:B------:R-:W2:Y:S03]  /*b110*/  LDCU.64 UR12, c[0x0][0x398] ;  /* 0x00007300ff0c77ac */ /* 0x000ea60008000a00 */
[----:B------:R-:W-:Y:S01]  /*b120*/  ISETP.LT.AND P6, PT, R3, UR4, !P6 ;  /* 0x0000000403007c0c */ /* 0x000fe2000f7c1270 */
[----:B------:R-:W3:Y:S01]  /*b130*/  LDCU UR4, c[0x0][0x39c] ;  /* 0x00007380ff0477ac */ /* 0x000ee20008000800 */
[----:B------:R-:W0:Y:S01]  /*b140*/  LDCU.64 UR18, c[0x0][0x398] ;  /* 0x00007300ff1277ac */ /* 0x000e220008000a00 */
[----:B-1----:R-:W-:-:S10]  /*b150*/  PRMT R68, R202, 0x9910, RZ ;  /* 0x00009910ca447816 */ /* 0x002fd400000000ff */
[----:B------:R1:W-:Y:S01]  /*b160*/  @P6 STG.E.U8 desc[UR24][R208.64], R176 ;  /* 0x000000b0d0006986 */ /* 0x0003e2000c101118 */
[----:B------:R-:W-:Y:S01]  /*b170*/  ISETP.LT.AND P6, PT, R2, UR6, !P2 ;  /* 0x0000000602007c0c */ /* 0x000fe2000d7c1270 */
[----:B------:R-:W0:Y:S01]  /*b180*/  LDCU UR6, c[0x0][0x398] ;  /* 0x00007300ff0677ac */ /* 0x000e220008000800 */
[----:B------:R-:W-:Y:S02]  /*b190*/  SHF.R.S32.HI R68, RZ, 0x8, R68 ;  /* 0x00000008ff447819 */ /* 0x000fe40000011444 */
[----:B--2---:R-:W-:Y:S01]  /*b1a0*/  ISETP.LT.AND P2, PT, R3, UR12, !P2 ;  /* 0x0000000c03007c0c */ /* 0x004fe2000d741270 */
[----:B------:R-:W2:Y:S01]  /*b1b0*/  LDCU UR12, c[0x0][0x398] ;  /* 0x00007300ff0c77ac */ /* 0x000ea20008000800 */
[----:B-1----:R-:W2:Y:S07]  /*b1c0*/  LDL.LU.64 R208, [R1+0x110] ;  /* 0x0001100001d07983 */ /* 0x002eae0000300a00 */
[----:B------:R1:W-:Y:S02]  /*b1d0*/  @P6 STG.E.U8 desc[UR24][R206.64], R68 ;  /* 0x00000044ce006986 */ /* 0x0003e4000c101118 */
[----:B-1----:R-:W-:-:S02]  /*b1e0*/  VIADD R68, R0, 0x7 ;  /* 0x0000000700447836 */ /* 0x002fc40000000000 */
[----:B------:R-:W2:Y:S03]  /*b1f0*/  LDL.LU.64 R206, [R1+0x108] ;  /* 0x0001080001ce7983 */ /* 0x000ea60000300a00 */
[----:B---3--:R-:W-:Y:S01]  /*b200*/  ISETP.GE.AND P6, PT, R68, UR4, PT ;  /* 0x0000000444007c0c */ /* 0x008fe2000bfc6270 */
[----:B------:R-:W1:Y:S01]  /*b210*/  LDCU UR4, c[0x0][0x39c] ;  /* 0x00007380ff0477ac */ /* 0x000e620008000800 */
[----:B------:R-:W-:-:S04]  /*b220*/  PRMT R68, R176, 0x9910, RZ ;  /* 0x00009910b0447816 */ /* 0x000fc800000000ff */
[----:B------:R-:W-:-:S05]  /*b230*/  SHF.R.S32.HI R68, RZ, 0x8, R68 ;  /* 0x00000008ff447819 */ /* 0x000fca0000011444 */
[----:B------:R3:W-:Y:S01]  /*b240*/  @P2 STG.E.U8 desc[UR24][R198.64], R68 ;  /* 0x00000044c6002986 */ /* 0x0007e2000c101118 */
[----:B------:R-:W-:Y:S01]  /*b250*/  ISETP.LT.AND P2, PT, R2, UR8, !P3 ;  /* 0x0000000802007c0c */ /* 0x000fe2000df41270 */
[----:B------:R-:W0:Y:S01]  /*b260*/  LDCU UR8, c[0x0][0x398] ;  /* 0x00007300ff0877ac */ /* 0x000e220008000800 */
[----:B---3--:R-:W-:Y:S01]  /*b270*/  VIADD R68, R0, 0x8 ;  /* 0x0000000800447836 */ /* 0x008fe20000000000 */
[----:B------:R-:W3:Y:S10]  /*b280*/  LDL.LU.64 R198, [R1+0x100] ;  /* 0x0001000001c67983 */ /* 0x000ef40000300a00 */
[----:B------:R0:W-:Y:S01]  /*b290*/  @P2 STG.E.U8 desc[UR24][R200.64], R203 ;  /* 0x000000cbc8002986 */ /* 0x0001e2000c101118 */
[----:B-1----:R-:W-:Y:S01]  /*b2a0*/  ISETP.GE.AND P2, PT, R68, UR4, PT ;  /* 0x0000000444007c0c */ /* 0x002fe2000bf46270 */
[----:B------:R-:W1:Y:S02]  /*b2b0*/  LDCU UR4, c[0x0][0x39c] ;  /* 0x00007380ff0477ac */ /* 0x000e640008000800 */
[----:B0-----:R-:W2:Y:S04]  /*b2c0*/  LDL.LU.64 R200, [R1+0xf8] ;  /* 0x0000f80001c87983 */ /* 0x001ea80000300a00 */
[----:B------:R-:W2:Y:S01]  /*b2d0*/  LDL.LU.64 R68, [R1+0x118] ;  /* 0x0001180001447983 */ /* 0x000ea20000300a00 */
[----:B-----5:R-:W-:Y:S01]  /*b2e0*/  ISETP.LT.AND P3, PT, R3, UR16, !P3 ;  /* 0x0000001003007c0c */ /* 0x020fe2000df61270 */
[----:B------:R-:W-:Y:S01]  /*b2f0*/  VIADD R252, R252, UR30 ;  /* 0x0000001efcfc7c36 */ /* 0x000fe20008000000 */
[----:B------:R-:W0:Y:S11]  /*b300*/  LDCU UR16, c[0x0][0x398] ;  /* 0x00007300ff1077ac */ /* 0x000e360008000800 */
[----:B--2---:R2:W-:Y:S01]  /*b310*/  @P3 STG.E.U8 desc[UR24][R68.64], R177 ;  /* 0x000000b144003986 */ /* 0x0045e2000c101118 */
[----:B------:R-:W-:Y:S01]  /*b320*/  ISETP.LT.AND P3, PT, R2, UR14, !P0 ;  /* 0x0000000e02007c0c */ /* 0x000fe2000c761270 */
[----:B------:R-:W5:Y:S01]  /*b330*/  LDCU UR14, c[0x0][0x398] ;  /* 0x00007300ff0e77ac */ /* 0x000f620008000800 */
[----:B--2---:R-:W-:-:S02]  /*b340*/  PRMT R68, R203, 0x9910, RZ ;  /* 0x00009910cb447816 */ /* 0x004fc400000000ff */
[----:B------:R-:W2:Y:S02]  /*b350*/  LDL.LU.64 R202, [R1+0xf0] ;  /* 0x0000f00001ca7983 */ /* 0x000ea40000300a00 */
[----:B------:R-:W-:Y:S02]  /*b360*/  SHF.R.S32.HI R68, RZ, 0x8, R68 ;  /* 0x00000008ff447819 */ /* 0x000fe40000011444 */
[----:B------:R-:W-:-:S05]  /*b370*/  ISETP.LT.AND P0, PT, R3, UR20, !P0 ;  /* 0x0000001403007c0c */ /* 0x000fca000c701270 */
[----:B------:R0:W-:Y:S02]  /*b380*/  @P3 STG.E.U8 desc[UR24][R208.64], R68 ;  /* 0x00000044d0003986 */ /* 0x0001e4000c101118 */
[----:B0-----:R-:W-:Y:S02]  /*b390*/  VIADD R68, R0, 0x9 ;  /* 0x0000000900447836 */ /* 0x001fe40000000000 */
[----:B------:R-:W5:Y:S03]  /*b3a0*/  LDL.LU.64 R208, [R1+0xe8] ;  /* 0x0000e80001d07983 */ /* 0x000f660000300a00 */
[----:B-1----:R-:W-:Y:S01]  /*b3b0*/  ISETP.GE.AND P3, PT, R68, UR4, PT ;  /* 0x0000000444007c0c */ /* 0x002fe2000bf66270 */
[----:B------:R-:W0:Y:S01]  /*b3c0*/  LDCU UR4, c[0x0][0x39c] ;  /* 0x00007380ff0477ac */ /* 0x000e220008000800 */
[----:B------:R-:W-:-:S04]  /*b3d0*/  PRMT R68, R177, 0x9910, RZ ;  /* 0x00009910b1447816 */ /* 0x000fc800000000ff */
[----:B------:R-:W-:-:S05]  /*b3e0*/  SHF.R.S32.HI R68, RZ, 0x8, R68 ;  /* 0x00000008ff447819 */ /* 0x000fca0000011444 */
[----:B------:R1:W-:Y:S04]  /*b3f0*/  @P0 STG.E.U8 desc[UR24][R206.64], R68 ;  /* 0x00000044ce000986 */ /* 0x0003e8000c101118 */
[----:B-1----:R-:W5:Y:S01]  /*b400*/  LDL.LU.64 R206, [R1+0xe0] ;  /* 0x0000e00001ce7983 */ /* 0x002f620000300a00 */
[----:B------:R-:W-:Y:S02]  /*b410*/  ISETP.LT.AND P0, PT, R2, UR18, !P1 ;  /* 0x0000001202007c0c */ /* 0x000fe4000cf01270 */
[----:B------:R-:W-:Y:S01]  /*b420*/  PRMT R69, R196, 0x9910, RZ ;  /* 0x00009910c4457816 */ /* 0x000fe200000000ff */
[----:B------:R-:W-:Y:S01]  /*b430*/  VIADD R68, R0, 0xa ;  /* 0x0000000a00447836 */ /* 0x000fe20000000000 */
[----:B----4-:R-:W-:Y:S01]  /*b440*/  ISETP.LT.AND P1, PT, R3, UR26, !P1 ;  /* 0x0000001a03007c0c */ /* 0x010fe2000cf21270 */
[----:B------:R-:W1:Y:S08]  /*b450*/  LDCU UR18, c[0x0][0x398] ;  /* 0x00007300ff1277ac */ /* 0x000e700008000800 */
[----:B---3--:R3:W-:Y:S04]  /*b460*/  @P0 STG.E.U8 desc[UR24][R198.64], R196 ;  /* 0x000000c4c6000986 */ /* 0x0087e8000c101118 */
[----:B---3--:R-:W3:Y:S01]  /*b470*/  LDL.LU.64 R198, [R1+0xd8] ;  /* 0x0000d80001c67983 */ /* 0x008ee20000300a00 */
[----:B------:R-:W-:-:S02]  /*b480*/  SHF.R.S32.HI R69, RZ, 0x8, R69 ;  /* 0x00000008ff457819 */ /* 0x000fc40000011445 */
[----:B0-----:R-:W-:Y:S01]  /*b490*/  ISETP.GE.AND P0, PT, R68, UR4, PT ;  /* 0x0000000444007c0c */ /* 0x001fe2000bf06270 */
[----:B------:R0:W-:Y:S01]  /*b4a0*/  @P1 STG.E.U8 desc[UR24][R200.64], R178 ;  /* 0x000000b2c8001986 */ /* 0x0001e2000c101118 */
[----:B------:R-:W4:Y:S03]  /*b4b0*/  LDCU UR4, c[0x0][0x39c] ;  /* 0x00007380ff0477ac */ /* 0x000f260008000800 */
[----:B0-----:R-:W3:Y:S01]  /*b4c0*/  LDL.LU.64 R200, [R1+0xd0] ;  /* 0x0000d00001c87983 */ /* 0x001ee20000300a00 */
[----:B------:R-:W-:Y:S01]  /*b4d0*/  ISETP.LT.AND P1, PT, R2, UR22, !P4 ;  /* 0x0000001602007c0c */ /* 0x000fe2000e721270 */
[----:B------:R-:W-:Y:S01]  /*b4e0*/  VIADD R68, R0, 0xb ;  /* 0x0000000b00447836 */ /* 0x000fe20000000000 */
[----:B------:R-:W-:-:S11]  /*b4f0*/  ISETP.LT.AND P4, PT, R3, UR28, !P4 ;  /* 0x0000001c03007c0c */ /* 0x000fd6000e781270 */
[----:B--2---:R0:W-:Y:S04]  /*b500*/  @P1 STG.E.U8 desc[UR24][R202.64], R69 ;  /* 0x00000045ca001986 */ /* 0x0041e8000c101118 */
[----:B0-----:R-:W2:Y:S04]  /*b510*/  LDL.LU.64 R202, [R1+0xc8] ;  /* 0x0000c80001ca7983 */ /* 0x001ea80000300a00 */
[----:B------:R-:W2:Y:S01]  /*b520*/  LDL.LU.64 R176, [R1+0xc0] ;  /* 0x0000c00001b07983 */ /* 0x000ea20000300a00 */
[----:B----4-:R-:W-:Y:S01]  /*b530*/  ISETP.GE.AND P1, PT, R68, UR4, PT ;  /* 0x0000000444007c0c */ /* 0x010fe2000bf26270 */
[----:B------:R-:W0:Y:S01]  /*b540*/  LDCU UR4, c[0x0][0x39c] ;  /* 0x00007380ff0477ac */ /* 0x000e220008000800 */
[----:B------:R-:W-:-:S04]  /*b550*/  PRMT R68, R178, 0x9910, RZ ;  /* 0x00009910b2447816 */ /* 0x000fc800000000ff */
[----:B------:R-:W-:-:S05]  /*b560*/  SHF.R.S32.HI R68, RZ, 0x8, R68 ;  /* 0x00000008ff447819 */ /* 0x000fca0000011444 */
[----:B-----5:R4:W-:Y:S01]  /*b570*/  @P4 STG.E.U8 desc[UR24][R208.64], R68 ;  /* 0x00000044d0004986 */ /* 0x0209e2000c101118 */
[----:B------:R-:W-:Y:S01]  /*b580*/  ISETP.LT.AND P4, PT, R2, UR32, !P5 ;  /* 0x0000002002007c0c */ /* 0x000fe2000ef81270 */
[----:B----4-:R-:W-:Y:S01]  /*b590*/  VIADD R68, R0, 0xc ;  /* 0x0000000c00447836 */ /* 0x010fe20000000000 */
[----:B------:R-:W-:Y:S01]  /*b5a0*/  PRMT R69, R194, 0x9910, RZ ;  /* 0x00009910c2457816 */ /* 0x000fe200000000ff */
[----:B------:R-:W4:Y:S10]  /*b5b0*/  LDL.LU.64 R208, [R1+0x200] ;  /* 0x0002000001d07983 */ /* 0x000f340000300a00 */
[----:B------:R5:W-:Y:S01]  /*b5c0*/  @P4 STG.E.U8 desc[UR24][R206.64], R194 ;  /* 0x000000c2ce004986 */ /* 0x000be2000c101118 */
[----:B0-----:R-:W-:Y:S01]  /*b5d0*/  ISETP.GE.AND P4, PT, R68, UR4, PT ;  /* 0x0000000444007c0c */ /* 0x001fe2000bf86270 */
[----:B------:R-:W0:Y:S01]  /*b5e0*/  LDCU UR4, c[0x0][0x398] ;  /* 0x00007300ff0477ac */ /* 0x000e220008000800 */
[----:B------:R-:W-:Y:S01]  /*b5f0*/  SHF.R.S32.HI R69, RZ, 0x8, R69 ;  /* 0x00000008ff457819 */ /* 0x000fe20000011445 */
[----:B-----5:R-:W5:Y:S01]  /*b600*/  LDL.LU.64 R206, [R1+0x1f8] ;  /* 0x0001f80001ce7983 */ /* 0x020f620000300a00 */
[----:B0-----:R-:W-:Y:S01]  /*b610*/  ISETP.LT.AND P5, PT, R3, UR4, !P5 ;  /* 0x0000000403007c0c */ /* 0x001fe2000efa1270 */
[----:B------:R-:W0:Y:S01]  /*b620*/  LDCU UR4, c[0x0][0x39c] ;  /* 0x00007380ff0477ac */ /* 0x000e220008000800 */
[----:B------:R-:W-:-:S11]  /*b630*/  VIADD R68, R0, 0xd ;  /* 0x0000000d00447836 */ /* 0x000fd60000000000 */
[----:B---3--:R3:W-:Y:S01]  /*b640*/  @P5 STG.E.U8 desc[UR24][R198.64], R179 ;  /* 0x000000b3c6005986 */ /* 0x0087e2000c101118 */
[----:B------:R-:W-:Y:S01]  /*b650*/  ISETP.LT.AND P5, PT, R2, UR6, !P6 ;  /* 0x0000000602007c0c */ /* 0x000fe2000f7a1270 */
[----:B------:R-:W1:Y:S02]  /*b660*/  LDCU UR6, c[0x0][0x398] ;  /* 0x00007300ff0677ac */ /* 0x000e640008000800 */
[----:B---3--:R-:W3:Y:S10]  /*b670*/  LDL.LU.64 R198, [R1+0xb0] ;  /* 0x0000b00001c67983 */ /* 0x008ef40000300a00 */
[----:B------:R1:W-:Y:S01]  /*b680*/  @P5 STG.E.U8 desc[UR24][R200.64], R69 ;  /* 0x00000045c8005986 */ /* 0x0003e2000c101118 */
[----:B0-----:R-:W-:Y:S01]  /*b690*/  ISETP.GE.AND P5, PT, R68, UR4, PT ;  /* 0x0000000444007c0c */ /* 0x001fe2000bfa6270 */
[----:B------:R-:W0:Y:S01]  /*b6a0*/  LDCU UR4, c[0x0][0x398] ;  /* 0x00007300ff0477ac */ /* 0x000e220008000800 */
[----:B------:R-:W-:-:S04]  /*b6b0*/  PRMT R68, R179, 0x9910, RZ ;  /* 0x00009910b3447816 */ /* 0x000fc800000000ff */
[----:B------:R-:W-:Y:S01]  /*b6c0*/  SHF.R.S32.HI R68, RZ, 0x8, R68 ;  /* 0x00000008ff447819 */ /* 0x000fe20000011444 */
[----:B-1----:R-:W3:Y:S04]  /*b6d0*/  LDL.LU.64 R200, [R1+0xa8] ;  /* 0x0000a80001c87983 */ /* 0x002ee80000300a00 */
[----:B------:R-:W3:Y:S01]  /*b6e0*/  LDL.LU.64 R178, [R1+0xa0] ;  /* 0x0000a00001b27983 */ /* 0x000ee20000300a00 */
[----:B0-----:R-:W-:Y:S01]  /*b6f0*/  ISETP.LT.AND P6, PT, R3, UR4, !P6 ;  /* 0x0000000403007c0c */ /* 0x001fe2000f7c1270 */
[----:B------:R-:W0:-:S12]  /*b700*/  LDCU UR4, c[0x0][0x39c] ;  /* 0x00007380ff0477ac */ /* 0x000e180008000800 */
[----:B--2---:R1:W-:Y:S01]  /*b710*/  @P6 STG.E.U8 desc[UR24][R202.64], R68 ;  /* 0x00000044ca006986 */ /* 0x0043e2000c101118 */
[----:B------:R-:W-:Y:S01]  /*b720*/  ISETP.LT.AND P6, PT, R2, UR6, !P2 ;  /* 0x0000000602007c0c */ /* 0x000fe2000d7c1270 */
[----:B------:R-:W2:Y:S01]  /*b730*/  LDCU UR6, c[0x0][0x398] ;  /* 0x00007300ff0677ac */ /* 0x000ea20008000800 */
[----:B-1----:R-:W-:Y:S01]  /*b740*/  VIADD R68, R0, 0xe ;  /* 0x0000000e00447836 */ /* 0x002fe20000000000 */
[----:B------:R-:W2:Y:S10]  /*b750*/  LDL.LU.64 R202, [R1+0x1f0] ;  /* 0x0001f00001ca7983 */ /* 0x000eb40000300a00 */
[----:B------:R1:W-:Y:S01]  /*b760*/  @P6 STG.E.U8 desc[UR24][R176.64], R195 ;  /* 0x000000c3b0006986 */ /* 0x0003e2000c101118 */
[----:B0-----:R-:W-:Y:S01]  /*b770*/  ISETP.GE.AND P6, PT, R68, UR4, PT ;  /* 0x0000000444007c0c */ /* 0x001fe2000bfc6270 */
[----:B------:R-:W0:Y:S02]  /*b780*/  LDCU UR4, c[0x0][0x398] ;  /* 0x00007300ff0477ac */ /* 0x000e240008000800 */
[----:B-1----:R-:W2:Y:S04]  /*b790*/  LDL.LU.64 R176, [R1+0x98] ;  /* 0x0000980001b07983 */ /* 0x002ea80000300a00 */
[----:B------:R-:W2:Y:S01]  /*b7a0*/  LDL.LU.64 R68, [R1+0xb8] ;  /* 0x0000b80001447983 */ /* 0x000ea20000300a00 */
[----:B0-----:R-:W-:Y:S01]  /*b7b0*/  ISETP.LT.AND P2, PT, R3, UR4, !P2 ;  /* 0x0000000403007c0c */ /* 0x001fe2000d741270 */
[----:B------:R-:W0:-:S12]  /*b7c0*/  LDCU UR4, c[0x0][0x39c] ;  /* 0x00007380ff0477ac */ /* 0x000e180008000800 */
[----:B--2---:R1:W-:Y:S02]  /*b7d0*/  @P2 STG.E.U8 desc[UR24][R68.64], R180 ;  /* 0x000000b444002986 */ /* 0x0043e4000c101118 */
[----:B-1----:R-:W-:Y:S02]  /*b7e0*/  PRMT R69, R195, 0x9910, RZ ;  /* 0x00009910c3457816 */ /* 0x002fe400000000ff */
[----:B------:R-:W2:Y:S01]  /*b7f0*/  LDL.LU.64 R194, [R1+0x90] ;  /* 0x0000900001c27983 */ /* 0x000ea20000300a00 */
[----:B------:R-:W-:Y:S01]  /*b800*/  ISETP.LT.AND P2, PT, R2, UR6, !P3 ;  /* 0x0000000602007c0c */ /* 0x000fe2000df41270 */
[----:B------:R-:W-:Y:S01]  /*b810*/  VIADD R68, R0, 0xf ;  /* 0x0000000f00447836 */ /* 0x000fe20000000000 */
[----:B------:R-:W-:Y:S01]  /*b820*/  SHF.R.S32.HI R69, RZ, 0x8, R69 ;  /* 0x00000008ff457819 */ /* 0x000fe20000011445 */
[----:B------:R-:W1:Y:S10]  /*b830*/  LDCU UR6, c[0x0][0x398] ;  /* 0x00007300ff0677ac */ /* 0x000e740008000800 */
[----:B---3--:R3:W-:Y:S01]  /*b840*/  @P2 STG.E.U8 desc[UR24][R198.64], R69 ;  /* 0x00000045c6002986 */ /* 0x0087e2000c101118 */
[----:B0-----:R-:W-:Y:S01]  /*b850*/  ISETP.GE.AND P2, PT, R68, UR4, PT ;  /* 0x0000000444007c0c */ /* 0x001fe2000bf46270 */
[----:B------:R-:W0:Y:S01]  /*b860*/  LDCU UR4, c[0x0][0x398] ;  /* 0x00007300ff0477ac */ /* 0x000e220008000800 */
[----:B------:R-:W-:-:S04]  /*b870*/  PRMT R68, R180, 0x9910, RZ ;  /* 0x00009910b4447816 */ /* 0x000fc800000000ff */
[----:B------:R-:W-:Y:S01]  /*b880*/  SHF.R.S32.HI R68, RZ, 0x8, R68 ;  /* 0x00000008ff447819 */ /* 0x000fe20000011444 */
[----:B---3--:R-:W3:Y:S01]  /*b890*/  LDL.LU.64 R198, [R1+0x88] ;  /* 0x0000880001c67983 */ /* 0x008ee20000300a00 */
[----:B0-----:R-:W-:Y:S01]  /*b8a0*/  ISETP.LT.AND P3, PT, R3, UR4, !P3 ;  /* 0x0000000403007c0c */ /* 0x001fe2000df61270 */
[----:B------:R-:W0:-:S12]  /*b8b0*/  LDCU UR4, c[0x0][0x39c] ;  /* 0x00007380ff0477ac */ /* 0x000e180008000800 */
[----:B------:R0:W-:Y:S01]  /*b8c0*/  @P3 STG.E.U8 desc[UR24][R200.64], R68 ;  /* 0x00000044c8003986 */ /* 0x0001e2000c101118 */
[----:B-1----:R-:W-:Y:S01]  /*b8d0*/  ISETP.LT.AND P3, PT, R2, UR6, !P0 ;  /* 0x0000000602007c0c */ /* 0x002fe2000c761270 */
[----:B------:R-:W1:Y:S01]  /*b8e0*/  LDCU UR6, c[0x0][0x398] ;  /* 0x00007300ff0677ac */ /* 0x000e620008000800 */
[----:B0-----:R-:W-:Y:S01]  /*b8f0*/  VIADD R68, R0, 0x10 ;  /* 0x0000001000447836 */ /* 0x001fe20000000000 */
[----:B------:R-:W-:-:S10]  /*b900*/  PRMT R69, R197, 0x9910, RZ ;  /* 0x00009910c5457816 */ /* 0x000fd400000000ff */
[----:B------:R0:W-:Y:S01]  /*b910*/  @P3 STG.E.U8 desc[UR24][R178.64], R197 ;  /* 0x000000c5b2003986 */ /* 0x0001e2000c101118 */
[----:B------:R-:W-:Y:S01]  /*b920*/  ISETP.GE.AND P3, PT, R68, UR4, PT ;  /* 0x0000000444007c0c */ /* 0x000fe2000bf66270 */
[----:B------:R-:W1:Y:S02]  /*b930*/  LDCU UR4, c[0x0][0x398] ;  /* 0x00007300ff0477ac */ /* 0x000e640008000800 */
[----:B------:R-:W4:Y:S01]  /*b940*/  LDL.LU.64 R200, [R1+0x1e8] ;  /* 0x0001e80001c87983 */ /* 0x000f220000300a00 */
[----:B------:R-:W-:Y:S01]  /*b950*/  SHF.R.S32.HI R69, RZ, 0x8, R69 ;  /* 0x00000008ff457819 */ /* 0x000fe20000011445 */
[----:B------:R-:W-:Y:S02]  /*b960*/  VIADD R68, R0, 0x11 ;  /* 0x0000001100447836 */ /* 0x000fe40000000000 */
[----:B0-----:R-:W4:Y:S01]  /*b970*/  LDL.LU.64 R178, [R1+0x78] ;  /* 0x0000780001b27983 */ /* 0x001f220000300a00 */
[----:B-1----:R-:W-:Y:S01]  /*b980*/  ISETP.LT.AND P0, PT, R3, UR4, !P0 ;  /* 0x0000000403007c0c */ /* 0x002fe2000c701270 */
[----:B------:R-:W0:-:S12]  /*b990*/  LDCU UR4, c[0x0][0x39c] ;  /* 0x00007380ff0477ac */ /* 0x000e180008000800 */
[----:B------:R1:W-:Y:S01]  /*b9a0*/  @P0 STG.E.U8 desc[UR24][R176.64], R181 ;  /* 0x000000b5b0000986 */ /* 0x0003e2000c101118 */
[----:B------:R-:W-:Y:S01]  /*b9b0*/  ISETP.LT.AND P0, PT, R2, UR6, !P1 ;  /* 0x0000000602007c0c */ /* 0x000fe2000cf01270 */
[----:B------:R-:W0:Y:S02]  /*b9c0*/  LDCU UR6, c[0x0][0x398] ;  /* 0x00007300ff0677ac */ /* 0x000e240008000800 */
[----:B-1----:R-:W4:Y:S04]  /*b9d0*/  LDL.LU.64 R176, [R1+0x70] ;  /* 0x0000700001b07983 */ /* 0x002f280000300a00 */
[----:B------:R-:W4:Y:S06]  /*b9e0*/  LDL.LU.64 R196, [R1+0x68] ;  /* 0x0000680001c47983 */ /* 0x000f2c0000300a00 */
[----:B--2---:R1:W-:Y:S01]  /*b9f0*/  @P0 STG.E.U8 desc[UR24][R194.64], R69 ;  /* 0x00000045c2000986 */ /* 0x0043e2000c101118 */
[----:B0-----:R-:W-:Y:S01]  /*ba00*/  ISETP.GE.AND P0, PT, R68, UR4, PT ;  /* 0x0000000444007c0c */ /* 0x001fe2000bf06270 */
[----:B------:R-:W0:Y:S01]  /*ba10*/  LDCU UR4, c[0x0][0x398] ;  /* 0x00007300ff0477ac */ /* 0x000e220008000800 */
[----:B------:R-:W-:Y:S01]  /*ba20*/  PRMT R68, R181, 0x9910, RZ ;  /* 0x00009910b5447816 */ /* 0x000fe200000000ff */
[----:B-1----:R-:W2:Y:S04]  /*ba30*/  LDL.LU.64 R194, [R1+0x60] ;  /* 0x0000600001c27983 */ /* 0x002ea80000300a00 */
[----:B------:R-:W2:Y:S01]  /*ba40*/  LDL.LU.64 R180, [R1+0x80] ;  /* 0x0000800001b47983 */ /* 0x000ea20000300a00 */
[----:B0-----:R-:W-:Y:S01]  /*ba50*/  ISETP.LT.AND P1, PT, R3, UR4, !P1 ;  /* 0x0000000403007c0c */ /* 0x001fe2000cf21270 */
[----:B------:R-:W0:Y:S01]  /*ba60*/  LDCU UR4, c[0x0][0x39c] ;  /* 0x00007380ff0477ac */ /* 0x000e220008000800 */
[----:B------:R-:W-:-:S11]  /*ba70*/  SHF.R.S32.HI R68, RZ, 0x8, R68 ;  /* 0x00000008ff447819 */ /* 0x000fd60000011444 */
[----:B---3--:R1:W-:Y:S01]  /*ba80*/  @P1 STG.E.U8 desc[UR24][R198.64], R68 ;  /* 0x00000044c6001986 */ /* 0x0083e2000c101118 */
[----:B------:R-:W-:Y:S01]  /*ba90*/  ISETP.LT.AND P1, PT, R2, UR6, !P4 ;  /* 0x0000000602007c0c */ /* 0x000fe2000e721270 */
[----:B------:R-:W3:Y:S01]  /*baa0*/  LDCU UR6, c[0x0][0x398] ;  /* 0x00007300ff0677ac */ /* 0x000ee20008000800 */
[----:B-1----:R-:W-:Y:S01]  /*bab0*/  VIADD R68, R0, 0x12 ;  /* 0x0000001200447836 */ /* 0x002fe20000000000 */
[----:B------:R-:W3:Y:S01]  /*bac0*/  LDL.LU.64 R198, [R1+0x1e0] ;  /* 0x0001e00001c67983 */ /* 0x000ee20000300a00 */
[----:B------:R-:W-:-:S04]  /*bad0*/  PRMT R69, R192, 0x9910, RZ ;  /* 0x00009910c0457816 */ /* 0x000fc800000000ff */
[----:B------:R-:W-:-:S05]  /*bae0*/  SHF.R.S32.HI R69, RZ, 0x8, R69 ;  /* 0x00000008ff457819 */ /* 0x000fca0000011445 */
[----:B--2---:R1:W-:Y:S01]  /*baf0*/  @P1 STG.E.U8 desc[UR24][R180.64], R192 ;  /* 0x000000c0b4001986 */ /* 0x0043e2000c101118 */
[----:B0-----:R-:W-:Y:S01]  /*bb00*/  ISETP.GE.AND P1, PT, R68, UR4, PT ;  /* 0x0000000444007c0c */ /* 0x001fe2000bf26270 */
[----:B------:R-:W0:Y:S02]  /*bb10*/  LDCU UR4, c[0x0][0x398] ;  /* 0x00007300ff0477ac */ /* 0x000e240008000800 */
[----:B-1----:R-:W2:Y:S01]  /*bb20*/  LDL.LU.64 R180, [R1+0x58] ;  /* 0x0000580001b47983 */ /* 0x002ea20000300a00 */
[----:B0-----:R-:W-:Y:S01]  /*bb30*/  ISETP.LT.AND P4, PT, R3, UR4, !P4 ;  /* 0x0000000403007c0c */ /* 0x001fe2000e781270 */
[----:B------:R-:W0:Y:S01]  /*bb40*/  LDCU UR4, c[0x0][0x39c] ;  /* 0x00007380ff0477ac */ /* 0x000e220008000800 */
[----:B------:R-:W-:-:S11]  /*bb50*/  VIADD R68, R0, 0x13 ;  /* 0x0000001300447836 */ /* 0x000fd60000000000 */
[----:B----4-:R1:W-:Y:S01]  /*bb60*/  @P4 STG.E.U8 desc[UR24][R178.64], R182 ;  /* 0x000000b6b2004986 */ /* 0x0103e2000c101118 */
[----:B---3--:R-:W-:Y:S01]  /*bb70*/  ISETP.LT.AND P4, PT, R2, UR6, !P5 ;  /* 0x0000000602007c0c */ /* 0x008fe2000ef81270 */
[----:B------:R-:W3:Y:S02]  /*bb80*/  LDCU UR6, c[0x0][0x398] ;  /* 0x00007300ff0677ac */ /* 0x000ee40008000800 */
[----:B-1----:R-:W4:Y:S10]  /*bb90*/  LDL.LU.64 R178, [R1+0x50] ;  /* 0x0000500001b27983 */ /* 0x002f340000300a00 */
[----:B------:R1:W-:Y:S01]  /*bba0*/  @P4 STG.E.U8 desc[UR24][R176.64], R69 ;  /* 0x00000045b0004986 */ /* 0x0003e2000c101118 */
[----:B0-----:R-:W-:Y:S01]  /*bbb0*/  ISETP.GE.AND P4, PT, R68, UR4, PT ;  /* 0x0000000444007c0c */ /* 0x001fe2000bf86270 */
[----:B------:R-:W0:Y:S01]  /*bbc0*/  LDCU UR4, c[0x0][0x398] ;  /* 0x00007300ff0477ac */ /* 0x000e220008000800 */
[----:B------:R-:W-:Y:S01]  /*bbd0*/  PRMT R68, R182, 0x9910, RZ ;  /* 0x00009910b6447816 */ /* 0x000fe200000000ff */
[----:B------:R-:W5:Y:S03]  /*bbe0*/  LDL.LU R192, [R1+0x1d8] ;  /* 0x0001d80001c07983 */ /* 0x000f660000300800 */
[----:B------:R-:W-:Y:S01]  /*bbf0*/  SHF.R.S32.HI R68, RZ, 0x8, R68 ;  /* 0x00000008ff447819 */ /* 0x000fe20000011444 */
[----:B-1----:R-:W5:Y:S01]  /*bc00*/  LDL.LU.64 R176, [R1+0x48] ;  /* 0x0000480001b07983 */ /* 0x002f620000300a00 */
[----:B0-----:R-:W-:Y:S01]  /*bc10*/  ISETP.LT.AND P5, PT, R3, UR4, !P5 ;  /* 0x0000000403007c0c */ /* 0x001fe2000efa1270 */
[----:B------:R-:W0:-:S12]  /*bc20*/  LDCU UR4, c[0x0][0x39c] ;  /* 0x00007380ff0477ac */ /* 0x000e180008000800 */
[----:B------:R1:W-:Y:S01]  /*bc30*/  @P5 STG.E.U8 desc[UR24][R196.64], R68 ;  /* 0x00000044c4005986 */ /* 0x0003e2000c101118 */
[----:B---3--:R-:W-:Y:S01]  /*bc40*/  ISETP.LT.AND P5, PT, R2, UR6, !P6 ;  /* 0x0000000602007c0c */ /* 0x008fe2000f7a1270 */
[----:B------:R-:W3:Y:S01]  /*bc50*/  LDCU UR6, c[0x0][0x398] ;  /* 0x00007300ff0677ac */ /* 0x000ee20008000800 */
[----:B------:R-:W-:Y:S01]  /*bc60*/  PRMT R69, R193, 0x9910, RZ ;  /* 0x00009910c1457816 */ /* 0x000fe200000000ff */
[----:B-1----:R-:W5:Y:S10]  /*bc70*/  LDL.LU.64 R196, [R1+0x1d0] ;  /* 0x0001d00001c47983 */ /* 0x002f740000300a00 */
[----:B------:R1:W-:Y:S04]  /*bc80*/  @P5 STG.E.U8 desc[UR24][R194.64], R193 ;  /* 0x000000c1c2005986 */ /* 0x0003e8000c101118 */
[----:B-1----:R-:W5:Y:S04]  /*bc90*/  LDL.LU.64 R194, [R1+0x1c8] ;  /* 0x0001c80001c27983 */ /* 0x002f680000300a00 */
[----:B------:R-:W5:Y:S01]  /*bca0*/  LDL.LU R193, [R1+0x1c0] ;  /* 0x0001c00001c17983 */ /* 0x000f620000300800 */
[----:B------:R-:W-:-:S05]  /*bcb0*/  VIADD R68, R0, 0x14 ;  /* 0x0000001400447836 */ /* 0x000fca0000000000 */
[----:B0-----:R-:W-:Y:S01]  /*bcc0*/  ISETP.GE.AND P5, PT, R68, UR4, PT ;  /* 0x0000000444007c0c */ /* 0x001fe2000bfa6270 */
[----:B------:R-:W0:Y:S02]  /*bcd0*/  LDCU UR4, c[0x0][0x398] ;  /* 0x00007300ff0477ac */ /* 0x000e240008000800 */
[----:B0-----:R-:W-:Y:S01]  /*bce0*/  ISETP.LT.AND P6, PT, R3, UR4, !P6 ;  /* 0x0000000403007c0c */ /* 0x001fe2000f7c1270 */
[----:B------:R-:W0:Y:S01]  /*bcf0*/  LDCU UR4, c[0x0][0x39c] ;  /* 0x00007380ff0477ac */ /* 0x000e220008000800 */
[----:B------:R-:W-:Y:S01]  /*bd00*/  SHF.R.S32.HI R69, RZ, 0x8, R69 ;  /* 0x00000008ff457819 */ /* 0x000fe20000011445 */
[----:B------:R-:W-:-:S10]  /*bd10*/  VIADD R68, R0, 0x15 ;  /* 0x0000001500447836 */ /* 0x000fd40000000000 */
[----:B--2---:R-:W-:Y:S01]  /*bd20*/  @P6 STG.E.U8 desc[UR24][R180.64], R183 ;  /* 0x000000b7b4006986 */ /* 0x004fe2000c101118 */
[----:B---3--:R-:W-:Y:S01]  /*bd30*/  ISETP.LT.AND P6, PT, R2, UR6, !P2 ;  /* 0x0000000602007c0c */ /* 0x008fe2000d7c1270 */
[----:B------:R-:W1:-:S12]  /*bd40*/  LDCU UR6, c[0x0][0x398] ;  /* 0x00007300ff0677ac */ /* 0x000e580008000800 */
[----:B----4-:R-:W-:Y:S01]  /*bd50*/  @P6 STG.E.U8 desc[UR24][R178.64], R69 ;  /* 0x00000045b2006986 */ /* 0x010fe2000c101118 */
[----:B0-----:R-:W-:Y:S01]  /*bd60*/  ISETP.GE.AND P6, PT, R68, UR4, PT ;  /* 0x0000000444007c0c */ /* 0x001fe2000bfc6270 */
[----:B------:R-:W0:Y:S01]  /*bd70*/  LDCU UR4, c[0x0][0x398] ;  /* 0x00007300ff0477ac */ /* 0x000e220008000800 */
[----:B------:R-:W-:-:S04]  /*bd80*/  PRMT R68, R183, 0x9910, RZ ;  /* 0x00009910b7447816 */ /* 0x000fc800000000ff */
[----:B------:R-:W-:Y:S02]  /*bd90*/  SHF.R.S32.HI R68, RZ, 0x8, R68 ;  /* 0x00000008ff447819 */ /* 0x000fe40000011444 */
[----:B0-----:R-:W-:Y:S01]  /*bda0*/  ISETP.LT.AND P2, PT, R3, UR4, !P2 ;  /* 0x0000000403007c0c */ /* 0x001fe2000d741270 */
[----:B------:R-:W0:-:S12]  /*bdb0*/  LDCU UR4, c[0x0][0x39c] ;  /* 0x00007380ff0477ac */ /* 0x000e180008000800 */
[----:B-----5:R2:W-:Y:S01]  /*bdc0*/  @P2 STG.E.U8 desc[UR24][R176.64], R68 ;  /* 0x00000044b0002986 */ /* 0x0205e2000c101118 */
[----:B-1----:R-:W-:Y:S01]  /*bdd0*/  ISETP.LT.AND P2, PT, R2, UR6, !P3 ;  /* 0x0000000602007c0c */ /* 0x002fe2000df41270 */
[----:B------:R-:W1:Y:S01]  /*bde0*/  LDCU UR6, c[0x0][0x398] ;  /* 0x00007300ff0677ac */ /* 0x000e620008000800 */
[----:B--2---:R-:W-:-:S11]  /*bdf0*/  VIADD R68, R0, 0x16 ;  /* 0x0000001600447836 */ /* 0x004fd60000000000 */
[----:B------:R2:W-:Y:S01]  /*be00*/  @P2 STG.E.U8 desc[UR24][R192.64], R204 ;  /* 0x000000ccc0002986 */ /* 0x0005e2000c101118 */
[----:B0-----:R-:W-:Y:S01]  /*be10*/  ISETP.GE.AND P2, PT, R68, UR4, PT ;  /* 0x0000000444007c0c */ /* 0x001fe2000bf46270 */
[----:B------:R-:W0:Y:S01]  /*be20*/  LDCU UR4, c[0x0][0x398] ;  /* 0x00007300ff0477ac */ /* 0x000e220008000800 */
[----:B------:R-:W-:Y:S01]  /*be30*/  PRMT R69, R204, 0x9910, RZ ;  /* 0x00009910cc457816 */ /* 0x000fe200000000ff */
[----:B--2---:R-:W2:Y:S01]  /*be40*/  LDL.LU.64 R192, [R1+0x1b8] ;  /* 0x0001b80001c07983 */ /* 0x004ea20000300a00 */
[----:B0-----:R-:W-:Y:S01]  /*be50*/  ISETP.LT.AND P3, PT, R3, UR4, !P3 ;  /* 0x0000000403007c0c */ /* 0x001fe2000df61270 */
[----:B------:R-:W0:Y:S01]  /*be60*/  LDCU UR4, c[0x0][0x39c] ;  /* 0x00007380ff0477ac */ /* 0x000e220008000800 */
[----:B------:R-:W-:Y:S01]  /*be70*/  SHF.R.S32.HI R69, RZ, 0x8, R69 ;  /* 0x00000008ff457819 */ /* 0x000fe20000011445 */
[----:B------:R-:W-:-:S10]  /*be80*/  VIADD R68, R0, 0x17 ;  /* 0x0000001700447836 */ /* 0x000fd40000000000 */
[----:B------:R3:W-:Y:S01]  /*be90*/  @P3 STG.E.U8 desc[UR24][R194.64], R184 ;  /* 0x000000b8c2003986 */ /* 0x0007e2000c101118 */
[----:B-1----:R-:W-:Y:S01]  /*bea0*/  ISETP.LT.AND P3, PT, R2, UR6, !P0 ;  /* 0x0000000602007c0c */ /* 0x002fe2000c761270 */
[----:B------:R-:W1:Y:S02]  /*beb0*/  LDCU UR6, c[0x0][0x398] ;  /* 0x00007300ff0677ac */ /* 0x000e640008000800 */
[----:B---3--:R-:W3:Y:S10]  /*bec0*/  LDL.LU.64 R194, [R1+0x1b0] ;  /* 0x0001b00001c27983 */ /* 0x008ef40000300a00 */
[----:B------:R4:W-:Y:S01]  /*bed0*/  @P3 STG.E.U8 desc[UR24][R196.64], R69 ;  /* 0x00000045c4003986 */ /* 0x0009e2000c101118 */
[----:B0-----:R-:W-:Y:S01]  /*bee0*/  ISETP.GE.AND P3, PT, R68, UR4, PT ;  /* 0x0000000444007c0c */ /* 0x001fe2000bf66270 */
[----:B------:R-:W0:Y:S01]  /*bef0*/  LDCU UR4, c[0x0][0x398] ;  /* 0x00007300ff0477ac */ /* 0x000e220008000800 */
[----:B------:R-:W-:Y:S01]  /*bf00*/  PRMT R68, R184, 0x9910, RZ ;  /* 0x00009910b8447816 */ /* 0x000fe200000000ff */
[----:B------:R-:W5:Y:S03]  /*bf10*/  LDL.LU R204, [R1+0x1a8] ;  /* 0x0001a80001cc7983 */ /* 0x000f660000300800 */
[----:B------:R-:W-:-:S02]  /*bf20*/  SHF.R.S32.HI R68, RZ, 0x8, R68 ;  /* 0x00000008ff447819 */ /* 0x000fc40000011444 */
[----:B----4-:R-:W-:Y:S01]  /*bf30*/  PRMT R69, R205, 0x9910, RZ ;  /* 0x00009910cd457816 */ /* 0x010fe200000000ff */
[----:B------:R-:W4:Y:S01]  /*bf40*/  LDL.LU.64 R196, [R1+0x1a0] ;  /* 0x0001a00001c47983 */ /* 0x000f220000300a00 */
[----:B0-----:R-:W-:Y:S01]  /*bf50*/  ISETP.LT.AND P0, PT, R3, UR4, !P0 ;  /* 0x0000000403007c0c */ /* 0x001fe2000c701270 */
[----:B------:R-:W0:-:S12]  /*bf60*/  LDCU UR4, c[0x0][0x39c] ;  /* 0x00007380ff0477ac */ /* 0x000e180008000800 */
[----:B------:R0:W-:Y:S01]  /*bf70*/  @P0 STG.E.U8 desc[UR24][R198.64], R68 ;  /* 0x00000044c6000986 */ /* 0x0001e2000c101118 */
[----:B-1----:R-:W-:Y:S01]  /*bf80*/  ISETP.LT.AND P0, PT, R2, UR6, !P1 ;  /* 0x0000000602007c0c */ /* 0x002fe2000cf01270 */
[----:B------:R-:W1:Y:S01]  /*bf90*/  LDCU UR6, c[0x0][0x398] ;  /* 0x00007300ff0677ac */ /* 0x000e620008000800 */
[----:B0-----:R-:W-:Y:S01]  /*bfa0*/  VIADD R68, R0, 0x18 ;  /* 0x0000001800447836 */ /* 0x001fe20000000000 */
[----:B------:R-:W-:-:S10]  /*bfb0*/  SHF.R.S32.HI R69, RZ, 0x8, R69 ;  /* 0x00000008ff457819 */ /* 0x000fd40000011445 */
[----:B------:R0:W-:Y:S01]  /*bfc0*/  @P0 STG.E.U8 desc[UR24][R200.64], R205 ;  /* 0x000000cdc8000986 */ /* 0x0001e2000c101118 */
[----:B------:R-:W-:Y:S01]  /*bfd0*/  ISETP.GE.AND P0, PT, R68, UR4, PT ;  /* 0x0000000444007c0c */ /* 0x000fe2000bf06270 */
[----:B------:R-:W1:Y:S02]  /*bfe0*/  LDCU UR4, c[0x0][0x398] ;  /* 0x00007300ff0477ac */ /* 0x000e640008000800 */
[----:B------:R-:W5:Y:S01]  /*bff0*/  LDL.LU.64 R198, [R1+0x198] ;  /* 0x0001980001c67983 */ /* 0x000f620000300a00 */
[----:B------:R-:W-:-:S03]  /*c000*/  VIADD R68, R0, 0x19 ;  /* 0x0000001900447836 */ /* 0x000fc60000000000 */
[----:B0-----:R-:W5:Y:S01]  /*c010*/  LDL.LU.64 R200, [R1+0x190] ;  /* 0x0001900001c87983 */ /* 0x001f620000300a00 */
[----:B-1----:R-:W-:Y:S01]  /*c020*/  ISETP.LT.AND P1, PT, R3, UR4, !P1 ;  /* 0x0000000403007c0c */ /* 0x002fe2000cf21270 */
[----:B------:R-:W0:-:S12]  /*c030*/  LDCU UR4, c[0x0][0x39c] ;  /* 0x00007380ff0477ac */ /* 0x000e180008000800 */
[----:B------:R1:W-:Y:S01]  /*c040*/  @P1 STG.E.U8 desc[UR24][R202.64], R187 ;  /* 0x000000bbca001986 */ /* 0x0003e2000c101118 */
[----:B------:R-:W-:Y:S01]  /*c050*/  ISETP.LT.AND P1, PT, R2, UR6, !P4 ;  /* 0x0000000602007c0c */ /* 0x000fe2000e721270 */
[----:B------:R-:W0:Y:S02]  /*c060*/  LDCU UR6, c[0x0][0x398] ;  /* 0x00007300ff0677ac */ /* 0x000e240008000800 */
[----:B-1----:R-:W5:Y:S10]  /*c070*/  LDL.LU.64 R202, [R1+0x188] ;  /* 0x0001880001ca7983 */ /* 0x002f740000300a00 */
[----:B------:R1:W-:Y:S01]  /*c080*/  @P1 STG.E.U8 desc[UR24][R206.64], R69 ;  /* 0x00000045ce001986 */ /* 0x0003e2000c101118 */
[----:B0-----:R-:W-:Y:S01]  /*c090*/  ISETP.GE.AND P1, PT, R68, UR4, PT ;  /* 0x0000000444007c0c */ /* 0x001fe2000bf26270 */
[----:B------:R-:W0:Y:S01]  /*c0a0*/  LDCU UR4, c[0x0][0x398] ;  /* 0x00007300ff0477ac */ /* 0x000e220008000800 */
[----:B------:R-:W-:Y:S01]  /*c0b0*/  PRMT R68, R187, 0x9910, RZ ;  /* 0x00009910bb447816 */ /* 0x000fe200000000ff */
[----:B------:R-:W5:Y:S03]  /*c0c0*/  LDL.LU R205, [R1+0x180] ;  /* 0x0001800001cd7983 */ /* 0x000f660000300800 */
[----:B------:R-:W-:Y:S01]  /*c0d0*/  SHF.R.S32.HI R68, RZ, 0x8, R68 ;  /* 0x00000008ff447819 */ /* 0x000fe20000011444 */
[----:B-1----:R-:W-:Y:S01]  /*c0e0*/  VIADD R69, R0, 0x1b ;  /* 0x0000001b00457836 */ /* 0x002fe20000000000 */
[----:B------:R-:W5:Y:S01]  /*c0f0*/  LDL.LU.64 R206, [R1+0x178] ;  /* 0x0001780001ce7983 */ /* 0x000f620000300a00 */
[----:B0-----:R-:W-:Y:S01]  /*c100*/  ISETP.LT.AND P4, PT, R3, UR4, !P4 ;  /* 0x0000000403007c0c */ /* 0x001fe2000e781270 */
[----:B------:R-:W0:-:S12]  /*c110*/  LDCU UR4, c[0x0][0x39c] ;  /* 0x00007380ff0477ac */ /* 0x000e180008000800 */
[----:B------:R1:W-:Y:S01]  /*c120*/  @P4 STG.E.U8 desc[UR24][R208.64], R68 ;  /* 0x00000044d0004986 */ /* 0x0003e2000c101118 */
[----:B------:R-:W-:Y:S01]  /*c130*/  ISETP.LT.AND P4, PT, R2, UR6, !P5 ;  /* 0x0000000602007c0c */ /* 0x000fe2000ef81270 */
[----:B------:R-:W0:Y:S01]  /*c140*/  LDCU UR6, c[0x0][0x398] ;  /* 0x00007300ff0677ac */ /* 0x000e220008000800 */
[----:B-1----:R-:W-:Y:S01]  /*c150*/  VIADD R68, R0, 0x1a ;  /* 0x0000001a00447836 */ /* 0x002fe20000000000 */
[----:B------:R-:W5:Y:S10]  /*c160*/  LDL.LU.64 R208, [R1+0x170] ;  /* 0x0001700001d07983 */ /* 0x000f740000300a00 */
[----:B------:R1:W-:Y:S01]  /*c170*/  @P4 STG.E.U8 desc[UR24][R210.64], R222 ;  /* 0x000000ded2004986 */ /* 0x0003e2000c101118 */
[----:B0-----:R-:W-:Y:S01]  /*c180*/  ISETP.GE.AND P4, PT, R68, UR4, PT ;  /* 0x0000000444007c0c */ /* 0x001fe2000bf86270 */
[----:B------:R-:W0:Y:S01]  /*c190*/  LDCU UR4, c[0x0][0x398] ;  /* 0x00007300ff0477ac */ /* 0x000e220008000800 */
[----:B------:R-:W-:-:S02]  /*c1a0*/  PRMT R177, R185, 0x9910, RZ ;  /* 0x00009910b9b17816 */ /* 0x000fc400000000ff */
[----:B------:R-:W-:Y:S01]  /*c1b0*/  F2FP.SATFINITE.E5M2.F32.PACK_AB_MERGE_C R179, R73, R72, RZ ;  /* 0x0000004849b3723e */ /* 0x000fe200048060ff */
[----:B-1----:R-:W5:Y:S01]  /*c1c0*/  LDL.LU.64 R210, [R1+0x168] ;  /* 0x0001680001d27983 */ /* 0x002f620000300a00 */
[----:B0-----:R-:W-:Y:S01]  /*c1d0*/  ISETP.LT.AND P5, PT, R3, UR4, !P5 ;  /* 0x0000000403007c0c */ /* 0x001fe2000efa1270 */
[----:B------:R-:W0:Y:S01]  /*c1e0*/  LDCU UR4, c[0x0][0x39c] ;  /* 0x00007380ff0477ac */ /* 0x000e220008000800 */
[----:B------:R-:W-:-:S11]  /*c1f0*/  PRMT R68, R222, 0x9910, RZ ;  /* 0x00009910de447816 */ /* 0x000fd600000000ff */
[----:B------:R1:W-:Y:S01]  /*c200*/  @P5 STG.E.U8 desc[UR24][R212.64], R188 ;  /* 0x000000bcd4005986 */ /* 0x0003e2000c101118 */
[----:B------:R-:W-:Y:S01]  /*c210*/  ISETP.LT.AND P5, PT, R2, UR6, !P6 ;  /* 0x0000000602007c0c */ /* 0x000fe2000f7a1270 */
[----:B------:R-:W0:Y:S01]  /*c220*/  LDCU UR6, c[0x0][0x398] ;  /* 0x00007300ff0677ac */ /* 0x000e220008000800 */
[----:B------:R-:W-:Y:S02]  /*c230*/  SHF.R.S32.HI R68, RZ, 0x8, R68 ;  /* 0x00000008ff447819 */ /* 0x000fe40000011444 */
[----:B------:R-:W-:Y:S01]  /*c240*/  SHF.R.S32.HI R177, RZ, 0x8, R177 ;  /* 0x00000008ffb17819 */ /* 0x000fe200000114b1 */
[----:B------:R-:W-:Y:S01]  /*c250*/  VIADD R176, R0, 0x20 ;  /* 0x0000002000b07836 */ /* 0x000fe20000000000 */
[----:B-1----:R-:W5:Y:S07]  /*c260*/  LDL.LU.64 R212, [R1+0x160] ;  /* 0x0001600001d47983 */ /* 0x002f6e0000300a00 */
        /* <DEDUP_REMOVED lines=12> */
[----:B------:R-:W2:Y:S01]  /*c330*/  LDCU UR6, c[0x0][0x398] ;  /* 0x00007300ff0677ac */ /* 0x000ea20008000800 */
[----:B-1----:R-:W-:Y:S01]  /*c340*/  VIADD R69, R0, 0x1d ;  /* 0x0000001d00457836 */ /* 0x002fe20000000000 */
[----:B------:R-:W-:-:S10]  /*c350*/  F2FP.SATFINITE.E5M2.F32.PACK_AB_MERGE_C R77, R77, R76, RZ ;  /* 0x0000004c4d4d723e */ /* 0x000fd400048060ff */
[----:B------:R1:W-:Y:S01]  /*c360*/  @P6 STG.E.U8 desc[UR24][R218.64], R223 ;  /* 0x000000dfda006986 */ /* 0x0003e2000c101118 */
[----:B0-----:R-:W-:Y:S01]  /*c370*/  ISETP.GE.AND P6, PT, R68, UR4, PT ;  /* 0x0000000444007c0c */ /* 0x001fe2000bfc6270 */
[----:B------:R-:W0:Y:S02]  /*c380*/  LDCU UR4, c[0x0][0x398] ;  /* 0x00007300ff0477ac */ /* 0x000e240008000800 */
[----:B------:R-:W5:Y:S01]  /*c390*/  LDL.LU.64 R216, [R1+0x148] ;  /* 0x0001480001d87983 */ /* 0x000f620000300a00 */
[----:B------:R-:W-:Y:S02]  /*c3a0*/  PRMT R68, R223, 0x9910, RZ ;  /* 0x00009910df447816 */ /* 0x000fe400000000ff */
[----:B0-----:R-:W-:Y:S01]  /*c3b0*/  ISETP.LT.AND P2, PT, R3, UR4, !P2 ;  /* 0x0000000403007c0c */ /* 0x001fe2000d741270 */
[----:B------:R-:W0:Y:S01]  /*c3c0*/  LDCU UR4, c[0x0][0x39c] ;  /* 0x00007380ff0477ac */ /* 0x000e220008000800 */
[----:B------:R-:W-:Y:S02]  /*c3d0*/  SHF.R.S32.HI R68, RZ, 0x8, R68 ;  /* 0x00000008ff447819 */ /* 0x000fe40000011444 */
[----:B--2---:R-:W-:-:S02]  /*c3e0*/  F2FP.SATFINITE.E5M2.F32.PACK_AB_MERGE_C R193, R193, R192, RZ ;  /* 0x000000c0c1c1723e */ /* 0x004fc400048060ff */
[----:B---3--:R-:W-:-:S07]  /*c3f0*/  F2FP.SATFINITE.E5M2.F32.PACK_AB_MERGE_C R195, R195, R194, RZ ;  /* 0x000000c2c3c3723e */ /* 0x008fce00048060ff */
[----:B------:R2:W-:Y:S01]  /*c400*/  @P2 STG.E.U8 desc[UR24][R220.64], R186 ;  /* 0x000000badc002986 */ /* 0x0005e2000c101118 */
[----:B------:R-:W-:Y:S01]  /*c410*/  ISETP.LT.AND P2, PT, R2, UR6, !P3 ;  /* 0x0000000602007c0c */ /* 0x000fe2000df41270 */
[----:B------:R-:W3:Y:S01]  /*c420*/  LDCU UR6, c[0x0][0x398] ;  /* 0x00007300ff0677ac */ /* 0x000ee20008000800 */
[----:B----4-:R-:W-:-:S11]  /*c430*/  F2FP.SATFINITE.E5M2.F32.PACK_AB_MERGE_C R197, R197, R196, RZ ;  /* 0x000000c4c5c5723e */ /* 0x010fd600048060ff */
[----:B------:R4:W-:Y:S01]  /*c440*/  @P2 STG.E.U8 desc[UR24][R224.64], R68 ;  /* 0x00000044e0002986 */ /* 0x0009e2000c101118 */
[----:B0-----:R-:W-:Y:S01]  /*c450*/  ISETP.GE.AND P2, PT, R69, UR4, PT ;  /* 0x0000000445007c0c */ /* 0x001fe2000bf46270 */
[----:B------:R-:W0:Y:S01]  /*c460*/  LDCU UR4, c[0x0][0x398] ;  /* 0x00007300ff0477ac */ /* 0x000e220008000800 */
[----:B------:R-:W-:Y:S01]  /*c470*/  PRMT R69, R186, 0x9910, RZ ;  /* 0x00009910ba457816 */ /* 0x000fe200000000ff */
[C---:B------:R-:W-:Y:S01]  /*c480*/  VIADD R76, R0.reuse, 0x26 ;  /* 0x00000026004c7836 */ /* 0x040fe20000000000 */
[----:B------:R-:W-:Y:S01]  /*c490*/  F2FP.SATFINITE.E5M2.F32.PACK_AB_MERGE_C R79, R79, R78, RZ ;  /* 0x0000004e4f4f723e */ /* 0x000fe200048060ff */
[----:B-1----:R-:W5:Y:S01]  /*c4a0*/  LDL.LU.64 R218, [R1+0x140] ;  /* 0x0001400001da7983 */ /* 0x002f620000300a00 */
[----:B------:R-:W-:Y:S02]  /*c4b0*/  SHF.R.S32.HI R69, RZ, 0x8, R69 ;  /* 0x00000008ff457819 */ /* 0x000fe40000011445 */
[----:B------:R-:W-:Y:S01]  /*c4c0*/  F2FP.SATFINITE.E5M2.F32.PACK_AB_MERGE_C R81, R81, R80, RZ ;  /* 0x000000505151723e */ /* 0x000fe200048060ff */
[----:B--2---:R-:W2:Y:S01]  /*c4d0*/  LDL.LU.64 R220, [R1+0x138] ;  /* 0x0001380001dc7983 */ /* 0x004ea20000300a00 */
[----:B----4-:R-:W-:Y:S01]  /*c4e0*/  VIADD R68, R0, 0x1e ;  /* 0x0000001e00447836 */ /* 0x010fe20000000000 */
[----:B------:R-:W-:-:S02]  /*c4f0*/  F2FP.SATFINITE.E5M2.F32.PACK_AB_MERGE_C R83, R83, R82, RZ ;  /* 0x000000525353723e */ /* 0x000fc400048060ff */
[----:B------:R-:W4:Y:S01]  /*c500*/  LDL.LU R223, [R1+0x130] ;  /* 0x0001300001df7983 */ /* 0x000f220000300800 */
[----:B------:R-:W-:-:S03]  /*c510*/  F2FP.SATFINITE.E5M2.F32.PACK_AB_MERGE_C R85, R85, R84, RZ ;  /* 0x000000545555723e */ /* 0x000fc600048060ff */
[----:B------:R-:W2:Y:S01]  /*c520*/  LDL.LU.64 R224, [R1+0x128] ;  /* 0x0001280001e07983 */ /* 0x000ea20000300a00 */
[----:B0-----:R-:W-:Y:S01]  /*c530*/  ISETP.LT.AND P3, PT, R3, UR4, !P3 ;  /* 0x0000000403007c0c */ /* 0x001fe2000df61270 */
[----:B------:R-:W0:-:S12]  /*c540*/  LDCU UR4, c[0x0][0x39c] ;  /* 0x00007380ff0477ac */ /* 0x000e180008000800 */
[----:B------:R1:W-:Y:S01]  /*c550*/  @P3 STG.E.U8 desc[UR24][R226.64], R69 ;  /* 0x00000045e2003986 */ /* 0x0003e2000c101118 */
[----:B---3--:R-:W-:Y:S01]  /*c560*/  ISETP.LT.AND P3, PT, R2, UR6, !P0 ;  /* 0x0000000602007c0c */ /* 0x008fe2000c761270 */
[----:B------:R-:W3:Y:S01]  /*c570*/  LDCU UR6, c[0x0][0x398] ;  /* 0x00007300ff0677ac */ /* 0x000ee20008000800 */
[----:B-1----:R-:W-:Y:S01]  /*c580*/  PRMT R69, R189, 0x9910, RZ ;  /* 0x00009910bd457816 */ /* 0x002fe200000000ff */
[----:B------:R-:W2:Y:S10]  /*c590*/  LDL.LU.64 R226, [R1+0x120] ;  /* 0x0001200001e27983 */ /* 0x000eb40000300a00 */
[----:B------:R-:W-:Y:S01]  /*c5a0*/  @P3 STG.E.U8 desc[UR24][R250.64], R189 ;  /* 0x000000bdfa003986 */ /* 0x000fe2000c101118 */
[----:B0-----:R-:W-:Y:S01]  /*c5b0*/  ISETP.GE.AND P3, PT, R68, UR4, PT ;  /* 0x0000000444007c0c */ /* 0x001fe2000bf66270 */
[----:B------:R-:W0:Y:S02]  /*c5c0*/  LDCU UR4, c[0x0][0x398] ;  /* 0x00007300ff0477ac */ /* 0x000e240008000800 */
[----:B0-----:R-:W-:Y:S01]  /*c5d0*/  ISETP.LT.AND P0, PT, R3, UR4, !P0 ;  /* 0x0000000403007c0c */ /* 0x001fe2000c701270 */
[----:B------:R-:W0:Y:S01]  /*c5e0*/  LDCU UR4, c[0x0][0x39c] ;  /* 0x00007380ff0477ac */ /* 0x000e220008000800 */
[----:B------:R-:W-:Y:S01]  /*c5f0*/  SHF.R.S32.HI R69, RZ, 0x8, R69 ;  /* 0x00000008ff457819 */ /* 0x000fe20000011445 */
[----:B------:R-:W-:-:S10]  /*c600*/  VIADD R68, R0, 0x1f ;  /* 0x0000001f00447836 */ /* 0x000fd40000000000 */
[----:B------:R-:W-:Y:S01]  /*c610*/  @P0 STG.E.U8 desc[UR24][R248.64], R185 ;  /* 0x000000b9f8000986 */ /* 0x000fe2000c101118 */
[----:B---3--:R-:W-:Y:S01]  /*c620*/  ISETP.LT.AND P0, PT, R2, UR6, !P1 ;  /* 0x0000000602007c0c */ /* 0x008fe2000cf01270 */
[----:B------:R-:W1:-:S12]  /*c630*/  LDCU UR6, c[0x0][0x398] ;  /* 0x00007300ff0677ac */ /* 0x000e580008000800 */
[----:B------:R-:W-:Y:S01]  /*c640*/  @P0 STG.E.U8 desc[UR24][R246.64], R69 ;  /* 0x00000045f6000986 */ /* 0x000fe2000c101118 */
[----:B0-----:R-:W-:Y:S01]  /*c650*/  ISETP.GE.AND P0, PT, R68, UR4, PT ;  /* 0x0000000444007c0c */ /* 0x001fe2000bf06270 */
[----:B------:R-:W0:Y:S02]  /*c660*/  LDCU UR4, c[0x0][0x398] ;  /* 0x00007300ff0477ac */ /* 0x000e240008000800 */
[----:B0-----:R-:W-:Y:S01]  /*c670*/  ISETP.LT.AND P1, PT, R3, UR4, !P1 ;  /* 0x0000000403007c0c */ /* 0x001fe2000cf21270 */
[----:B------:R-:W0:-:S12]  /*c680*/  LDCU UR4, c[0x0][0x398] ;  /* 0x00007300ff0477ac */ /* 0x000e180008000800 */
[----:B------:R3:W-:Y:S01]  /*c690*/  @P1 STG.E.U8 desc[UR24][R244.64], R177 ;  /* 0x000000b1f4001986 */ /* 0x0007e2000c101118 */
[----:B-1----:R-:W-:Y:S01]  /*c6a0*/  ISETP.LT.AND P1, PT, R2, UR6, !P4 ;  /* 0x0000000602007c0c */ /* 0x002fe2000e721270 */
[----:B------:R-:W1:Y:S01]  /*c6b0*/  LDCU UR6, c[0x0][0x39c] ;  /* 0x00007380ff0677ac */ /* 0x000e620008000800 */
[----:B------:R-:W-:Y:S02]  /*c6c0*/  PRMT R68, R190, 0x9910, RZ ;  /* 0x00009910be447816 */ /* 0x000fe400000000ff */
[----:B0-----:R-:W-:Y:S01]  /*c6d0*/  ISETP.LT.AND P4, PT, R3, UR4, !P4 ;  /* 0x0000000403007c0c */ /* 0x001fe2000e781270 */
[----:B------:R-:W0:Y:S02]  /*c6e0*/  LDCU UR4, c[0x0][0x39c] ;  /* 0x00007380ff0477ac */ /* 0x000e240008000800 */
[----:B------:R-:W-:-:S06]  /*c6f0*/  IMAD.MOV.U32 R73, RZ, RZ, R68 ;  /* 0x000000ffff497224 */ /* 0x000fcc00078e0044 */
[----:B------:R-:W-:Y:S01]  /*c700*/  @P1 STG.E.U8 desc[UR24][R242.64], R190 ;  /* 0x000000bef2001986 */ /* 0x000fe2000c101118 */
[----:B------:R-:W-:Y:S01]  /*c710*/  ISETP.LT.AND P1, PT, R2, UR8, !P5 ;  /* 0x0000000802007c0c */ /* 0x000fe2000ef21270 */
[----:B------:R-:W0:Y:S01]  /*c720*/  LDCU UR8, c[0x0][0x398] ;  /* 0x00007300ff0877ac */ /* 0x000e220008000800 */
[----:B---3--:R-:W-:Y:S02]  /*c730*/  F2FP.SATFINITE.E5M2.F32.PACK_AB_MERGE_C R177, R71, R70, RZ ;  /* 0x0000004647b1723e */ /* 0x008fe400048060ff */
[----:B------:R-:W-:Y:S02]  /*c740*/  SHF.R.S32.HI R73, RZ, 0x8, R73 ;  /* 0x00000008ff497819 */ /* 0x000fe40000011449 */
[----:B------:R-:W-:Y:S01]  /*c750*/  SHF.R.S32.HI R71, RZ, 0x1f, R252 ;  /* 0x0000001fff477819 */ /* 0x000fe200000114fc */
[----:B------:R-:W-:Y:S01]  /*c760*/  @P4 STG.E.U8 desc[UR24][R240.64], R177 ;  /* 0x000000b1f0004986 */ /* 0x000fe2000c101118 */
[----:B------:R-:W-:-:S05]  /*c770*/  IADD3 R68, P4, PT, R252, R229, RZ ;  /* 0x000000e5fc447210 */ /* 0x000fca0007f9e0ff */
[----:B------:R3:W-:Y:S01]  /*c780*/  @P1 STG.E.U8 desc[UR24][R238.64], R73 ;  /* 0x00000049ee001986 */ /* 0x0007e2000c101118 */
[----:B------:R-:W-:Y:S01]  /*c790*/  IADD3 R70, P1, PT, R252, R230, RZ ;  /* 0x000000e6fc467210 */ /* 0x000fe20007f3e0ff */
[----:B------:R-:W-:Y:S01]  /*c7a0*/  IMAD.X R69, R71, 0x1, R228, P4 ;  /* 0x0000000147457824 */ /* 0x000fe200020e06e4 */
[----:B------:R-:W-:Y:S01]  /*c7b0*/  ISETP.LT.AND P4, PT, R3, UR11, !P5 ;  /* 0x0000000b03007c0c */ /* 0x000fe2000ef81270 */
[----:B------:R-:W1:Y:S02]  /*c7c0*/  LDCU UR11, c[0x0][0x398] ;  /* 0x00007300ff0b77ac */ /* 0x000e640008000800 */
[----:B------:R-:W-:Y:S01]  /*c7d0*/  IMAD.X R71, R71, 0x1, R231, P1 ;  /* 0x0000000147477824 */ /* 0x000fe200008e06e7 */
[----:B------:R-:W-:Y:S01]  /*c7e0*/  ISETP.LT.AND P1, PT, R2, UR12, !P6 ;  /* 0x0000000c02007c0c */ /* 0x000fe2000f721270 */
[----:B------:R-:W1:Y:S01]  /*c7f0*/  LDCU UR12, c[0x0][0x398] ;  /* 0x00007300ff0c77ac */ /* 0x000e620008000800 */
[----:B------:R-:W-:Y:S02]  /*c800*/  PRMT R72, R177, 0x9910, RZ ;  /* 0x00009910b1487816 */ /* 0x000fe400000000ff */
[----:B------:R-:W-:Y:S01]  /*c810*/  ISETP.LT.AND P6, PT, R3, UR14, !P6 ;  /* 0x0000000e03007c0c */ /* 0x000fe2000f7c1270 */
[----:B------:R-:W1:Y:S01]  /*c820*/  LDCU UR14, c[0x0][0x398] ;  /* 0x00007300ff0e77ac */ /* 0x000e620008000800 */
[----:B---3--:R-:W-:-:S02]  /*c830*/  SHF.R.S32.HI R73, RZ, 0x8, R72 ;  /* 0x00000008ff497819 */ /* 0x008fc40000011448 */
[----:B0-----:R-:W-:Y:S01]  /*c840*/  ISETP.GE.AND P5, PT, R176, UR4, PT ;  /* 0x00000004b0007c0c */ /* 0x001fe2000bfa6270 */
[----:B------:R-:W0:Y:S01]  /*c850*/  LDCU UR4, c[0x0][0x39c] ;  /* 0x00007380ff0477ac */ /* 0x000e220008000800 */
[----:B------:R-:W-:Y:S01]  /*c860*/  VIADD R72, R0, 0x21 ;  /* 0x0000002100487836 */ /* 0x000fe20000000000 */
[----:B------:R3:W-:Y:S04]  /*c870*/  @P4 STG.E.U8 desc[UR24][R236.64], R73 ;  /* 0x00000049ec004986 */ /* 0x0007e8000c101118 */
[----:B------:R-:W-:Y:S01]  /*c880*/  @P1 STG.E.U8 desc[UR24][R234.64], R193 ;  /* 0x000000c1ea001986 */ /* 0x000fe2000c101118 */
[----:B------:R-:W-:Y:S01]  /*c890*/  ISETP.LT.AND P1, PT, R2, UR16, !P2 ;  /* 0x0000001002007c0c */ /* 0x000fe2000d721270 */
[----:B------:R-:W-:Y:S01]  /*c8a0*/  VIADD R252, R252, UR30 ;  /* 0x0000001efcfc7c36 */ /* 0x000fe20008000000 */
[----:B-1----:R-:W-:Y:S01]  /*c8b0*/  ISETP.GE.AND P4, PT, R72, UR6, PT ;  /* 0x0000000648007c0c */ /* 0x002fe2000bf86270 */
[----:B------:R1:W-:Y:S01]  /*c8c0*/  @P6 STG.E.U8 desc[UR24][R232.64], R179 ;  /* 0x000000b3e8006986 */ /* 0x0003e2000c101118 */
[----:B------:R-:W-:Y:S01]  /*c8d0*/  PRMT R72, R193, 0x9910, RZ ;  /* 0x00009910c1487816 */ /* 0x000fe200000000ff */
[----:B------:R-:W1:Y:S01]  /*c8e0*/  LDCU UR6, c[0x0][0x39c] ;  /* 0x00007380ff0677ac */ /* 0x000e620008000800 */
[----:B------:R-:W-:-:S02]  /*c8f0*/  ISETP.LT.AND P2, PT, R3, UR8, !P2 ;  /* 0x0000000803007c0c */ /* 0x000fc4000d741270 */
[----:B------:R-:W-:Y:S01]  /*c900*/  ISETP.LT.AND P6, PT, R2, UR11, !P3 ;  /* 0x0000000b02007c0c */ /* 0x000fe2000dfc1270 */
[----:B------:R-:W1:Y:S01]  /*c910*/  LDCU UR16, c[0x0][0x398] ;  /* 0x00007300ff1077ac */ /* 0x000e620008000800 */
[----:B---3--:R-:W-:Y:S01]  /*c920*/  SHF.R.S32.HI R73, RZ, 0x8, R72 ;  /* 0x00000008ff497819 */ /* 0x008fe20000011448 */
[----:B------:R-:W-:Y:S01]  /*c930*/  VIADD R72, R0, 0x22 ;  /* 0x0000002200487836 */ /* 0x000fe20000000000 */
[----:B------:R-:W-:Y:S01]  /*c940*/  ISETP.LT.AND P3, PT, R3, UR12, !P3 ;  /* 0x0000000c03007c0c */ /* 0x000fe2000df61270 */
[----:B------:R-:W3:Y:S01]  /*c950*/  LDCU UR8, c[0x0][0x398] ;  /* 0x00007300ff0877ac */ /* 0x000ee20008000800 */
[----:B------:R-:W-:Y:S01]  /*c960*/  PRMT R177, R179, 0x9910, RZ ;  /* 0x00009910b3b17816 */ /* 0x000fe200000000ff */
[----:B------:R1:W-:Y:S01]  /*c970*/  @P1 STG.E.U8 desc[UR24][R174.64], R73 ;  /* 0x00000049ae001986 */ /* 0x0003e2000c101118 */
[----:B0-----:R-:W-:Y:S01]  /*c980*/  ISETP.GE.AND P1, PT, R72, UR4, PT ;  /* 0x0000000448007c0c */ /* 0x001fe2000bf26270 */
[----:B------:R-:W0:Y:S01]  /*c990*/  LDCU UR4, c[0x0][0x39c] ;  /* 0x00007380ff0477ac */ /* 0x000e220008000800 */
[----:B------:R-:W-:-:S02]  /*c9a0*/  SHF.R.S32.HI R177, RZ, 0x8, R177 ;  /* 0x00000008ffb17819 */ /* 0x000fc400000114b1 */
[----:B-1----:R-:W-:Y:S01]  /*c9b0*/  F2FP.SATFINITE.E5M2.F32.PACK_AB_MERGE_C R179, R75, R74, RZ ;  /* 0x0000004a4bb3723e */ /* 0x002fe200048060ff */
[----:B------:R-:W1:Y:S02]  /*c9c0*/  LDCU UR11, c[0x0][0x398] ;  /* 0x00007300ff0b77ac */ /* 0x000e640008000800 */
[----:B------:R0:W-:Y:S01]  /*c9d0*/  @P2 STG.E.U8 desc[UR24][R172.64], R177 ;  /* 0x000000b1ac002986 */ /* 0x0001e2000c101118 */
[----:B------:R-:W-:Y:S01]  /*c9e0*/  SHF.R.S32.HI R74, RZ, 0x1f, R252 ;  /* 0x0000001fff4a7819 */ /* 0x000fe200000114fc */
[----:B------:R-:W1:Y:S02]  /*c9f0*/  LDCU UR12, c[0x0][0x398] ;  /* 0x00007300ff0c77ac */ /* 0x000e640008000800 */
[----:B------:R3:W-:Y:S01]  /*ca00*/  @P6 STG.E.U8 desc[UR24][R68.64], R195 ;  /* 0x000000c344006986 */ /* 0x0007e2000c101118 */
[----:B------:R-:W-:-:S03]  /*ca10*/  IADD3 R72, P6, PT, R252, R229, RZ ;  /* 0x000000e5fc487210 */ /* 0x000fc60007fde0ff */
[----:B------:R1:W-:Y:S01]  /*ca20*/  @P3 STG.E.U8 desc[UR24][R70.64], R179 ;  /* 0x000000b346003986 */ /* 0x0003e2000c101118 */
[----:B------:R-:W-:Y:S02]  /*ca30*/  ISETP.LT.AND P3, PT, R2, UR14, !P0 ;  /* 0x0000000e02007c0c */ /* 0x000fe4000c761270 */
[----:B------:R-:W-:Y:S01]  /*ca40*/  ISETP.LT.AND P2, PT, R3, UR18, !P0 ;  /* 0x0000001203007c0c */ /* 0x000fe2000c741270 */
[----:B------:R-:W-:Y:S01]  /*ca50*/  IMAD.X R73, R74, 0x1, R228, P6 ;  /* 0x000000014a497824 */ /* 0x000fe200030e06e4 */
[----:B------:R-:W-:Y:S01]  /*ca60*/  PRMT R75, R195, 0x9910, RZ ;  /* 0x00009910c34b7816 */ /* 0x000fe200000000ff */
[----:B------:R-:W-:Y:S01]  /*ca70*/  VIADD R174, R0, 0x23 ;  /* 0x0000002300ae7836 */ /* 0x000fe20000000000 */
[----:B0-----:R-:W-:Y:S01]  /*ca80*/  PRMT R173, R179, 0x9910, RZ ;  /* 0x00009910b3ad7816 */ /* 0x001fe200000000ff */
[----:B------:R-:W0:Y:S01]  /*ca90*/  LDCU UR14, c[0x0][0x398] ;  /* 0x00007300ff0e77ac */ /* 0x000e220008000800 */
[----:B---3--:R-:W-:Y:S02]  /*caa0*/  IADD3 R68, P6, PT, R252, R230, RZ ;  /* 0x000000e6fc447210 */ /* 0x008fe40007fde0ff */
[----:B------:R-:W-:Y:S01]  /*cab0*/  SHF.R.S32.HI R75, RZ, 0x8, R75 ;  /* 0x00000008ff4b7819 */ /* 0x000fe2000001144b */
[----:B-1----:R-:W-:Y:S01]  /*cac0*/  VIADD R71, R0, 0x24 ;  /* 0x0000002400477836 */ /* 0x002fe20000000000 */
[----:B------:R-:W-:Y:S01]  /*cad0*/  SHF.R.S32.HI R173, RZ, 0x8, R173 ;  /* 0x00000008ffad7819 */ /* 0x000fe200000114ad */
[----:B------:R-:W-:Y:S01]  /*cae0*/  IMAD.X R69, R74, 0x1, R231, P6 ;  /* 0x000000014a457824 */ /* 0x000fe200030e06e7 */
[----:B------:R-:W-:Y:S01]  /*caf0*/  ISETP.GE.AND P0, PT, R174, UR4, PT ;  /* 0x00000004ae007c0c */ /* 0x000fe2000bf06270 */
[----:B------:R-:W-:Y:S01]  /*cb00*/  VIADD R252, R252, UR30 ;  /* 0x0000001efcfc7c36 */ /* 0x000fe20008000000 */
[----:B------:R-:W1:Y:S01]  /*cb10*/  LDCU UR4, c[0x0][0x39c] ;  /* 0x00007380ff0477ac */ /* 0x000e620008000800 */
[----:B------:R-:W-:Y:S01]  /*cb20*/  @P3 STG.E.U8 desc[UR24][R72.64], R75 ;  /* 0x0000004b48003986 */ /* 0x000fe2000c101118 */
[----:B------:R-:W-:-:S02]  /*cb30*/  ISETP.GE.AND P3, PT, R71, UR6, PT ;  /* 0x0000000647007c0c */ /* 0x000fc4000bf66270 */
[----:B------:R-:W-:Y:S01]  /*cb40*/  SHF.R.S32.HI R74, RZ, 0x1f, R252 ;  /* 0x0000001fff4a7819 */ /* 0x000fe200000114fc */
[----:B------:R3:W-:Y:S01]  /*cb50*/  @P2 STG.E.U8 desc[UR24][R68.64], R173 ;  /* 0x000000ad44002986 */ /* 0x0007e2000c101118 */
[----:B------:R-:W-:Y:S01]  /*cb60*/  ISETP.LT.AND P2, PT, R2, UR16, !P5 ;  /* 0x0000001002007c0c */ /* 0x000fe2000ef41270 */
[----:B------:R-:W0:Y:S01]  /*cb70*/  LDCU UR6, c[0x0][0x398] ;  /* 0x00007300ff0677ac */ /* 0x000e220008000800 */
[----:B------:R-:W-:Y:S02]  /*cb80*/  IADD3 R70, P6, PT, R252, R229, RZ ;  /* 0x000000e5fc467210 */ /* 0x000fe40007fde0ff */
[----:B------:R-:W-:Y:S01]  /*cb90*/  ISETP.LT.AND P5, PT, R3, UR8, !P5 ;  /* 0x0000000803007c0c */ /* 0x000fe2000efa1270 */
[----:B------:R-:W0:Y:S02]  /*cba0*/  LDCU UR8, c[0x0][0x398] ;  /* 0x00007300ff0877ac */ /* 0x000e240008000800 */
[----:B------:R-:W-:Y:S01]  /*cbb0*/  IMAD.X R71, R74, 0x1, R228, P6 ;  /* 0x000000014a477824 */ /* 0x000fe200030e06e4 */
[----:B---3--:R-:W-:Y:S01]  /*cbc0*/  IADD3 R68, P6, PT, R252, R230, RZ ;  /* 0x000000e6fc447210 */ /* 0x008fe20007fde0ff */
[----:B------:R-:W-:-:S02]  /*cbd0*/  VIADD R72, R0, 0x25 ;  /* 0x0000002500487836 */ /* 0x000fc40000000000 */
[----:B------:R-:W-:Y:S02]  /*cbe0*/  VIADD R252, R252, UR30 ;  /* 0x0000001efcfc7c36 */ /* 0x000fe40008000000 */
[----:B------:R-:W-:Y:S01]  /*cbf0*/  IMAD.X R69, R74, 0x1, R231, P6 ;  /* 0x000000014a457824 */ /* 0x000fe200030e06e7 */
[----:B------:R3:W-:Y:S01]  /*cc00*/  @P2 STG.E.U8 desc[UR24][R70.64], R197 ;  /* 0x000000c546002986 */ /* 0x0007e2000c101118 */
[----:B-1----:R-:W-:Y:S01]  /*cc10*/  ISETP.GE.AND P2, PT, R72, UR4, PT ;  /* 0x0000000448007c0c */ /* 0x002fe2000bf46270 */
[----:B------:R-:W1:Y:S01]  /*cc20*/  LDCU UR4, c[0x0][0x39c] ;  /* 0x00007380ff0477ac */ /* 0x000e620008000800 */
[----:B------:R-:W-:Y:S01]  /*cc30*/  SHF.R.S32.HI R74, RZ, 0x1f, R252 ;  /* 0x0000001fff4a7819 */ /* 0x000fe200000114fc */
[----:B------:R1:W-:Y:S01]  /*cc40*/  @P5 STG.E.U8 desc[UR24][R68.64], R77 ;  /* 0x0000004d44005986 */ /* 0x0003e2000c101118 */
[----:B------:R-:W-:Y:S02]  /*cc50*/  IADD3 R72, P6, PT, R252, R229, RZ ;  /* 0x000000e5fc487210 */ /* 0x000fe40007fde0ff */
[----:B------:R-:W-:Y:S01]  /*cc60*/  ISETP.LT.AND P5, PT, R2, UR11, !P4 ;  /* 0x0000000b02007c0c */ /* 0x000fe2000e7a1270 */
[----:B------:R-:W5:Y:S01]  /*cc70*/  LDCU UR11, c[0x0][0x398] ;  /* 0x00007300ff0b77ac */ /* 0x000f620008000800 */
[----:B0-----:R-:W-:-:S02]  /*cc80*/  ISETP.LT.AND P4, PT, R3, UR6, !P4 ;  /* 0x0000000603007c0c */ /* 0x001fc4000e781270 */
[----:B---3--:R-:W-:Y:S01]  /*cc90*/  PRMT R70, R77, 0x9910, RZ ;  /* 0x000099104d467816 */ /* 0x008fe200000000ff */
[----:B------:R-:W-:Y:S01]  /*cca0*/  IMAD.X R73, R74, 0x1, R228, P6 ;  /* 0x000000014a497824 */ /* 0x000fe200030e06e4 */
[----:B------:R-:W-:Y:S01]  /*ccb0*/  PRMT R75, R197, 0x9910, RZ ;  /* 0x00009910c54b7816 */ /* 0x000fe200000000ff */
[----:B------:R-:W0:Y:S01]  /*ccc0*/  LDCU UR6, c[0x0][0x39c] ;  /* 0x00007380ff0677ac */ /* 0x000e220008000800 */
[C---:B-1----:R-:W-:Y:S01]  /*ccd0*/  IADD3 R68, P6, PT, R252.reuse, R230, RZ ;  /* 0x000000e6fc447210 */ /* 0x042fe20007fde0ff */
[----:B------:R-:W-:Y:S01]  /*cce0*/  IMAD.MOV.U32 R77, RZ, RZ, R70 ;  /* 0x000000ffff4d7224 */ /* 0x000fe200078e0046 */
[----:B------:R-:W-:Y:S01]  /*ccf0*/  SHF.R.S32.HI R75, RZ, 0x8, R75 ;  /* 0x00000008ff4b7819 */ /* 0x000fe2000001144b */
[----:B------:R-:W-:Y:S02]  /*cd00*/  VIADD R252, R252, UR30 ;  /* 0x0000001efcfc7c36 */ /* 0x000fe40008000000 */
[----:B------:R-:W-:Y:S01]  /*cd10*/  IMAD.X R69, R74, 0x1, R231, P6 ;  /* 0x000000014a457824 */ /* 0x000fe200030e06e7 */
[----:B------:R-:W-:Y:S01]  /*cd20*/  SHF.R.S32.HI R77, RZ, 0x8, R77 ;  /* 0x00000008ff4d7819 */ /* 0x000fe2000001144d */
[----:B------:R1:W-:Y:S01]  /*cd30*/  @P5 STG.E.U8 desc[UR24][R72.64], R75 ;  /* 0x0000004b48005986 */ /* 0x0003e2000c101118 */
[----:B------:R-:W-:Y:S01]  /*cd40*/  ISETP.LT.AND P5, PT, R2, UR8, !P1 ;  /* 0x0000000802007c0c */ /* 0x000fe2000cfa1270 */
[----:B------:R-:W3:Y:S02]  /*cd50*/  LDCU UR8, c[0x0][0x398] ;  /* 0x00007300ff0877ac */ /* 0x000ee40008000800 */
[----:B------:R0:W-:Y:S01]  /*cd60*/  @P4 STG.E.U8 desc[UR24][R68.64], R77 ;  /* 0x0000004d44004986 */ /* 0x0001e2000c101118 */
[----:B------:R-:W-:Y:S01]  /*cd70*/  ISETP.LT.AND P4, PT, R3, UR12, !P1 ;  /* 0x0000000c03007c0c */ /* 0x000fe2000cf81270 */
[----:B------:R-:W0:Y:S01]  /*cd80*/  LDCU UR12, c[0x0][0x398] ;  /* 0x00007300ff0c77ac */ /* 0x000e220008000800 */
[----:B------:R-:W-:-:S02]  /*cd90*/  SHF.R.S32.HI R74, RZ, 0x1f, R252 ;  /* 0x0000001fff4a7819 */ /* 0x000fc400000114fc */
[C---:B------:R-:W-:Y:S02]  /*cda0*/  IADD3 R70, P1, PT, R252.reuse, R229, RZ ;  /* 0x000000e5fc467210 */ /* 0x040fe40007f3e0ff */
[----:B-1----:R-:W-:-:S03]  /*cdb0*/  IADD3 R72, P6, PT, R252, R230, RZ ;  /* 0x000000e6fc487210 */ /* 0x002fc60007fde0ff */
[----:B------:R-:W-:Y:S01]  /*cdc0*/  IMAD.X R71, R74, 0x1, R228, P1 ;  /* 0x000000014a477824 */ /* 0x000fe200008e06e4 */
[----:B------:R-:W-:Y:S01]  /*cdd0*/  ISETP.GE.AND P1, PT, R76, UR4, PT ;  /* 0x000000044c007c0c */ /* 0x000fe2000bf26270 */
[----:B------:R-:W1:Y:S01]  /*cde0*/  LDCU UR4, c[0x0][0x39c] ;  /* 0x00007380ff0477ac */ /* 0x000e620008000800 */
[----:B-----5:R-:W-:Y:S01]  /*cdf0*/  F2FP.SATFINITE.E5M2.F32.PACK_AB_MERGE_C R199, R199, R198, RZ ;  /* 0x000000c6c7c7723e */ /* 0x020fe200048060ff */
[----:B------:R-:W-:Y:S02]  /*ce00*/  IMAD.X R73, R74, 0x1, R231, P6 ;  /* 0x000000014a497824 */ /* 0x000fe400030e06e7 */
[----:B------:R-:W-:Y:S02]  /*ce10*/  VIADD R252, R252, UR30 ;  /* 0x0000001efcfc7c36 */ /* 0x000fe40008000000 */
[----:B------:R5:W-:Y:S01]  /*ce20*/  @P5 STG.E.U8 desc[UR24][R70.64], R199 ;  /* 0x000000c746005986 */ /* 0x000be2000c101118 */
[----:B------:R-:W-:Y:S01]  /*ce30*/  ISETP.LT.AND P5, PT, R2, UR11, !P0 ;  /* 0x0000000b02007c0c */ /* 0x000fe2000c7a1270 */
[----:B------:R-:W-:Y:S01]  /*ce40*/  VIADD R76, R0, 0x27 ;  /* 0x00000027004c7836 */ /* 0x000fe20000000000 */
[----:B------:R-:W-:Y:S01]  /*ce50*/  SHF.R.S32.HI R74, RZ, 0x1f, R252 ;  /* 0x0000001fff4a7819 */ /* 0x000fe200000114fc */
[----:B------:R1:W-:Y:S01]  /*ce60*/  @P4 STG.E.U8 desc[UR24][R72.64], R79 ;  /* 0x0000004f48004986 */ /* 0x0003e2000c101118 */
[----:B------:R-:W-:Y:S01]  /*ce70*/  ISETP.LT.AND P4, PT, R3, UR14, !P0 ;  /* 0x0000000e03007c0c */ /* 0x000fe2000c781270 */
[----:B------:R-:W2:Y:S01]  /*ce80*/  LDCU UR11, c[0x0][0x398] ;  /* 0x00007300ff0b77ac */ /* 0x000ea20008000800 */
[----:B0-----:R-:W-:-:S02]  /*ce90*/  IADD3 R68, P0, PT, R252, R229, RZ ;  /* 0x000000e5fc447210 */ /* 0x001fc40007f1e0ff */
[----:B------:R-:W-:Y:S01]  /*cea0*/  PRMT R75, R199, 0x9910, RZ ;  /* 0x00009910c74b7816 */ /* 0x000fe200000000ff */
[----:B------:R-:W0:Y:S01]  /*ceb0*/  LDCU UR14, c[0x0][0x398] ;  /* 0x00007300ff0e77ac */ /* 0x000e220008000800 */
[----:B------:R-:W-:Y:S02]  /*cec0*/  PRMT R77, R79, 0x9910, RZ ;  /* 0x000099104f4d7816 */ /* 0x000fe400000000ff */
[----:B-----5:R-:W-:Y:S01]  /*ced0*/  IADD3 R70, P6, PT, R252, R230, RZ ;  /* 0x000000e6fc467210 */ /* 0x020fe20007fde0ff */
[----:B------:R-:W-:Y:S01]  /*cee0*/  IMAD.X R69, R74, 0x1, R228, P0 ;  /* 0x000000014a457824 */ /* 0x000fe200000e06e4 */
[----:B------:R-:W-:Y:S01]  /*cef0*/  SHF.R.S32.HI R75, RZ, 0x8, R75 ;  /* 0x00000008ff4b7819 */ /* 0x000fe2000001144b */
[----:B-1----:R-:W-:Y:S01]  /*cf00*/  VIADD R73, R0, 0x28 ;  /* 0x0000002800497836 */ /* 0x002fe20000000000 */
[----:B------:R-:W-:Y:S01]  /*cf10*/  SHF.R.S32.HI R77, RZ, 0x8, R77 ;  /* 0x00000008ff4d7819 */ /* 0x000fe2000001144d */
[----:B------:R-:W-:Y:S01]  /*cf20*/  IMAD.X R71, R74, 0x1, R231, P6 ;  /* 0x000000014a477824 */ /* 0x000fe200030e06e7 */
[----:B------:R-:W-:Y:S01]  /*cf30*/  ISETP.GE.AND P0, PT, R76, UR4, PT ;  /* 0x000000044c007c0c */ /* 0x000fe2000bf06270 */
[----:B------:R-:W-:Y:S01]  /*cf40*/  VIADD R252, R252, UR30 ;  /* 0x0000001efcfc7c36 */ /* 0x000fe20008000000 */
[----:B------:R-:W1:Y:S01]  /*cf50*/  LDCU UR4, c[0x0][0x39c] ;  /* 0x00007380ff0477ac */ /* 0x000e620008000800 */
[----:B------:R5:W-:Y:S01]  /*cf60*/  @P5 STG.E.U8 desc[UR24][R68.64], R75 ;  /* 0x0000004b44005986 */ /* 0x000be2000c101118 */
[----:B------:R-:W-:-:S02]  /*cf70*/  ISETP.GE.AND P5, PT, R73, UR6, PT ;  /* 0x0000000649007c0c */ /* 0x000fc4000bfa6270 */
[----:B------:R-:W-:Y:S01]  /*cf80*/  SHF.R.S32.HI R74, RZ, 0x1f, R252 ;  /* 0x0000001fff4a7819 */ /* 0x000fe200000114fc */
[----:B------:R0:W-:Y:S01]  /*cf90*/  @P4 STG.E.U8 desc[UR24][R70.64], R77 ;  /* 0x0000004d46004986 */ /* 0x0001e2000c101118 */
[----:B---3--:R-:W-:Y:S01]  /*cfa0*/  ISETP.LT.AND P4, PT, R2, UR8, !P3 ;  /* 0x0000000802007c0c */ /* 0x008fe2000df81270 */
[----:B------:R-:W3:Y:S01]  /*cfb0*/  LDCU UR6, c[0x0][0x398] ;  /* 0x00007300ff0677ac */ /* 0x000ee20008000800 */
[----:B------:R-:W-:Y:S02]  /*cfc0*/  IADD3 R72, P6, PT, R252, R229, RZ ;  /* 0x000000e5fc487210 */ /* 0x000fe40007fde0ff */
[----:B------:R-:W-:Y:S01]  /*cfd0*/  ISETP.LT.AND P3, PT, R3, UR12, !P3 ;  /* 0x0000000c03007c0c */ /* 0x000fe2000df61270 */
[----:B------:R-:W2:Y:S02]  /*cfe0*/  LDCU UR8, c[0x0][0x398] ;  /* 0x00007300ff0877ac */ /* 0x000ea40008000800 */
[----:B------:R-:W-:Y:S01]  /*cff0*/  IMAD.X R73, R74, 0x1, R228, P6 ;  /* 0x000000014a497824 */ /* 0x000fe200030e06e4 */
[----:B-----5:R-:W-:-:S02]  /*d000*/  IADD3 R68, P6, PT, R252, R230, RZ ;  /* 0x000000e6fc447210 */ /* 0x020fc40007fde0ff */
[----:B------:R-:W-:Y:S01]  /*d010*/  F2FP.SATFINITE.E5M2.F32.PACK_AB_MERGE_C R201, R201, R200, RZ ;  /* 0x000000c8c9c9723e */ /* 0x000fe200048060ff */
[----:B0-----:R-:W-:Y:S01]  /*d020*/  VIADD R70, R0, 0x29 ;  /* 0x0000002900467836 */ /* 0x001fe20000000000 */
[----:B------:R-:W0:Y:S01]  /*d030*/  LDCU UR12, c[0x0][0x398] ;  /* 0x00007300ff0c77ac */ /* 0x000e220008000800 */
[----:B------:R-:W-:Y:S02]  /*d040*/  VIADD R252, R252, UR30 ;  /* 0x0000001efcfc7c36 */ /* 0x000fe40008000000 */
[----:B------:R-:W-:Y:S01]  /*d050*/  IMAD.X R69, R74, 0x1, R231, P6 ;  /* 0x000000014a457824 */ /* 0x000fe200030e06e7 */
[----:B------:R-:W-:Y:S01]  /*d060*/  @P4 STG.E.U8 desc[UR24][R72.64], R201 ;  /* 0x000000c948004986 */ /* 0x000fe2000c101118 */
[----:B-1----:R-:W-:Y:S01]  /*d070*/  ISETP.GE.AND P4, PT, R70, UR4, PT ;  /* 0x0000000446007c0c */ /* 0x002fe2000bf86270 */
[----:B------:R-:W1:Y:S01]  /*d080*/  LDCU UR4, c[0x0][0x39c] ;  /* 0x00007380ff0477ac */ /* 0x000e620008000800 */
[----:B------:R-:W-:Y:S01]  /*d090*/  SHF.R.S32.HI R74, RZ, 0x1f, R252 ;  /* 0x0000001fff4a7819 */ /* 0x000fe200000114fc */
[----:B------:R5:W-:Y:S01]  /*d0a0*/  @P3 STG.E.U8 desc[UR24][R68.64], R81 ;  /* 0x0000005144003986 */ /* 0x000be2000c101118 */
[----:B------:R-:W-:-:S02]  /*d0b0*/  IADD3 R70, P6, PT, R252, R229, RZ ;  /* 0x000000e5fc467210 */ /* 0x000fc40007fde0ff */
[----:B--2---:R-:W-:Y:S01]  /*d0c0*/  ISETP.LT.AND P3, PT, R2, UR11, !P2 ;  /* 0x0000000b02007c0c */ /* 0x004fe2000d761270 */
[----:B------:R-:W2:Y:S01]  /*d0d0*/  LDCU UR11, c[0x0][0x398] ;  /* 0x00007300ff0b77ac */ /* 0x000ea20008000800 */
[----:B---3--:R-:W-:Y:S01]  /*d0e0*/  ISETP.LT.AND P2, PT, R3, UR6, !P2 ;  /* 0x0000000603007c0c */ /* 0x008fe2000d741270 */
[----:B------:R-:W-:Y:S01]  /*d0f0*/  IMAD.X R71, R74, 0x1, R228, P6 ;  /* 0x000000014a477824 */ /* 0x000fe200030e06e4 */
[----:B------:R-:W-:Y:S01]  /*d100*/  PRMT R75, R201, 0x9910, RZ ;  /* 0x00009910c94b7816 */ /* 0x000fe200000000ff */
[----:B------:R-:W-:Y:S01]  /*d110*/  VIADD R76, R0, 0x2a ;  /* 0x0000002a004c7836 */ /* 0x000fe20000000000 */
[----:B------:R-:W-:Y:S01]  /*d120*/  PRMT R77, R81, 0x9910, RZ ;  /* 0x00009910514d7816 */ /* 0x000fe200000000ff */
[----:B------:R-:W3:Y:S01]  /*d130*/  LDCU UR6, c[0x0][0x39c] ;  /* 0x00007380ff0677ac */ /* 0x000ee20008000800 */
[----:B-----5:R-:W-:Y:S02]  /*d140*/  IADD3 R68, P6, PT, R252, R230, RZ ;  /* 0x000000e6fc447210 */ /* 0x020fe40007fde0ff */
[----:B------:R-:W-:-:S02]  /*d150*/  SHF.R.S32.HI R75, RZ, 0x8, R75 ;  /* 0x00000008ff4b7819 */ /* 0x000fc4000001144b */
[----:B------:R-:W-:Y:S01]  /*d160*/  SHF.R.S32.HI R77, RZ, 0x8, R77 ;  /* 0x00000008ff4d7819 */ /* 0x000fe2000001144d */
[----:B------:R-:W-:Y:S02]  /*d170*/  IMAD.X R69, R74, 0x1, R231, P6 ;  /* 0x000000014a457824 */ /* 0x000fe400030e06e7 */
[----:B------:R-:W-:Y:S01]  /*d180*/  VIADD R252, R252, UR30 ;  /* 0x0000001efcfc7c36 */ /* 0x000fe20008000000 */
[----:B------:R5:W-:Y:S01]  /*d190*/  @P3 STG.E.U8 desc[UR24][R70.64], R75 ;  /* 0x0000004b46003986 */ /* 0x000be2000c101118 */
[----:B------:R-:W-:Y:S01]  /*d1a0*/  ISETP.LT.AND P3, PT, R2, UR8, !P1 ;  /* 0x0000000802007c0c */ /* 0x000fe2000cf61270 */
[----:B------:R-:W2:Y:S02]  /*d1b0*/  LDCU UR8, c[0x0][0x398] ;  /* 0x00007300ff0877ac */ /* 0x000ea40008000800 */
[----:B------:R2:W-:Y:S01]  /*d1c0*/  @P2 STG.E.U8 desc[UR24][R68.64], R77 ;  /* 0x0000004d44002986 */ /* 0x0005e2000c101118 */
[----:B0-----:R-:W-:Y:S01]  /*d1d0*/  ISETP.LT.AND P2, PT, R3, UR12, !P1 ;  /* 0x0000000c03007c0c */ /* 0x001fe2000cf41270 */
[----:B------:R-:W0:Y:S01]  /*d1e0*/  LDCU UR12, c[0x0][0x398] ;  /* 0x00007300ff0c77ac */ /* 0x000e220008000800 */
[----:B------:R-:W-:-:S02]  /*d1f0*/  SHF.R.S32.HI R74, RZ, 0x1f, R252 ;  /* 0x0000001fff4a7819 */ /* 0x000fc400000114fc */
[C---:B------:R-:W-:Y:S02]  /*d200*/  IADD3 R72, P1, PT, R252.reuse, R229, RZ ;  /* 0x000000e5fc487210 */ /* 0x040fe40007f3e0ff */
[----:B-----5:R-:W-:-:S03]  /*d210*/  IADD3 R70, P6, PT, R252, R230, RZ ;  /* 0x000000e6fc467210 */ /* 0x020fc60007fde0ff */
[----:B------:R-:W-:Y:S01]  /*d220*/  IMAD.X R73, R74, 0x1, R228, P1 ;  /* 0x000000014a497824 */ /* 0x000fe200008e06e4 */
[----:B-1----:R-:W-:Y:S01]  /*d230*/  ISETP.GE.AND P1, PT, R76, UR4, PT ;  /* 0x000000044c007c0c */ /* 0x002fe2000bf26270 */
[----:B------:R-:W1:Y:S01]  /*d240*/  LDCU UR4, c[0x0][0x39c] ;  /* 0x00007380ff0477ac */ /* 0x000e620008000800 */
[----:B------:R-:W-:Y:S01]  /*d250*/  F2FP.SATFINITE.E5M2.F32.PACK_AB_MERGE_C R203, R203, R202, RZ ;  /* 0x000000cacbcb723e */ /* 0x000fe200048060ff */
[----:B------:R-:W-:Y:S02]  /*d260*/  IMAD.X R71, R74, 0x1, R231, P6 ;  /* 0x000000014a477824 */ /* 0x000fe400030e06e7 */
[----:B------:R-:W-:Y:S02]  /*d270*/  VIADD R252, R252, UR30 ;  /* 0x0000001efcfc7c36 */ /* 0x000fe40008000000 */
[----:B------:R-:W-:Y:S01]  /*d280*/  @P3 STG.E.U8 desc[UR24][R72.64], R203 ;  /* 0x000000cb48003986 */ /* 0x000fe2000c101118 */
[----:B--2---:R-:W-:Y:S01]  /*d290*/  ISETP.LT.AND P3, PT, R2, UR11, !P0 ;  /* 0x0000000b02007c0c */ /* 0x004fe2000c761270 */
[----:B------:R-:W-:Y:S01]  /*d2a0*/  VIADD R76, R0, 0x2b ;  /* 0x0000002b004c7836 */ /* 0x000fe20000000000 */
[----:B------:R-:W-:Y:S01]  /*d2b0*/  SHF.R.S32.HI R74, RZ, 0x1f, R252 ;  /* 0x0000001fff4a7819 */ /* 0x000fe200000114fc */
[----:B------:R2:W-:Y:S01]  /*d2c0*/  @P2 STG.E.U8 desc[UR24][R70.64], R83 ;  /* 0x0000005346002986 */ /* 0x0005e2000c101118 */
[----:B------:R-:W-:Y:S01]  /*d2d0*/  ISETP.LT.AND P2, PT, R3, UR14, !P0 ;  /* 0x0000000e03007c0c */ /* 0x000fe2000c741270 */
[----:B------:R-:W5:Y:S01]  /*d2e0*/  LDCU UR11, c[0x0][0x398] ;  /* 0x00007300ff0b77ac */ /* 0x000f620008000800 */
[----:B------:R-:W-:-:S02]  /*d2f0*/  IADD3 R68, P0, PT, R252, R229, RZ ;  /* 0x000000e5fc447210 */ /* 0x000fc40007f1e0ff */
[----:B------:R-:W-:Y:S01]  /*d300*/  PRMT R75, R203, 0x9910, RZ ;  /* 0x00009910cb4b7816 */ /* 0x000fe200000000ff */
[----:B------:R-:W0:Y:S01]  /*d310*/  LDCU UR14, c[0x0][0x398] ;  /* 0x00007300ff0e77ac */ /* 0x000e220008000800 */
[----:B------:R-:W-:Y:S01]  /*d320*/  PRMT R77, R83, 0x9910, RZ ;  /* 0x00009910534d7816 */ /* 0x000fe200000000ff */
[----:B------:R-:W-:Y:S01]  /*d330*/  IMAD.X R69, R74, 0x1, R228, P0 ;  /* 0x000000014a457824 */ /* 0x000fe200000e06e4 */
[----:B--2---:R-:W-:Y:S01]  /*d340*/  IADD3 R70, P6, PT, R252, R230, RZ ;  /* 0x000000e6fc467210 */ /* 0x004fe20007fde0ff */
[----:B------:R-:W-:Y:S01]  /*d350*/  VIADD R73, R0, 0x2c ;  /* 0x0000002c00497836 */ /* 0x000fe20000000000 */
[----:B------:R-:W-:Y:S01]  /*d360*/  SHF.R.S32.HI R75, RZ, 0x8, R75 ;  /* 0x00000008ff4b7819 */ /* 0x000fe2000001144b */
[----:B------:R-:W-:Y:S01]  /*d370*/  VIADD R252, R252, UR30 ;  /* 0x0000001efcfc7c36 */ /* 0x000fe20008000000 */
[----:B------:R-:W-:Y:S01]  /*d380*/  SHF.R.S32.HI R77, RZ, 0x8, R77 ;  /* 0x00000008ff4d7819 */ /* 0x000fe2000001144d */
[----:B------:R-:W-:Y:S01]  /*d390*/  IMAD.X R71, R74, 0x1, R231, P6 ;  /* 0x000000014a477824 */ /* 0x000fe200030e06e7 */
[----:B-1----:R-:W-:Y:S01]  /*d3a0*/  ISETP.GE.AND P0, PT, R76, UR4, PT ;  /* 0x000000044c007c0c */ /* 0x002fe2000bf06270 */
[----:B------:R-:W1:Y:S01]  /*d3b0*/  LDCU UR4, c[0x0][0x39c] ;  /* 0x00007380ff0477ac */ /* 0x000e620008000800 */
[----:B------:R2:W-:Y:S01]  /*d3c0*/  @P3 STG.E.U8 desc[UR24][R68.64], R75 ;  /* 0x0000004b44003986 */ /* 0x0005e2000c101118 */
[----:B---3--:R-:W-:-:S02]  /*d3d0*/  ISETP.GE.AND P3, PT, R73, UR6, PT ;  /* 0x0000000649007c0c */ /* 0x008fc4000bf66270 */
[----:B------:R-:W-:Y:S01]  /*d3e0*/  SHF.R.S32.HI R74, RZ, 0x1f, R252 ;  /* 0x0000001fff4a7819 */ /* 0x000fe200000114fc */
[----:B------:R3:W-:Y:S01]  /*d3f0*/  @P2 STG.E.U8 desc[UR24][R70.64], R77 ;  /* 0x0000004d46002986 */ /* 0x0007e2000c101118 */
[----:B------:R-:W-:Y:S01]  /*d400*/  ISETP.LT.AND P2, PT, R2, UR8, !P5 ;  /* 0x0000000802007c0c */ /* 0x000fe2000ef41270 */
[----:B------:R-:W4:Y:S01]  /*d410*/  LDCU UR6, c[0x0][0x398] ;  /* 0x00007300ff0677ac */ /* 0x000f220008000800 */
[----:B------:R-:W-:Y:S02]  /*d420*/  IADD3 R72, P6, PT, R252, R229, RZ ;  /* 0x000000e5fc487210 */ /* 0x000fe40007fde0ff */
[----:B0-----:R-:W-:Y:S01]  /*d430*/  ISETP.LT.AND P5, PT, R3, UR12, !P5 ;  /* 0x0000000c03007c0c */ /* 0x001fe2000efa1270 */
[----:B------:R-:W0:Y:S02]  /*d440*/  LDCU UR8, c[0x0][0x398] ;  /* 0x00007300ff0877ac */ /* 0x000e240008000800 */
[----:B------:R-:W-:Y:S01]  /*d450*/  IMAD.X R73, R74, 0x1, R228, P6 ;  /* 0x000000014a497824 */ /* 0x000fe200030e06e4 */
[----:B--2---:R-:W-:-:S02]  /*d460*/  IADD3 R68, P6, PT, R252, R230, RZ ;  /* 0x000000e6fc447210 */ /* 0x004fc40007fde0ff */
[----:B------:R-:W-:Y:S01]  /*d470*/  F2FP.SATFINITE.E5M2.F32.PACK_AB_MERGE_C R205, R205, R204, RZ ;  /* 0x000000cccdcd723e */ /* 0x000fe200048060ff */
[----:B---3--:R-:W-:Y:S01]  /*d480*/  VIADD R70, R0, 0x2d ;  /* 0x0000002d00467836 */ /* 0x008fe20000000000 */
[----:B------:R-:W2:Y:S01]  /*d490*/  LDCU UR12, c[0x0][0x398] ;  /* 0x00007300ff0c77ac */ /* 0x000ea20008000800 */
        /* <DEDUP_REMOVED lines=8> */
[----:B-----5:R-:W-:Y:S01]  /*d520*/  ISETP.LT.AND P5, PT, R2, UR11, !P4 ;  /* 0x0000000b02007c0c */ /* 0x020fe2000e7a1270 */
[----:B------:R-:W5:Y:S01]  /*d530*/  LDCU UR11, c[0x0][0x398] ;  /* 0x00007300ff0b77ac */ /* 0x000f620008000800 */
[----:B----4-:R-:W-:Y:S01]  /*d540*/  ISETP.LT.AND P4, PT, R3, UR6, !P4 ;  /* 0x0000000603007c0c */ /* 0x010fe2000e781270 */
[----:B------:R-:W-:Y:S01]  /*d550*/  IMAD.X R71, R74, 0x1, R228, P6 ;  /* 0x000000014a477824 */ /* 0x000fe200030e06e4 */
[----:B------:R-:W-:Y:S01]  /*d560*/  PRMT R75, R205, 0x9910, RZ ;  /* 0x00009910cd4b7816 */ /* 0x000fe200000000ff */
[----:B------:R-:W-:Y:S01]  /*d570*/  VIADD R76, R0, 0x2e ;  /* 0x0000002e004c7836 */ /* 0x000fe20000000000 */
[----:B------:R-:W-:Y:S01]  /*d580*/  PRMT R77, R85, 0x9910, RZ ;  /* 0x00009910554d7816 */ /* 0x000fe200000000ff */
[----:B------:R-:W4:Y:S01]  /*d590*/  LDCU UR6, c[0x0][0x39c] ;  /* 0x00007380ff0677ac */ /* 0x000f220008000800 */
[----:B---3--:R-:W-:Y:S02]  /*d5a0*/  IADD3 R68, P6, PT, R252, R230, RZ ;  /* 0x000000e6fc447210 */ /* 0x008fe40007fde0ff */
[----:B------:R-:W-:-:S02]  /*d5b0*/  SHF.R.S32.HI R75, RZ, 0x8, R75 ;  /* 0x00000008ff4b7819 */ /* 0x000fc4000001144b */
[----:B------:R-:W-:Y:S01]  /*d5c0*/  SHF.R.S32.HI R77, RZ, 0x8, R77 ;  /* 0x00000008ff4d7819 */ /* 0x000fe2000001144d */
[----:B------:R-:W-:Y:S02]  /*d5d0*/  IMAD.X R69, R74, 0x1, R231, P6 ;  /* 0x000000014a457824 */ /* 0x000fe400030e06e7 */
[----:B------:R-:W-:Y:S01]  /*d5e0*/  VIADD R252, R252, UR30 ;  /* 0x0000001efcfc7c36 */ /* 0x000fe20008000000 */
[----:B------:R3:W-:Y:S01]  /*d5f0*/  @P5 STG.E.U8 desc[UR24][R70.64], R75 ;  /* 0x0000004b46005986 */ /* 0x0007e2000c101118 */
[----:B0-----:R-:W-:Y:S01]  /*d600*/  ISETP.LT.AND P5, PT, R2, UR8, !P1 ;  /* 0x0000000802007c0c */ /* 0x001fe2000cfa1270 */
[----:B------:R-:W0:Y:S02]  /*d610*/  LDCU UR8, c[0x0][0x398] ;  /* 0x00007300ff0877ac */ /* 0x000e240008000800 */
[----:B------:R0:W-:Y:S01]  /*d620*/  @P4 STG.E.U8 desc[UR24][R68.64], R77 ;  /* 0x0000004d44004986 */ /* 0x0001e2000c101118 */
[----:B--2---:R-:W-:Y:S01]  /*d630*/  ISETP.LT.AND P4, PT, R3, UR12, !P1 ;  /* 0x0000000c03007c0c */ /* 0x004fe2000cf81270 */
[----:B------:R-:W2:Y:S01]  /*d640*/  LDCU UR12, c[0x0][0x398] ;  /* 0x00007300ff0c77ac */ /* 0x000ea20008000800 */
[----:B------:R-:W-:-:S02]  /*d650*/  SHF.R.S32.HI R74, RZ, 0x1f, R252 ;  /* 0x0000001fff4a7819 */ /* 0x000fc400000114fc */
[C---:B------:R-:W-:Y:S02]  /*d660*/  IADD3 R72, P1, PT, R252.reuse, R229, RZ ;  /* 0x000000e5fc487210 */ /* 0x040fe40007f3e0ff */
[----:B---3--:R-:W-:-:S03]  /*d670*/  IADD3 R70, P6, PT, R252, R230, RZ ;  /* 0x000000e6fc467210 */ /* 0x008fc60007fde0ff */
[----:B------:R-:W-:Y:S01]  /*d680*/  IMAD.X R73, R74, 0x1, R228, P1 ;  /* 0x000000014a497824 */ /* 0x000fe200008e06e4 */
[----:B-1----:R-:W-:Y:S01]  /*d690*/  ISETP.GE.AND P1, PT, R76, UR4, PT ;  /* 0x000000044c007c0c */ /* 0x002fe2000bf26270 */
[----:B------:R-:W1:Y:S01]  /*d6a0*/  LDCU UR4, c[0x0][0x39c] ;  /* 0x00007380ff0477ac */ /* 0x000e620008000800 */
[----:B------:R-:W-:Y:S01]  /*d6b0*/  F2FP.SATFINITE.E5M2.F32.PACK_AB_MERGE_C R207, R207, R206, RZ ;  /* 0x000000cecfcf723e */ /* 0x000fe200048060ff */
[----:B------:R-:W-:Y:S01]  /*d6c0*/  IMAD.X R71, R74, 0x1, R231, P6 ;  /* 0x000000014a477824 */ /* 0x000fe200030e06e7 */
[----:B------:R-:W-:Y:S01]  /*d6d0*/  F2FP.SATFINITE.E5M2.F32.PACK_AB_MERGE_C R87, R87, R86, RZ ;  /* 0x000000565757723e */ /* 0x000fe200048060ff */
[----:B------:R-:W-:Y:S02]  /*d6e0*/  VIADD R252, R252, UR30 ;  /* 0x0000001efcfc7c36 */ /* 0x000fe40008000000 */
[----:B------:R-:W-:Y:S01]  /*d6f0*/  @P5 STG.E.U8 desc[UR24][R72.64], R207 ;  /* 0x000000cf48005986 */ /* 0x000fe2000c101118 */
[----:B-----5:R-:W-:Y:S01]  /*d700*/  ISETP.LT.AND P5, PT, R2, UR11, !P0 ;  /* 0x0000000b02007c0c */ /* 0x020fe2000c7a1270 */
[----:B------:R-:W-:Y:S01]  /*d710*/  VIADD R76, R0, 0x2f ;  /* 0x0000002f004c7836 */ /* 0x000fe20000000000 */
[----:B------:R-:W-:Y:S01]  /*d720*/  SHF.R.S32.HI R74, RZ, 0x1f, R252 ;  /* 0x0000001fff4a7819 */ /* 0x000fe200000114fc */
[----:B------:R3:W-:Y:S01]  /*d730*/  @P4 STG.E.U8 desc[UR24][R70.64], R87 ;  /* 0x0000005746004986 */ /* 0x0007e2000c101118 */
[----:B------:R-:W-:Y:S01]  /*d740*/  ISETP.LT.AND P4, PT, R3, UR14, !P0 ;  /* 0x0000000e03007c0c */ /* 0x000fe2000c781270 */
[----:B------:R-:W5:Y:S01]  /*d750*/  LDCU UR11, c[0x0][0x398] ;  /* 0x00007300ff0b77ac */ /* 0x000f620008000800 */
[----:B0-----:R-:W-:-:S02]  /*d760*/  IADD3 R68, P0, PT, R252, R229, RZ ;  /* 0x000000e5fc447210 */ /* 0x001fc40007f1e0ff */
[----:B------:R-:W-:Y:S01]  /*d770*/  PRMT R75, R207, 0x9910, RZ ;  /* 0x00009910cf4b7816 */ /* 0x000fe200000000ff */
[----:B------:R-:W0:Y:S01]  /*d780*/  LDCU UR14, c[0x0][0x398] ;  /* 0x00007300ff0e77ac */ /* 0x000e220008000800 */
[----:B------:R-:W-:Y:S01]  /*d790*/  PRMT R77, R87, 0x9910, RZ ;  /* 0x00009910574d7816 */ /* 0x000fe200000000ff */
[----:B------:R-:W-:Y:S01]  /*d7a0*/  IMAD.X R69, R74, 0x1, R228, P0 ;  /* 0x000000014a457824 */ /* 0x000fe200000e06e4 */
[----:B---3--:R-:W-:Y:S01]  /*d7b0*/  IADD3 R70, P6, PT, R252, R230, RZ ;  /* 0x000000e6fc467210 */ /* 0x008fe20007fde0ff */
        /* <DEDUP_REMOVED lines=8> */
[----:B----4-:R-:W-:-:S02]  /*d840*/  ISETP.GE.AND P5, PT, R73, UR6, PT ;  /* 0x0000000649007c0c */ /* 0x010fc4000bfa6270 */
[----:B------:R-:W-:Y:S01]  /*d850*/  SHF.R.S32.HI R74, RZ, 0x1f, R252 ;  /* 0x0000001fff4a7819 */ /* 0x000fe200000114fc */
[----:B------:R4:W-:Y:S01]  /*d860*/  @P4 STG.E.U8 desc[UR24][R70.64], R77 ;  /* 0x0000004d46004986 */ /* 0x0009e2000c101118 */
[----:B------:R-:W-:Y:S01]  /*d870*/  ISETP.LT.AND P4, PT, R2, UR8, !P3 ;  /* 0x0000000802007c0c */ /* 0x000fe2000df81270 */
[----:B------:R-:W0:Y:S01]  /*d880*/  LDCU UR6, c[0x0][0x398] ;  /* 0x00007300ff0677ac */ /* 0x000e220008000800 */
[----:B------:R-:W-:Y:S02]  /*d890*/  IADD3 R72, P6, PT, R252, R229, RZ ;  /* 0x000000e5fc487210 */ /* 0x000fe40007fde0ff */
[----:B--2---:R-:W-:Y:S01]  /*d8a0*/  ISETP.LT.AND P3, PT, R3, UR12, !P3 ;  /* 0x0000000c03007c0c */ /* 0x004fe2000df61270 */
[----:B------:R-:W2:Y:S02]  /*d8b0*/  LDCU UR8, c[0x0][0x398] ;  /* 0x00007300ff0877ac */ /* 0x000ea40008000800 */
[----:B------:R-:W-:Y:S01]  /*d8c0*/  IMAD.X R73, R74, 0x1, R228, P6 ;  /* 0x000000014a497824 */ /* 0x000fe200030e06e4 */
[----:B---3--:R-:W-:-:S02]  /*d8d0*/  IADD3 R68, P6, PT, R252, R230, RZ ;  /* 0x000000e6fc447210 */ /* 0x008fc40007fde0ff */
[----:B------:R-:W-:Y:S01]  /*d8e0*/  F2FP.SATFINITE.E5M2.F32.PACK_AB_MERGE_C R209, R209, R208, RZ ;  /* 0x000000d0d1d1723e */ /* 0x000fe200048060ff */
[----:B----4-:R-:W-:Y:S01]  /*d8f0*/  VIADD R70, R0, 0x31 ;  /* 0x0000003100467836 */ /* 0x010fe20000000000 */
[----:B------:R-:W-:Y:S01]  /*d900*/  F2FP.SATFINITE.E5M2.F32.PACK_AB_MERGE_C R89, R89, R88, RZ ;  /* 0x000000585959723e */ /* 0x000fe200048060ff */
[----:B------:R-:W-:Y:S01]  /*d910*/  VIADD R252, R252, UR30 ;  /* 0x0000001efcfc7c36 */ /* 0x000fe20008000000 */
[----:B------:R-:W3:Y:S01]  /*d920*/  LDCU UR12, c[0x0][0x398] ;  /* 0x00007300ff0c77ac */ /* 0x000ee20008000800 */
        /* <DEDUP_REMOVED lines=9> */
[----:B0-----:R-:W-:Y:S01]  /*d9c0*/  ISETP.LT.AND P2, PT, R3, UR6, !P2 ;  /* 0x0000000603007c0c */ /* 0x001fe2000d741270 */
[----:B------:R-:W-:Y:S01]  /*d9d0*/  IMAD.X R71, R74, 0x1, R228, P6 ;  /* 0x000000014a477824 */ /* 0x000fe200030e06e4 */
[----:B------:R-:W-:Y:S01]  /*d9e0*/  PRMT R75, R209, 0x9910, RZ ;  /* 0x00009910d14b7816 */ /* 0x000fe200000000ff */
[----:B------:R-:W-:Y:S01]  /*d9f0*/  VIADD R76, R0, 0x32 ;  /* 0x00000032004c7836 */ /* 0x000fe20000000000 */
[----:B------:R-:W-:Y:S01]  /*da00*/  PRMT R77, R89, 0x9910, RZ ;  /* 0x00009910594d7816 */ /* 0x000fe200000000ff */
[----:B------:R-:W0:Y:S01]  /*da10*/  LDCU UR6, c[0x0][0x39c] ;  /* 0x00007380ff0677ac */ /* 0x000e220008000800 */
[----:B----4-:R-:W-:Y:S02]  /*da20*/  IADD3 R68, P6, PT, R252, R230, RZ ;  /* 0x000000e6fc447210 */ /* 0x010fe40007fde0ff */
[----:B------:R-:W-:-:S02]  /*da30*/  SHF.R.S32.HI R75, RZ, 0x8, R75 ;  /* 0x00000008ff4b7819 */ /* 0x000fc4000001144b */
[----:B------:R-:W-:Y:S01]  /*da40*/  SHF.R.S32.HI R77, RZ, 0x8, R77 ;  /* 0x00000008ff4d7819 */ /* 0x000fe2000001144d */
[----:B------:R-:W-:Y:S02]  /*da50*/  IMAD.X R69, R74, 0x1, R231, P6 ;  /* 0x000000014a457824 */ /* 0x000fe400030e06e7 */
[----:B------:R-:W-:Y:S01]  /*da60*/  VIADD R252, R252, UR30 ;  /* 0x0000001efcfc7c36 */ /* 0x000fe20008000000 */
[----:B------:R4:W-:Y:S01]  /*da70*/  @P3 STG.E.U8 desc[UR24][R70.64], R75 ;  /* 0x0000004b46003986 */ /* 0x0009e2000c101118 */
[----:B--2---:R-:W-:Y:S01]  /*da80*/  ISETP.LT.AND P3, PT, R2, UR8, !P1 ;  /* 0x0000000802007c0c */ /* 0x004fe2000cf61270 */
[----:B------:R-:W2:Y:S02]  /*da90*/  LDCU UR8, c[0x0][0x398] ;  /* 0x00007300ff0877ac */ /* 0x000ea40008000800 */
[----:B------:R0:W-:Y:S01]  /*daa0*/  @P2 STG.E.U8 desc[UR24][R68.64], R77 ;  /* 0x0000004d44002986 */ /* 0x0001e2000c101118 */
[----:B---3--:R-:W-:Y:S01]  /*dab0*/  ISETP.LT.AND P2, PT, R3, UR12, !P1 ;  /* 0x0000000c03007c0c */ /* 0x008fe2000cf41270 */
[----:B------:R-:W3:Y:S01]  /*dac0*/  LDCU UR12, c[0x0][0x398] ;  /* 0x00007300ff0c77ac */ /* 0x000ee20008000800 */
[----:B------:R-:W-:-:S02]  /*dad0*/  SHF.R.S32.HI R74, RZ, 0x1f, R252 ;  /* 0x0000001fff4a7819 */ /* 0x000fc400000114fc */
[C---:B------:R-:W-:Y:S02]  /*dae0*/  IADD3 R72, P1, PT, R252.reuse, R229, RZ ;  /* 0x000000e5fc487210 */ /* 0x040fe40007f3e0ff */
[----:B----4-:R-:W-:-:S03]  /*daf0*/  IADD3 R70, P6, PT, R252, R230, RZ ;  /* 0x000000e6fc467210 */ /* 0x010fc60007fde0ff */
        /* <DEDUP_REMOVED lines=19> */
[----:B----4-:R-:W-:Y:S01]  /*dc30*/  IADD3 R70, P6, PT, R252, R230, RZ ;  /* 0x000000e6fc467210 */ /* 0x010fe20007fde0ff */
        /* <DEDUP_REMOVED lines=8> */
[----:B------:R-:W-:-:S02]  /*dcc0*/  ISETP.GE.AND P3, PT, R73, UR6, PT ;  /* 0x0000000649007c0c */ /* 0x000fc4000bf66270 */
[----:B------:R-:W-:Y:S01]  /*dcd0*/  SHF.R.S32.HI R74, RZ, 0x1f, R252 ;  /* 0x0000001fff4a7819 */ /* 0x000fe200000114fc */
[----:B------:R0:W-:Y:S01]  /*dce0*/  @P2 STG.E.U8 desc[UR24][R70.64], R77 ;  /* 0x0000004d46002986 */ /* 0x0001e2000c101118 */
[----:B--2---:R-:W-:Y:S01]  /*dcf0*/  ISETP.LT.AND P2, PT, R2, UR8, !P5 ;  /* 0x0000000802007c0c */ /* 0x004fe2000ef41270 */
[----:B------:R-:W2:Y:S01]  /*dd00*/  LDCU UR6, c[0x0][0x398] ;  /* 0x00007300ff0677ac */ /* 0x000ea20008000800 */
[----:B------:R-:W-:Y:S02]  /*dd10*/  IADD3 R72, P6, PT, R252, R229, RZ ;  /* 0x000000e5fc487210 */ /* 0x000fe40007fde0ff */
[----:B---3--:R-:W-:Y:S01]  /*dd20*/  ISETP.LT.AND P5, PT, R3, UR12, !P5 ;  /* 0x0000000c03007c0c */ /* 0x008fe2000efa1270 */
[----:B------:R-:W3:Y:S02]  /*dd30*/  LDCU UR8, c[0x0][0x398] ;  /* 0x00007300ff0877ac */ /* 0x000ee40008000800 */
[----:B------:R-:W-:Y:S01]  /*dd40*/  IMAD.X R73, R74, 0x1, R228, P6 ;  /* 0x000000014a497824 */ /* 0x000fe200030e06e4 */
[----:B----4-:R-:W-:-:S02]  /*dd50*/  IADD3 R68, P6, PT, R252, R230, RZ ;  /* 0x000000e6fc447210 */ /* 0x010fc40007fde0ff */
[----:B------:R-:W-:Y:S01]  /*dd60*/  F2FP.SATFINITE.E5M2.F32.PACK_AB_MERGE_C R213, R213, R212, RZ ;  /* 0x000000d4d5d5723e */ /* 0x000fe200048060ff */
[----:B0-----:R-:W-:Y:S01]  /*dd70*/  VIADD R70, R0, 0x35 ;  /* 0x0000003500467836 */ /* 0x001fe20000000000 */
[----:B------:R-:W-:Y:S01]  /*dd80*/  F2FP.SATFINITE.E5M2.F32.PACK_AB_MERGE_C R93, R93, R92, RZ ;  /* 0x0000005c5d5d723e */ /* 0x000fe200048060ff */
[----:B------:R-:W-:Y:S01]  /*dd90*/  VIADD R252, R252, UR30 ;  /* 0x0000001efcfc7c36 */ /* 0x000fe20008000000 */
[----:B------:R-:W0:Y:S01]  /*dda0*/  LDCU UR12, c[0x0][0x398] ;  /* 0x00007300ff0c77ac */ /* 0x000e220008000800 */
        /* <DEDUP_REMOVED lines=9> */
[----:B--2---:R-:W-:Y:S01]  /*de40*/  ISETP.LT.AND P4, PT, R3, UR6, !P4 ;  /* 0x0000000603007c0c */ /* 0x004fe2000e781270 */
[----:B------:R-:W-:Y:S01]  /*de50*/  IMAD.X R71, R74, 0x1, R228, P6 ;  /* 0x000000014a477824 */ /* 0x000fe200030e06e4 */
[----:B------:R-:W-:Y:S01]  /*de60*/  PRMT R75, R213, 0x9910, RZ ;  /* 0x00009910d54b7816 */ /* 0x000fe200000000ff */
[----:B------:R-:W-:Y:S01]  /*de70*/  VIADD R76, R0, 0x36 ;  /* 0x00000036004c7836 */ /* 0x000fe20000000000 */
[----:B------:R-:W-:Y:S01]  /*de80*/  PRMT R77, R93, 0x9910, RZ ;  /* 0x000099105d4d7816 */ /* 0x000fe200000000ff */
[----:B------:R-:W2:Y:S01]  /*de90*/  LDCU UR6, c[0x0][0x39c] ;  /* 0x00007380ff0677ac */ /* 0x000ea20008000800 */
[----:B----4-:R-:W-:Y:S02]  /*dea0*/  IADD3 R68, P6, PT, R252, R230, RZ ;  /* 0x000000e6fc447210 */ /* 0x010fe40007fde0ff */
[----:B------:R-:W-:-:S02]  /*deb0*/  SHF.R.S32.HI R75, RZ, 0x8, R75 ;  /* 0x00000008ff4b7819 */ /* 0x000fc4000001144b */
[----:B------:R-:W-:Y:S01]  /*dec0*/  SHF.R.S32.HI R77, RZ, 0x8, R77 ;  /* 0x00000008ff4d7819 */ /* 0x000fe2000001144d */
[----:B------:R-:W-:Y:S02]  /*ded0*/  IMAD.X R69, R74, 0x1, R231, P6 ;  /* 0x000000014a457824 */ /* 0x000fe400030e06e7 */
[----:B------:R-:W-:Y:S01]  /*dee0*/  VIADD R252, R252, UR30 ;  /* 0x0000001efcfc7c36 */ /* 0x000fe20008000000 */
[----:B------:R4:W-:Y:S01]  /*def0*/  @P5 STG.E.U8 desc[UR24][R70.64], R75 ;  /* 0x0000004b46005986 */ /* 0x0009e2000c101118 */
[----:B---3--:R-:W-:Y:S01]  /*df00*/  ISETP.LT.AND P5, PT, R2, UR8, !P1 ;  /* 0x0000000802007c0c */ /* 0x008fe2000cfa1270 */
[----:B------:R-:W3:Y:S02]  /*df10*/  LDCU UR8, c[0x0][0x398] ;  /* 0x00007300ff0877ac */ /* 0x000ee40008000800 */
[----:B------:R2:W-:Y:S01]  /*df20*/  @P4 STG.E.U8 desc[UR24][R68.64], R77 ;  /* 0x0000004d44004986 */ /* 0x0005e2000c101118 */
[----:B0-----:R-:W-:Y:S01]  /*df30*/  ISETP.LT.AND P4, PT, R3, UR12, !P1 ;  /* 0x0000000c03007c0c */ /* 0x001fe2000cf81270 */
[----:B------:R-:W0:Y:S01]  /*df40*/  LDCU UR12, c[0x0][0x398] ;  /* 0x00007300ff0c77ac */ /* 0x000e220008000800 */
        /* <DEDUP_REMOVED lines=17> */
[----:B--2---:R-:W-:-:S02]  /*e060*/  IADD3 R68, P0, PT, R252, R229, RZ ;  /* 0x000000e5fc447210 */ /* 0x004fc40007f1e0ff */
[----:B------:R-:W-:Y:S01]  /*e070*/  PRMT R75, R215, 0x9910, RZ ;  /* 0x00009910d74b7816 */ /* 0x000fe200000000ff */
[----:B------:R-:W2:Y:S01]  /*e080*/  LDCU UR14, c[0x0][0x398] ;  /* 0x00007300ff0e77ac */ /* 0x000ea20008000800 */
        /* <DEDUP_REMOVED lines=17> */
[----:B0-----:R-:W-:Y:S01]  /*e1a0*/  ISETP.LT.AND P3, PT, R3, UR12, !P3 ;  /* 0x0000000c03007c0c */ /* 0x001fe2000df61270 */
[----:B------:R-:W0:Y:S02]  /*e1b0*/  LDCU UR8, c[0x0][0x398] ;  /* 0x00007300ff0877ac */ /* 0x000e240008000800 */
[----:B------:R-:W-:Y:S01]  /*e1c0*/  IMAD.X R73, R74, 0x1, R228, P6 ;  /* 0x000000014a497824 */ /* 0x000fe200030e06e4 */
[----:B----4-:R-:W-:-:S02]  /*e1d0*/  IADD3 R68, P6, PT, R252, R230, RZ ;  /* 0x000000e6fc447210 */ /* 0x010fc40007fde0ff */
[----:B------:R-:W-:Y:S01]  /*e1e0*/  F2FP.SATFINITE.E5M2.F32.PACK_AB_MERGE_C R217, R217, R216, RZ ;  /* 0x000000d8d9d9723e */ /* 0x000fe200048060ff */
[----:B--2---:R-:W-:Y:S01]  /*e1f0*/  VIADD R70, R0, 0x39 ;  /* 0x0000003900467836 */ /* 0x004fe20000000000 */
[----:B------:R-:W-:Y:S01]  /*e200*/  F2FP.SATFINITE.E5M2.F32.PACK_AB_MERGE_C R97, R97, R96, RZ ;  /* 0x000000606161723e */ /* 0x000fe200048060ff */
[----:B------:R-:W-:Y:S01]  /*e210*/  VIADD R252, R252, UR30 ;  /* 0x0000001efcfc7c36 */ /* 0x000fe20008000000 */
[----:B------:R-:W2:Y:S01]  /*e220*/  LDCU UR12, c[0x0][0x398] ;  /* 0x00007300ff0c77ac */ /* 0x000ea20008000800 */
        /* <DEDUP_REMOVED lines=9> */
[----:B---3--:R-:W-:Y:S01]  /*e2c0*/  ISETP.LT.AND P2, PT, R3, UR6, !P2 ;  /* 0x0000000603007c0c */ /* 0x008fe2000d741270 */
[----:B------:R-:W-:Y:S01]  /*e2d0*/  IMAD.X R71, R74, 0x1, R228, P6 ;  /* 0x000000014a477824 */ /* 0x000fe200030e06e4 */
[----:B------:R-:W-:Y:S01]  /*e2e0*/  PRMT R75, R217, 0x9910, RZ ;  /* 0x00009910d94b7816 */ /* 0x000fe200000000ff */
[----:B------:R-:W-:Y:S01]  /*e2f0*/  VIADD R76, R0, 0x3a ;  /* 0x0000003a004c7836 */ /* 0x000fe20000000000 */
[----:B------:R-:W-:Y:S01]  /*e300*/  PRMT R77, R97, 0x9910, RZ ;  /* 0x00009910614d7816 */ /* 0x000fe200000000ff */
[----:B------:R-:W3:Y:S01]  /*e310*/  LDCU UR6, c[0x0][0x39c] ;  /* 0x00007380ff0677ac */ /* 0x000ee20008000800 */
[----:B----4-:R-:W-:Y:S02]  /*e320*/  IADD3 R68, P6, PT, R252, R230, RZ ;  /* 0x000000e6fc447210 */ /* 0x010fe40007fde0ff */
        /* <DEDUP_REMOVED lines=50> */
[----:B----4-:R-:W-:-:S02]  /*e650*/  IADD3 R68, P6, PT, R252, R230, RZ ;  /* 0x000000e6fc447210 */ /* 0x010fc40007fde0ff */
[----:B------:R-:W-:Y:S01]  /*e660*/  F2FP.SATFINITE.E5M2.F32.PACK_AB_MERGE_C R221, R221, R220, RZ ;  /* 0x000000dcdddd723e */ /* 0x000fe200048060ff */
[----:B---3--:R-:W-:Y:S01]  /*e670*/  VIADD R70, R0, 0x3d ;  /* 0x0000003d00467836 */ /* 0x008fe20000000000 */
        /* <DEDUP_REMOVED lines=51> */
[----:B----4-:R-:W-:Y:S02]  /*e9b0*/  IADD3 R70, P6, PT, R252, R230, RZ ;  /* 0x000000e6fc467210 */ /* 0x010fe40007fde0ff */
[----:B------:R-:W-:Y:S01]  /*e9c0*/  SHF.R.S32.HI R75, RZ, 0x8, R75 ;  /* 0x00000008ff4b7819 */ /* 0x000fe2000001144b */
[----:B------:R-:W-:Y:S01]  /*e9d0*/  VIADD R73, R0, 0x40 ;  /* 0x0000004000497836 */ /* 0x000fe20000000000 */
[----:B------:R-:W-:Y:S01]  /*e9e0*/  SHF.R.S32.HI R77, RZ, 0x8, R77 ;  /* 0x00000008ff4d7819 */ /* 0x000fe2000001144d */
[----:B------:R-:W-:Y:S01]  /*e9f0*/  IMAD.X R71, R74, 0x1, R231, P6 ;  /* 0x000000014a477824 */ /* 0x000fe200030e06e7 */
[----:B-1----:R-:W-:Y:S01]  /*ea00*/  ISETP.GE.AND P0, PT, R76, UR4, PT ;  /* 0x000000044c007c0c */ /* 0x002fe2000bf06270 */
[----:B------:R-:W-:Y:S01]  /*ea10*/  VIADD R252, R252, UR30 ;  /* 0x0000001efcfc7c36 */ /* 0x000fe20008000000 */
[----:B------:R-:W1:Y:S01]  /*ea20*/  LDCU UR4, c[0x0][0x39c] ;  /* 0x00007380ff0477ac */ /* 0x000e620008000800 */
[----:B------:R4:W-:Y:S01]  /*ea30*/  @P5 STG.E.U8 desc[UR24][R68.64], R75 ;  /* 0x0000004b44005986 */ /* 0x0009e2000c101118 */
[----:B--2---:R-:W-:-:S03]  /*ea40*/  ISETP.LT.AND P5, PT, R2, UR8, !P3 ;  /* 0x0000000802007c0c */ /* 0x004fc6000dfa1270 */
[----:B------:R2:W-:Y:S01]  /*ea50*/  @P4 STG.E.U8 desc[UR24][R70.64], R77 ;  /* 0x0000004d46004986 */ /* 0x0005e2000c101118 */
[----:B------:R-:W-:Y:S01]  /*ea60*/  ISETP.GE.AND P4, PT, R73, UR6, PT ;  /* 0x0000000649007c0c */ /* 0x000fe2000bf86270 */
[----:B------:R-:W0:Y:S01]  /*ea70*/  LDCU UR6, c[0x0][0x398] ;  /* 0x00007300ff0677ac */ /* 0x000e220008000800 */
[----:B------:R-:W-:Y:S02]  /*ea80*/  SHF.R.S32.HI R74, RZ, 0x1f, R252 ;  /* 0x0000001fff4a7819 */ /* 0x000fe400000114fc */
[----:B------:R-:W-:Y:S01]  /*ea90*/  IADD3 R72, P6, PT, R252, R229, RZ ;  /* 0x000000e5fc487210 */ /* 0x000fe20007fde0ff */
[----:B------:R-:W0:Y:S01]  /*eaa0*/  LDCU UR8, c[0x0][0x398] ;  /* 0x00007300ff0877ac */ /* 0x000e220008000800 */
[----:B---3--:R-:W-:-:S03]  /*eab0*/  ISETP.LT.AND P3, PT, R3, UR12, !P3 ;  /* 0x0000000c03007c0c */ /* 0x008fc6000df61270 */
[----:B------:R-:W-:Y:S01]  /*eac0*/  IMAD.X R73, R74, 0x1, R228, P6 ;  /* 0x000000014a497824 */ /* 0x000fe200030e06e4 */
[----:B----4-:R-:W-:Y:S01]  /*ead0*/  IADD3 R68, P6, PT, R252, R230, RZ ;  /* 0x000000e6fc447210 */ /* 0x010fe20007fde0ff */
[----:B--2---:R-:W-:Y:S01]  /*eae0*/  VIADD R70, R0, 0x41 ;  /* 0x0000004100467836 */ /* 0x004fe20000000000 */
[----:B------:R-:W-:Y:S01]  /*eaf0*/  F2FP.SATFINITE.E5M2.F32.PACK_AB_MERGE_C R225, R225, R224, RZ ;  /* 0x000000e0e1e1723e */ /* 0x000fe200048060ff */
[----:B------:R-:W-:Y:S01]  /*eb00*/  VIADD R252, R252, UR30 ;  /* 0x0000001efcfc7c36 */ /* 0x000fe20008000000 */
[----:B------:R-:W-:Y:S01]  /*eb10*/  F2FP.SATFINITE.E5M2.F32.PACK_AB_MERGE_C R105, R105, R104, RZ ;  /* 0x000000686969723e */ /* 0x000fe200048060ff */
[----:B------:R-:W-:Y:S01]  /*eb20*/  IMAD.X R69, R74, 0x1, R231, P6 ;  /* 0x000000014a457824 */ /* 0x000fe200030e06e7 */
[----:B------:R-:W2:Y:S01]  /*eb30*/  LDCU UR12, c[0x0][0x398] ;  /* 0x00007300ff0c77ac */ /* 0x000ea20008000800 */
[----:B------:R-:W-:Y:S01]  /*eb40*/  @P5 STG.E.U8 desc[UR24][R72.64], R225 ;  /* 0x000000e148005986 */ /* 0x000fe2000c101118 */
[----:B-1----:R-:W-:Y:S02]  /*eb50*/  ISETP.GE.AND P5, PT, R70, UR4, PT ;  /* 0x0000000446007c0c */ /* 0x002fe4000bfa6270 */
[----:B------:R-:W-:Y:S01]  /*eb60*/  SHF.R.S32.HI R74, RZ, 0x1f, R252 ;  /* 0x0000001fff4a7819 */ /* 0x000fe200000114fc */
[----:B------:R1:W-:Y:S01]  /*eb70*/  @P3 STG.E.U8 desc[UR24][R68.64], R105 ;  /* 0x0000006944003986 */ /* 0x0003e2000c101118 */
[----:B------:R-:W-:Y:S01]  /*eb80*/  IADD3 R70, P6, PT, R252, R229, RZ ;  /* 0x000000e5fc467210 */ /* 0x000fe20007fde0ff */
[----:B------:R-:W3:Y:S01]  /*eb90*/  LDCU UR4, c[0x0][0x39c] ;  /* 0x00007380ff0477ac */ /* 0x000ee20008000800 */
[----:B-----5:R-:W-:-:S02]  /*eba0*/  ISETP.LT.AND P3, PT, R2, UR11, !P2 ;  /* 0x0000000b02007c0c */ /* 0x020fc4000d761270 */
[----:B0-----:R-:W-:Y:S01]  /*ebb0*/  ISETP.LT.AND P2, PT, R3, UR6, !P2 ;  /* 0x0000000603007c0c */ /* 0x001fe2000d741270 */
[----:B------:R-:W-:Y:S01]  /*ebc0*/  IMAD.X R71, R74, 0x1, R228, P6 ;  /* 0x000000014a477824 */ /* 0x000fe200030e06e4 */
[----:B------:R-:W-:Y:S01]  /*ebd0*/  PRMT R75, R225, 0x9910, RZ ;  /* 0x00009910e14b7816 */ /* 0x000fe200000000ff */
[----:B------:R-:W0:Y:S01]  /*ebe0*/  LDCU UR11, c[0x0][0x398] ;  /* 0x00007300ff0b77ac */ /* 0x000e220008000800 */
[----:B------:R-:W-:Y:S02]  /*ebf0*/  PRMT R77, R105, 0x9910, RZ ;  /* 0x00009910694d7816 */ /* 0x000fe400000000ff */
[----:B-1----:R-:W-:Y:S01]  /*ec00*/  IADD3 R68, P6, PT, R252, R230, RZ ;  /* 0x000000e6fc447210 */ /* 0x002fe20007fde0ff */
[----:B------:R-:W-:Y:S01]  /*ec10*/  VIADD R76, R0, 0x42 ;  /* 0x00000042004c7836 */ /* 0x000fe20000000000 */
[----:B------:R-:W-:Y:S01]  /*ec20*/  SHF.R.S32.HI R75, RZ, 0x8, R75 ;  /* 0x00000008ff4b7819 */ /* 0x000fe2000001144b */
[----:B------:R-:W1:Y:S01]  /*ec30*/  LDCU UR6, c[0x0][0x39c] ;  /* 0x00007380ff0677ac */ /* 0x000e620008000800 */
[----:B------:R-:W-:Y:S01]  /*ec40*/  SHF.R.S32.HI R77, RZ, 0x8, R77 ;  /* 0x00000008ff4d7819 */ /* 0x000fe2000001144d */
[----:B------:R-:W-:-:S02]  /*ec50*/  IMAD.X R69, R74, 0x1, R231, P6 ;  /* 0x000000014a457824 */ /* 0x000fc400030e06e7 */
[----:B------:R-:W-:Y:S01]  /*ec60*/  VIADD R252, R252, UR30 ;  /* 0x0000001efcfc7c36 */ /* 0x000fe20008000000 */
[----:B------:R4:W-:Y:S01]  /*ec70*/  @P3 STG.E.U8 desc[UR24][R70.64], R75 ;  /* 0x0000004b46003986 */ /* 0x0009e2000c101118 */
[----:B------:R-:W-:Y:S01]  /*ec80*/  ISETP.LT.AND P3, PT, R2, UR8, !P1 ;  /* 0x0000000802007c0c */ /* 0x000fe2000cf61270 */
[----:B------:R-:W5:Y:S02]  /*ec90*/  LDCU UR8, c[0x0][0x398] ;  /* 0x00007300ff0877ac */ /* 0x000f640008000800 */
[----:B------:R0:W-:Y:S01]  /*eca0*/  @P2 STG.E.U8 desc[UR24][R68.64], R77 ;  /* 0x0000004d44002986 */ /* 0x0001e2000c101118 */
[----:B--2---:R-:W-:Y:S01]  /*ecb0*/  ISETP.LT.AND P2, PT, R3, UR12, !P1 ;  /* 0x0000000c03007c0c */ /* 0x004fe2000cf41270 */
[----:B------:R-:W2:Y:S01]  /*ecc0*/  LDCU UR12, c[0x0][0x398] ;  /* 0x00007300ff0c77ac */ /* 0x000ea20008000800 */
[----:B------:R-:W-:Y:S02]  /*ecd0*/  SHF.R.S32.HI R74, RZ, 0x1f, R252 ;  /* 0x0000001fff4a7819 */ /* 0x000fe400000114fc */
[----:B------:R-:W-:-:S02]  /*ece0*/  IADD3 R72, P1, PT, R252, R229, RZ ;  /* 0x000000e5fc487210 */ /* 0x000fc40007f3e0ff */
[----:B----4-:R-:W-:-:S03]  /*ecf0*/  IADD3 R70, P6, PT, R252, R230, RZ ;  /* 0x000000e6fc467210 */ /* 0x010fc60007fde0ff */
[----:B------:R-:W-:Y:S01]  /*ed00*/  IMAD.X R73, R74, 0x1, R228, P1 ;  /* 0x000000014a497824 */ /* 0x000fe200008e06e4 */
[----:B---3--:R-:W-:Y:S01]  /*ed10*/  ISETP.GE.AND P1, PT, R76, UR4, PT ;  /* 0x000000044c007c0c */ /* 0x008fe2000bf26270 */
[----:B------:R-:W3:Y:S01]  /*ed20*/  LDCU UR4, c[0x0][0x39c] ;  /* 0x00007380ff0477ac */ /* 0x000ee20008000800 */
[----:B------:R-:W-:Y:S01]  /*ed30*/  F2FP.SATFINITE.E5M2.F32.PACK_AB_MERGE_C R227, R227, R226, RZ ;  /* 0x000000e2e3e3723e */ /* 0x000fe200048060ff */
[----:B------:R-:W-:Y:S01]  /*ed40*/  IMAD.X R71, R74, 0x1, R231, P6 ;  /* 0x000000014a477824 */ /* 0x000fe200030e06e7 */
[----:B------:R-:W-:Y:S01]  /*ed50*/  F2FP.SATFINITE.E5M2.F32.PACK_AB_MERGE_C R107, R107, R106, RZ ;  /* 0x0000006a6b6b723e */ /* 0x000fe200048060ff */
[----:B------:R-:W-:Y:S02]  /*ed60*/  VIADD R252, R252, UR30 ;  /* 0x0000001efcfc7c36 */ /* 0x000fe40008000000 */
[----:B------:R-:W-:Y:S01]  /*ed70*/  @P3 STG.E.U8 desc[UR24][R72.64], R227 ;  /* 0x000000e348003986 */ /* 0x000fe2000c101118 */
[----:B0-----:R-:W-:Y:S01]  /*ed80*/  ISETP.LT.AND P3, PT, R2, UR11, !P0 ;  /* 0x0000000b02007c0c */ /* 0x001fe2000c761270 */
[----:B------:R-:W-:Y:S01]  /*ed90*/  VIADD R76, R0, 0x43 ;  /* 0x00000043004c7836 */ /* 0x000fe20000000000 */
[----:B------:R-:W-:Y:S01]  /*eda0*/  SHF.R.S32.HI R74, RZ, 0x1f, R252 ;  /* 0x0000001fff4a7819 */ /* 0x000fe200000114fc */
[----:B------:R0:W-:Y:S01]  /*edb0*/  @P2 STG.E.U8 desc[UR24][R70.64], R107 ;  /* 0x0000006b46002986 */ /* 0x0001e2000c101118 */
[----:B------:R-:W-:Y:S01]  /*edc0*/  ISETP.LT.AND P2, PT, R3, UR14, !P0 ;  /* 0x0000000e03007c0c */ /* 0x000fe2000c741270 */
[----:B------:R-:W4:Y:S01]  /*edd0*/  LDCU UR11, c[0x0][0x398] ;  /* 0x00007300ff0b77ac */ /* 0x000f220008000800 */
[----:B------:R-:W-:-:S02]  /*ede0*/  IADD3 R68, P0, PT, R252, R229, RZ ;  /* 0x000000e5fc447210 */ /* 0x000fc40007f1e0ff */
[----:B------:R-:W-:Y:S01]  /*edf0*/  PRMT R75, R227, 0x9910, RZ ;  /* 0x00009910e34b7816 */ /* 0x000fe200000000ff */
[----:B------:R-:W1:Y:S01]  /*ee00*/  LDCU UR14, c[0x0][0x398] ;  /* 0x00007300ff0e77ac */ /* 0x000e620008000800 */
[----:B------:R-:W-:Y:S01]  /*ee10*/  PRMT R77, R107, 0x9910, RZ ;  /* 0x000099106b4d7816 */ /* 0x000fe200000000ff */
[----:B------:R-:W-:Y:S01]  /*ee20*/  IMAD.X R69, R74, 0x1, R228, P0 ;  /* 0x000000014a457824 */ /* 0x000fe200000e06e4 */
[----:B0-----:R-:W-:Y:S02]  /*ee30*/  IADD3 R70, P6, PT, R252, R230, RZ ;  /* 0x000000e6fc467210 */ /* 0x001fe40007fde0ff */
[----:B------:R-:W-:Y:S01]  /*ee40*/  SHF.R.S32.HI R75, RZ, 0x8, R75 ;  /* 0x00000008ff4b7819 */ /* 0x000fe2000001144b */
[----:B------:R-:W-:Y:S01]  /*ee50*/  VIADD R73, R0, 0x44 ;  /* 0x0000004400497836 */ /* 0x000fe20000000000 */
[----:B------:R-:W-:Y:S01]  /*ee60*/  SHF.R.S32.HI R77, RZ, 0x8, R77 ;  /* 0x00000008ff4d7819 */ /* 0x000fe2000001144d */
[----:B------:R-:W-:Y:S01]  /*ee70*/  IMAD.X R71, R74, 0x1, R231, P6 ;  /* 0x000000014a477824 */ /* 0x000fe200030e06e7 */
[----:B---3--:R-:W-:Y:S01]  /*ee80*/  ISETP.GE.AND P0, PT, R76, UR4, PT ;  /* 0x000000044c007c0c */ /* 0x008fe2000bf06270 */
[----:B------:R-:W-:Y:S01]  /*ee90*/  VIADD R252, R252, UR30 ;  /* 0x0000001efcfc7c36 */ /* 0x000fe20008000000 */
[----:B------:R-:W0:Y:S01]  /*eea0*/  LDCU UR4, c[0x0][0x39c] ;  /* 0x00007380ff0477ac */ /* 0x000e220008000800 */
[----:B------:R3:W-:Y:S01]  /*eeb0*/  @P3 STG.E.U8 desc[UR24][R68.64], R75 ;  /* 0x0000004b44003986 */ /* 0x0007e2000c101118 */
[----:B-----5:R-:W-:-:S03]  /*eec0*/  ISETP.LT.AND P6, PT, R2, UR8, !P4 ;  /* 0x0000000802007c0c */ /* 0x020fc6000e7c1270 */
[----:B------:R5:W-:Y:S01]  /*eed0*/  @P2 STG.E.U8 desc[UR24][R70.64], R77 ;  /* 0x0000004d46002986 */ /* 0x000be2000c101118 */
[----:B-1----:R-:W-:Y:S01]  /*eee0*/  ISETP.GE.AND P2, PT, R73, UR6, PT ;  /* 0x0000000649007c0c */ /* 0x002fe2000bf46270 */
[----:B------:R-:W1:Y:S01]  /*eef0*/  LDCU UR6, c[0x0][0x398] ;  /* 0x00007300ff0677ac */ /* 0x000e620008000800 */
[----:B------:R-:W-:Y:S02]  /*ef00*/  SHF.R.S32.HI R74, RZ, 0x1f, R252 ;  /* 0x0000001fff4a7819 */ /* 0x000fe400000114fc */
[----:B------:R-:W-:Y:S01]  /*ef10*/  IADD3 R72, P3, PT, R252, R229, RZ ;  /* 0x000000e5fc487210 */ /* 0x000fe20007f7e0ff */
[----:B------:R-:W1:Y:S01]  /*ef20*/  LDCU UR8, c[0x0][0x398] ;  /* 0x00007300ff0877ac */ /* 0x000e620008000800 */
[----:B--2---:R-:W-:-:S03]  /*ef30*/  ISETP.LT.AND P4, PT, R3, UR12, !P4 ;  /* 0x0000000c03007c0c */ /* 0x004fc6000e781270 */
[----:B------:R-:W-:Y:S01]  /*ef40*/  IMAD.X R73, R74, 0x1, R228, P3 ;  /* 0x000000014a497824 */ /* 0x000fe200018e06e4 */
[----:B---3--:R-:W-:Y:S02]  /*ef50*/  IADD3 R68, P3, PT, R252, R230, RZ ;  /* 0x000000e6fc447210 */ /* 0x008fe40007f7e0ff */
[----:B-----5:R-:W-:Y:S01]  /*ef60*/  F2FP.SATFINITE.E5M2.F32.PACK_AB_MERGE_C R71, R5, R4, RZ ;  /* 0x000000040547723e */ /* 0x020fe200048060ff */
[----:B------:R-:W-:Y:S01]  /*ef70*/  VIADD R4, R0, 0x45 ;  /* 0x0000004500047836 */ /* 0x000fe20000000000 */
[----:B------:R-:W-:Y:S01]  /*ef80*/  F2FP.SATFINITE.E5M2.F32.PACK_AB_MERGE_C R109, R109, R108, RZ ;  /* 0x0000006c6d6d723e */ /* 0x000fe200048060ff */
[----:B------:R-:W-:Y:S01]  /*ef90*/  VIADD R252, R252, UR30 ;  /* 0x0000001efcfc7c36 */ /* 0x000fe20008000000 */
[----:B------:R-:W2:Y:S01]  /*efa0*/  LDCU UR12, c[0x0][0x398] ;  /* 0x00007300ff0c77ac */ /* 0x000ea20008000800 */
[----:B------:R-:W-:Y:S01]  /*efb0*/  IMAD.X R69, R74, 0x1, R231, P3 ;  /* 0x000000014a457824 */ /* 0x000fe200018e06e7 */
[----:B0-----:R-:W-:Y:S01]  /*efc0*/  ISETP.GE.AND P3, PT, R4, UR4, PT ;  /* 0x0000000404007c0c */ /* 0x001fe2000bf66270 */
[----:B------:R0:W-:Y:S01]  /*efd0*/  @P6 STG.E.U8 desc[UR24][R72.64], R109 ;  /* 0x0000006d48006986 */ /* 0x0001e2000c101118 */
[----:B------:R-:W-:Y:S01]  /*efe0*/  PRMT R5, R109, 0x9910, RZ ;  /* 0x000099106d057816 */ /* 0x000fe200000000ff */
[----:B------:R-:W3:Y:S01]  /*eff0*/  LDCU UR4, c[0x0][0x39c] ;  /* 0x00007380ff0477ac */ /* 0x000ee20008000800 */
[----:B------:R-:W-:Y:S01]  /*f000*/  SHF.R.S32.HI R70, RZ, 0x1f, R252 ;  /* 0x0000001fff467819 */ /* 0x000fe200000114fc */
[----:B------:R5:W-:Y:S01]  /*f010*/  @P4 STG.E.U8 desc[UR24][R68.64], R71 ;  /* 0x0000004744004986 */ /* 0x000be2000c101118 */
[----:B------:R-:W-:-:S02]  /*f020*/  IADD3 R4, P6, PT, R252, R229, RZ ;  /* 0x000000e5fc047210 */ /* 0x000fc40007fde0ff */
[----:B----4-:R-:W-:Y:S01]  /*f030*/  ISETP.LT.AND P4, PT, R2, UR11, !P5 ;  /* 0x0000000b02007c0c */ /* 0x010fe2000ef81270 */
[----:B------:R-:W4:Y:S01]  /*f040*/  LDCU UR11, c[0x0][0x398] ;  /* 0x00007300ff0b77ac */ /* 0x000f220008000800 */
[----:B-1----:R-:W-:Y:S01]  /*f050*/  ISETP.LT.AND P5, PT, R3, UR6, !P5 ;  /* 0x0000000603007c0c */ /* 0x002fe2000efa1270 */
[----:B0-----:R-:W-:Y:S01]  /*f060*/  IMAD.MOV.U32 R73, RZ, RZ, R5 ;  /* 0x000000ffff497224 */ /* 0x001fe200078e0005 */
[----:B------:R-:W-:Y:S01]  /*f070*/  PRMT R75, R71, 0x9910, RZ ;  /* 0x00009910474b7816 */ /* 0x000fe200000000ff */
[----:B------:R-:W-:Y:S01]  /*f080*/  IMAD.X R5, R70, 0x1, R228, P6 ;  /* 0x0000000146057824 */ /* 0x000fe200030e06e4 */
[----:B------:R-:W-:Y:S01]  /*f090*/  F2FP.SATFINITE.E5M2.F32.PACK_AB_MERGE_C R111, R111, R110, RZ ;  /* 0x0000006e6f6f723e */ /* 0x000fe200048060ff */
[----:B------:R-:W-:Y:S01]  /*f0a0*/  VIADD R74, R0, 0x46 ;  /* 0x00000046004a7836 */ /* 0x000fe20000000000 */
[----:B-----5:R-:W-:Y:S01]  /*f0b0*/  IADD3 R68, P6, PT, R252, R230, RZ ;  /* 0x000000e6fc447210 */ /* 0x020fe20007fde0ff */
[----:B------:R-:W0:Y:S01]  /*f0c0*/  LDCU UR6, c[0x0][0x39c] ;  /* 0x00007380ff0677ac */ /* 0x000e220008000800 */
        /* <DEDUP_REMOVED lines=8> */
[----:B------:R-:W-:Y:S01]  /*f150*/  ISETP.LT.AND P5, PT, R2, UR8, !P1 ;  /* 0x0000000802007c0c */ /* 0x000fe2000cfa1270 */
[----:B------:R-:W0:Y:S01]  /*f160*/  LDCU UR8, c[0x0][0x398] ;  /* 0x00007300ff0877ac */ /* 0x000e220008000800 */
[----:B------:R-:W-:-:S02]  /*f170*/  SHF.R.S32.HI R72, RZ, 0x1f, R252 ;  /* 0x0000001fff487819 */ /* 0x000fc400000114fc */
[C---:B------:R-:W-:Y:S02]  /*f180*/  IADD3 R70, P1, PT, R252.reuse, R229, RZ ;  /* 0x000000e5fc467210 */ /* 0x040fe40007f3e0ff */
[----:B-1----:R-:W-:-:S03]  /*f190*/  IADD3 R4, P6, PT, R252, R230, RZ ;  /* 0x000000e6fc047210 */ /* 0x002fc60007fde0ff */
[----:B------:R-:W-:Y:S01]  /*f1a0*/  IMAD.X R71, R72, 0x1, R228, P1 ;  /* 0x0000000148477824 */ /* 0x000fe200008e06e4 */
[----:B---3--:R-:W-:Y:S01]  /*f1b0*/  ISETP.GE.AND P1, PT, R74, UR4, PT ;  /* 0x000000044a007c0c */ /* 0x008fe2000bf26270 */
[----:B------:R-:W1:Y:S01]  /*f1c0*/  LDCU UR4, c[0x0][0x39c] ;  /* 0x00007380ff0477ac */ /* 0x000e620008000800 */
[----:B------:R-:W-:Y:S01]  /*f1d0*/  IMAD.X R5, R72, 0x1, R231, P6 ;  /* 0x0000000148057824 */ /* 0x000fe200030e06e7 */
[----:B-----5:R-:W-:Y:S01]  /*f1e0*/  F2FP.SATFINITE.E5M2.F32.PACK_AB_MERGE_C R69, R7, R6, RZ ;  /* 0x000000060745723e */ /* 0x020fe200048060ff */
[----:B------:R-:W-:Y:S01]  /*f1f0*/  VIADD R252, R252, UR30 ;  /* 0x0000001efcfc7c36 */ /* 0x000fe20008000000 */
[----:B------:R-:W-:Y:S01]  /*f200*/  PRMT R7, R111, 0x9910, RZ ;  /* 0x000099106f077816 */ /* 0x000fe200000000ff */
[----:B------:R3:W-:Y:S01]  /*f210*/  @P5 STG.E.U8 desc[UR24][R70.64], R111 ;  /* 0x0000006f46005986 */ /* 0x0007e2000c101118 */
[----:B----4-:R-:W-:Y:S01]  /*f220*/  ISETP.LT.AND P5, PT, R2, UR11, !P0 ;  /* 0x0000000b02007c0c */ /* 0x010fe2000c7a1270 */
[----:B------:R-:W-:Y:S01]  /*f230*/  VIADD R72, R0, 0x47 ;  /* 0x0000004700487836 */ /* 0x000fe20000000000 */
[----:B------:R-:W-:Y:S01]  /*f240*/  SHF.R.S32.HI R68, RZ, 0x1f, R252 ;  /* 0x0000001fff447819 */ /* 0x000fe200000114fc */
[----:B------:R4:W-:Y:S01]  /*f250*/  @P4 STG.E.U8 desc[UR24][R4.64], R69 ;  /* 0x0000004504004986 */ /* 0x0009e2000c101118 */
[----:B------:R-:W-:Y:S01]  /*f260*/  ISETP.LT.AND P4, PT, R3, UR14, !P0 ;  /* 0x0000000e03007c0c */ /* 0x000fe2000c781270 */
[----:B------:R-:W5:Y:S01]  /*f270*/  LDCU UR11, c[0x0][0x398] ;  /* 0x00007300ff0b77ac */ /* 0x000f620008000800 */
[----:B------:R-:W-:-:S02]  /*f280*/  IADD3 R6, P0, PT, R252, R229, RZ ;  /* 0x000000e5fc067210 */ /* 0x000fc40007f1e0ff */
[----:B------:R-:W-:Y:S01]  /*f290*/  PRMT R73, R69, 0x9910, RZ ;  /* 0x0000991045497816 */ /* 0x000fe200000000ff */
[----:B------:R-:W2:Y:S01]  /*f2a0*/  LDCU UR14, c[0x0][0x398] ;  /* 0x00007300ff0e77ac */ /* 0x000ea20008000800 */
[----:B---3--:R-:W-:Y:S01]  /*f2b0*/  IMAD.MOV.U32 R71, RZ, RZ, R7 ;  /* 0x000000ffff477224 */ /* 0x008fe200078e0007 */
[----:B----4-:R-:W-:Y:S01]  /*f2c0*/  IADD3 R4, P6, PT, R252, R230, RZ ;  /* 0x000000e6fc047210 */ /* 0x010fe20007fde0ff */
[----:B------:R-:W-:-:S03]  /*f2d0*/  IMAD.X R7, R68, 0x1, R228, P0 ;  /* 0x0000000144077824 */ /* 0x000fc600000e06e4 */
[----:B------:R-:W-:Y:S01]  /*f2e0*/  SHF.R.S32.HI R71, RZ, 0x8, R71 ;  /* 0x00000008ff477819 */ /* 0x000fe20000011447 */
[----:B------:R-:W-:Y:S01]  /*f2f0*/  VIADD R252, R252, UR30 ;  /* 0x0000001efcfc7c36 */ /* 0x000fe20008000000 */
[----:B------:R-:W-:Y:S01]  /*f300*/  SHF.R.S32.HI R73, RZ, 0x8, R73 ;  /* 0x00000008ff497819 */ /* 0x000fe20000011449 */
[----:B------:R-:W-:Y:S01]  /*f310*/  IMAD.X R5, R68, 0x1, R231, P6 ;  /* 0x0000000144057824 */ /* 0x000fe200030e06e7 */
[----:B-1----:R-:W-:Y:S01]  /*f320*/  ISETP.GE.AND P0, PT, R72, UR4, PT ;  /* 0x0000000448007c0c */ /* 0x002fe2000bf06270 */
[----:B------:R-:W-:Y:S01]  /*f330*/  VIADD R69, R0, 0x48 ;  /* 0x0000004800457836 */ /* 0x000fe20000000000 */
[----:B------:R-:W-:Y:S01]  /*f340*/  @P5 STG.E.U8 desc[UR24][R6.64], R71 ;  /* 0x0000004706005986 */ /* 0x000fe2000c101118 */
[----:B------:R-:W1:Y:S01]  /*f350*/  LDCU UR4, c[0x0][0x39c] ;  /* 0x00007380ff0477ac */ /* 0x000e620008000800 */
[----:B0-----:R-:W-:Y:S02]  /*f360*/  ISETP.LT.AND P5, PT, R2, UR8, !P2 ;  /* 0x0000000802007c0c */ /* 0x001fe4000d7a1270 */
[----:B------:R0:W-:Y:S01]  /*f370*/  @P4 STG.E.U8 desc[UR24][R4.64], R73 ;  /* 0x0000004904004986 */ /* 0x0001e2000c101118 */
[----:B------:R-:W-:Y:S01]  /*f380*/  SHF.R.S32.HI R70, RZ, 0x1f, R252 ;  /* 0x0000001fff467819 */ /* 0x000fe200000114fc */
[----:B------:R-:W3:Y:S01]  /*f390*/  LDCU UR8, c[0x0][0x398] ;  /* 0x00007300ff0877ac */ /* 0x000ee20008000800 */
[----:B------:R-:W-:-:S02]  /*f3a0*/  IADD3 R68, P4, PT, R252, R229, RZ ;  /* 0x000000e5fc447210 */ /* 0x000fc40007f9e0ff */
[----:B--2---:R-:W-:Y:S01]  /*f3b0*/  ISETP.LT.AND P6, PT, R3, UR12, !P2 ;  /* 0x0000000c03007c0c */ /* 0x004fe2000d7c1270 */
[----:B------:R-:W2:Y:S01]  /*f3c0*/  LDCU UR12, c[0x0][0x398] ;  /* 0x00007300ff0c77ac */ /* 0x000ea20008000800 */
[----:B------:R-:W-:Y:S01]  /*f3d0*/  ISETP.GE.AND P2, PT, R69, UR6, PT ;  /* 0x0000000645007c0c */ /* 0x000fe2000bf46270 */
[----:B------:R-:W4:Y:S01]  /*f3e0*/  LDCU UR6, c[0x0][0x398] ;  /* 0x00007300ff0677ac */ /* 0x000f220008000800 */
[----:B------:R-:W-:Y:S01]  /*f3f0*/  IMAD.X R69, R70, 0x1, R228, P4 ;  /* 0x0000000146457824 */ /* 0x000fe200020e06e4 */
[----:B0-----:R-:W-:Y:S01]  /*f400*/  IADD3 R4, P4, PT, R252, R230, RZ ;  /* 0x000000e6fc047210 */ /* 0x001fe20007f9e0ff */
[----:B------:R-:W-:Y:S01]  /*f410*/  VIADD R6, R0, 0x49 ;  /* 0x0000004900067836 */ /* 0x000fe20000000000 */
[----:B------:R-:W-:Y:S01]  /*f420*/  F2FP.SATFINITE.E5M2.F32.PACK_AB_MERGE_C R113, R113, R112, RZ ;  /* 0x000000707171723e */ /* 0x000fe200048060ff */
[----:B------:R-:W-:Y:S01]  /*f430*/  VIADD R252, R252, UR30 ;  /* 0x0000001efcfc7c36 */ /* 0x000fe20008000000 */
[----:B------:R-:W-:Y:S01]  /*f440*/  F2FP.SATFINITE.E5M2.F32.PACK_AB_MERGE_C R9, R9, R8, RZ ;  /* 0x000000080909723e */ /* 0x000fe200048060ff */
[----:B------:R-:W-:Y:S01]  /*f450*/  IMAD.X R5, R70, 0x1, R231, P4 ;  /* 0x0000000146057824 */ /* 0x000fe200020e06e7 */
[----:B-1----:R-:W-:Y:S01]  /*f460*/  ISETP.GE.AND P4, PT, R6, UR4, PT ;  /* 0x0000000406007c0c */ /* 0x002fe2000bf86270 */
[----:B------:R0:W-:Y:S01]  /*f470*/  @P5 STG.E.U8 desc[UR24][R68.64], R113 ;  /* 0x0000007144005986 */ /* 0x0001e2000c101118 */
[----:B------:R-:W-:Y:S01]  /*f480*/  PRMT R7, R113, 0x9910, RZ ;  /* 0x0000991071077816 */ /* 0x000fe200000000ff */
[----:B------:R-:W1:Y:S01]  /*f490*/  LDCU UR4, c[0x0][0x39c] ;  /* 0x00007380ff0477ac */ /* 0x000e620008000800 */
[----:B------:R-:W-:Y:S01]  /*f4a0*/  SHF.R.S32.HI R8, RZ, 0x1f, R252 ;  /* 0x0000001fff087819 */ /* 0x000fe200000114fc */
[----:B------:R2:W-:Y:S01]  /*f4b0*/  @P6 STG.E.U8 desc[UR24][R4.64], R9 ;  /* 0x0000000904006986 */ /* 0x0005e2000c101118 */
[----:B------:R-:W-:-:S02]  /*f4c0*/  IADD3 R6, P6, PT, R252, R229, RZ ;  /* 0x000000e5fc067210 */ /* 0x000fc40007fde0ff */
[----:B-----5:R-:W-:Y:S01]  /*f4d0*/  ISETP.LT.AND P5, PT, R2, UR11, !P3 ;  /* 0x0000000b02007c0c */ /* 0x020fe2000dfa1270 */
[----:B------:R-:W5:Y:S01]  /*f4e0*/  LDCU UR11, c[0x0][0x398] ;  /* 0x00007300ff0b77ac */ /* 0x000f620008000800 */
[----:B----4-:R-:W-:Y:S01]  /*f4f0*/  ISETP.LT.AND P3, PT, R3, UR6, !P3 ;  /* 0x0000000603007c0c */ /* 0x010fe2000df61270 */
[----:B0-----:R-:W-:Y:S01]  /*f500*/  IMAD.MOV.U32 R69, RZ, RZ, R7 ;  /* 0x000000ffff457224 */ /* 0x001fe200078e0007 */
[----:B------:R-:W-:Y:S01]  /*f510*/  PRMT R71, R9, 0x9910, RZ ;  /* 0x0000991009477816 */ /* 0x000fe200000000ff */
[----:B------:R-:W-:Y:S01]  /*f520*/  IMAD.X R7, R8, 0x1, R228, P6 ;  /* 0x0000000108077824 */ /* 0x000fe200030e06e4 */
[----:B------:R-:W-:Y:S01]  /*f530*/  F2FP.SATFINITE.E5M2.F32.PACK_AB_MERGE_C R115, R115, R114, RZ ;  /* 0x000000727373723e */ /* 0x000fe200048060ff */
[----:B------:R-:W-:Y:S01]  /*f540*/  VIADD R70, R0, 0x4a ;  /* 0x0000004a00467836 */ /* 0x000fe20000000000 */
[----:B--2---:R-:W-:Y:S01]  /*f550*/  IADD3 R4, P6, PT, R252, R230, RZ ;  /* 0x000000e6fc047210 */ /* 0x004fe20007fde0ff */
[----:B------:R-:W0:Y:S01]  /*f560*/  LDCU UR6, c[0x0][0x39c] ;  /* 0x00007380ff0677ac */ /* 0x000e220008000800 */
        /* <DEDUP_REMOVED lines=8> */
[----:B------:R-:W-:Y:S01]  /*f5f0*/  ISETP.LT.AND P3, PT, R3, UR12, !P1 ;  /* 0x0000000c03007c0c */ /* 0x000fe2000cf61270 */
[----:B------:R-:W0:Y:S01]  /*f600*/  LDCU UR12, c[0x0][0x398] ;  /* 0x00007300ff0c77ac */ /* 0x000e220008000800 */
[----:B------:R-:W-:-:S02]  /*f610*/  SHF.R.S32.HI R68, RZ, 0x1f, R252 ;  /* 0x0000001fff447819 */ /* 0x000fc400000114fc */
[C---:B------:R-:W-:Y:S02]  /*f620*/  IADD3 R8, P1, PT, R252.reuse, R229, RZ ;  /* 0x000000e5fc087210 */ /* 0x040fe40007f3e0ff */
[----:B--2---:R-:W-:-:S03]  /*f630*/  IADD3 R6, P6, PT, R252, R230, RZ ;  /* 0x000000e6fc067210 */ /* 0x004fc60007fde0ff */
[----:B------:R-:W-:Y:S01]  /*f640*/  IMAD.X R9, R68, 0x1, R228, P1 ;  /* 0x0000000144097824 */ /* 0x000fe200008e06e4 */
[----:B-1----:R-:W-:Y:S01]  /*f650*/  ISETP.GE.AND P1, PT, R70, UR4, PT ;  /* 0x0000000446007c0c */ /* 0x002fe2000bf26270 */
[----:B------:R-:W1:Y:S01]  /*f660*/  LDCU UR4, c[0x0][0x39c] ;  /* 0x00007380ff0477ac */ /* 0x000e620008000800 */
[----:B------:R-:W-:Y:S01]  /*f670*/  IMAD.X R7, R68, 0x1, R231, P6 ;  /* 0x0000000144077824 */ /* 0x000fe200030e06e7 */
[----:B------:R-:W-:Y:S01]  /*f680*/  F2FP.SATFINITE.E5M2.F32.PACK_AB_MERGE_C R69, R11, R10, RZ ;  /* 0x0000000a0b45723e */ /* 0x000fe200048060ff */
[----:B------:R-:W-:Y:S01]  /*f690*/  VIADD R252, R252, UR30 ;  /* 0x0000001efcfc7c36 */ /* 0x000fe20008000000 */
[----:B------:R-:W-:Y:S01]  /*f6a0*/  @P5 STG.E.U8 desc[UR24][R8.64], R115 ;  /* 0x0000007308005986 */ /* 0x000fe2000c101118 */
[----:B-----5:R-:W-:Y:S01]  /*f6b0*/  ISETP.LT.AND P5, PT, R2, UR11, !P0 ;  /* 0x0000000b02007c0c */ /* 0x020fe2000c7a1270 */
[----:B------:R-:W-:Y:S01]  /*f6c0*/  VIADD R68, R0, 0x4b ;  /* 0x0000004b00447836 */ /* 0x000fe20000000000 */
[----:B----4-:R-:W-:Y:S01]  /*f6d0*/  PRMT R5, R69, 0x9910, RZ ;  /* 0x0000991045057816 */ /* 0x010fe200000000ff */
[----:B------:R2:W-:Y:S01]  /*f6e0*/  @P3 STG.E.U8 desc[UR24][R6.64], R69 ;  /* 0x0000004506003986 */ /* 0x0005e2000c101118 */
[----:B------:R-:W-:Y:S01]  /*f6f0*/  ISETP.LT.AND P3, PT, R3, UR14, !P0 ;  /* 0x0000000e03007c0c */ /* 0x000fe2000c761270 */
[----:B------:R-:W4:Y:S01]  /*f700*/  LDCU UR11, c[0x0][0x398] ;  /* 0x00007300ff0b77ac */ /* 0x000f220008000800 */
[----:B------:R-:W-:-:S02]  /*f710*/  SHF.R.S32.HI R10, RZ, 0x1f, R252 ;  /* 0x0000001fff0a7819 */ /* 0x000fc400000114fc */
[C---:B------:R-:W-:Y:S01]  /*f720*/  IADD3 R4, P0, PT, R252.reuse, R229, RZ ;  /* 0x000000e5fc047210 */ /* 0x040fe20007f1e0ff */
[----:B------:R-:W5:Y:S01]  /*f730*/  LDCU UR14, c[0x0][0x398] ;  /* 0x00007300ff0e77ac */ /* 0x000f620008000800 */
[----:B------:R-:W-:Y:S01]  /*f740*/  PRMT R11, R115, 0x9910, RZ ;  /* 0x00009910730b7816 */ /* 0x000fe200000000ff */
[----:B--2---:R-:W-:Y:S01]  /*f750*/  IMAD.MOV.U32 R69, RZ, RZ, R5 ;  /* 0x000000ffff457224 */ /* 0x004fe200078e0005 */
[----:B------:R-:W-:Y:S01]  /*f760*/  IADD3 R6, P6, PT, R252, R230, RZ ;  /* 0x000000e6fc067210 */ /* 0x000fe20007fde0ff */
[----:B------:R-:W-:Y:S01]  /*f770*/  IMAD.X R5, R10, 0x1, R228, P0 ;  /* 0x000000010a057824 */ /* 0x000fe200000e06e4 */
[----:B------:R-:W-:Y:S01]  /*f780*/  SHF.R.S32.HI R11, RZ, 0x8, R11 ;  /* 0x00000008ff0b7819 */ /* 0x000fe2000001140b */
[----:B------:R-:W-:Y:S01]  /*f790*/  VIADD R252, R252, UR30 ;  /* 0x0000001efcfc7c36 */ /* 0x000fe20008000000 */
[----:B------:R-:W-:Y:S01]  /*f7a0*/  SHF.R.S32.HI R69, RZ, 0x8, R69 ;  /* 0x00000008ff457819 */ /* 0x000fe20000011445 */
[----:B------:R-:W-:Y:S01]  /*f7b0*/  IMAD.X R7, R10, 0x1, R231, P6 ;  /* 0x000000010a077824 */ /* 0x000fe200030e06e7 */
[----:B-1----:R-:W-:Y:S01]  /*f7c0*/  ISETP.GE.AND P0, PT, R68, UR4, PT ;  /* 0x0000000444007c0c */ /* 0x002fe2000bf06270 */
[----:B------:R-:W-:Y:S01]  /*f7d0*/  VIADD R9, R0, 0x4c ;  /* 0x0000004c00097836 */ /* 0x000fe20000000000 */
[----:B------:R1:W-:Y:S01]  /*f7e0*/  @P5 STG.E.U8 desc[UR24][R4.64], R11 ;  /* 0x0000000b04005986 */ /* 0x0003e2000c101118 */
[----:B------:R-:W2:Y:S01]  /*f7f0*/  LDCU UR4, c[0x0][0x39c] ;  /* 0x00007380ff0477ac */ /* 0x000ea20008000800 */
[----:B---3--:R-:W-:-:S02]  /*f800*/  ISETP.LT.AND P5, PT, R2, UR8, !P2 ;  /* 0x0000000802007c0c */ /* 0x008fc4000d7a1270 */
[----:B------:R3:W-:Y:S01]  /*f810*/  @P3 STG.E.U8 desc[UR24][R6.64], R69 ;  /* 0x0000004506003986 */ /* 0x0007e2000c101118 */
[----:B------:R-:W-:Y:S01]  /*f820*/  SHF.R.S32.HI R10, RZ, 0x1f, R252 ;  /* 0x0000001fff0a7819 */ /* 0x000fe200000114fc */
[----:B------:R-:W4:Y:S01]  /*f830*/  LDCU UR8, c[0x0][0x398] ;  /* 0x00007300ff0877ac */ /* 0x000f220008000800 */
[-C--:B------:R-:W-:Y:S02]  /*f840*/  IADD3 R8, P3, PT, R252, R229.reuse, RZ ;  /* 0x000000e5fc087210 */ /* 0x080fe40007f7e0ff */
[----:B0-----:R-:W-:Y:S01]  /*f850*/  ISETP.LT.AND P6, PT, R3, UR12, !P2 ;  /* 0x0000000c03007c0c */ /* 0x001fe2000d7c1270 */
[----:B------:R-:W0:Y:S01]  /*f860*/  LDCU UR12, c[0x0][0x398] ;  /* 0x00007300ff0c77ac */ /* 0x000e220008000800 */
[----:B------:R-:W-:Y:S01]  /*f870*/  ISETP.GE.AND P2, PT, R9, UR6, PT ;  /* 0x0000000609007c0c */ /* 0x000fe2000bf46270 */
[----:B------:R-:W0:Y:S01]  /*f880*/  LDCU UR6, c[0x0][0x398] ;  /* 0x00007300ff0677ac */ /* 0x000e220008000800 */
[----:B------:R-:W-:Y:S01]  /*f890*/  IMAD.X R9, R10, 0x1, R228, P3 ;  /* 0x000000010a097824 */ /* 0x000fe200018e06e4 */
[----:B-1----:R-:W-:Y:S01]  /*f8a0*/  IADD3 R4, P3, PT, R252, R230, RZ ;  /* 0x000000e6fc047210 */ /* 0x002fe20007f7e0ff */
[----:B---3--:R-:W-:Y:S01]  /*f8b0*/  VIADD R6, R0, 0x4d ;  /* 0x0000004d00067836 */ /* 0x008fe20000000000 */
[----:B------:R-:W-:Y:S01]  /*f8c0*/  F2FP.SATFINITE.E5M2.F32.PACK_AB_MERGE_C R117, R117, R116, RZ ;  /* 0x000000747575723e */ /* 0x000fe200048060ff */
[----:B------:R-:W-:Y:S01]  /*f8d0*/  VIADD R252, R252, UR30 ;  /* 0x0000001efcfc7c36 */ /* 0x000fe20008000000 */
[----:B------:R-:W-:Y:S01]  /*f8e0*/  F2FP.SATFINITE.E5M2.F32.PACK_AB_MERGE_C R13, R13, R12, RZ ;  /* 0x0000000c0d0d723e */ /* 0x000fe200048060ff */
[----:B------:R-:W-:Y:S01]  /*f8f0*/  IMAD.X R5, R10, 0x1, R231, P3 ;  /* 0x000000010a057824 */ /* 0x000fe200018e06e7 */
[----:B--2---:R-:W-:Y:S01]  /*f900*/  ISETP.GE.AND P3, PT, R6, UR4, PT ;  /* 0x0000000406007c0c */ /* 0x004fe2000bf66270 */
[----:B------:R1:W-:Y:S01]  /*f910*/  @P5 STG.E.U8 desc[UR24][R8.64], R117 ;  /* 0x0000007508005986 */ /* 0x0003e2000c101118 */
[----:B------:R-:W-:Y:S01]  /*f920*/  SHF.R.S32.HI R10, RZ, 0x1f, R252 ;  /* 0x0000001fff0a7819 */ /* 0x000fe200000114fc */
[----:B------:R-:W2:Y:S02]  /*f930*/  LDCU UR4, c[0x0][0x39c] ;  /* 0x00007380ff0477ac */ /* 0x000ea40008000800 */
[----:B------:R3:W-:Y:S01]  /*f940*/  @P6 STG.E.U8 desc[UR24][R4.64], R13 ;  /* 0x0000000d04006986 */ /* 0x0007e2000c101118 */
[----:B------:R-:W-:-:S02]  /*f950*/  IADD3 R6, P6, PT, R252, R229, RZ ;  /* 0x000000e5fc067210 */ /* 0x000fc40007fde0ff */
[----:B----4-:R-:W-:Y:S01]  /*f960*/  ISETP.LT.AND P5, PT, R2, UR11, !P4 ;  /* 0x0000000b02007c0c */ /* 0x010fe2000e7a1270 */
[----:B------:R-:W4:Y:S01]  /*f970*/  LDCU UR11, c[0x0][0x398] ;  /* 0x00007300ff0b77ac */ /* 0x000f220008000800 */
[----:B0-----:R-:W-:Y:S02]  /*f980*/  ISETP.LT.AND P4, PT, R3, UR6, !P4 ;  /* 0x0000000603007c0c */ /* 0x001fe4000e781270 */
[----:B-1----:R-:W-:Y:S01]  /*f990*/  PRMT R8, R13, 0x9910, RZ ;  /* 0x000099100d087816 */ /* 0x002fe200000000ff */
[----:B------:R-:W-:Y:S01]  /*f9a0*/  IMAD.X R7, R10, 0x1, R228, P6 ;  /* 0x000000010a077824 */ /* 0x000fe200030e06e4 */
[----:B------:R-:W-:Y:S01]  /*f9b0*/  PRMT R11, R117, 0x9910, RZ ;  /* 0x00009910750b7816 */ /* 0x000fe200000000ff */
[----:B------:R-:W-:Y:S01]  /*f9c0*/  VIADD R12, R0, 0x4e ;  /* 0x0000004e000c7836 */ /* 0x000fe20000000000 */
[C---:B---3--:R-:W-:Y:S01]  /*f9d0*/  IADD3 R4, P6, PT, R252.reuse, R230, RZ ;  /* 0x000000e6fc047210 */ /* 0x048fe20007fde0ff */
[----:B------:R-:W-:Y:S01]  /*f9e0*/  IMAD.MOV.U32 R13, RZ, RZ, R8 ;  /* 0x000000ffff0d7224 */ /* 0x000fe200078e0008 */
[----:B------:R-:W-:Y:S01]  /*f9f0*/  SHF.R.S32.HI R11, RZ, 0x8, R11 ;  /* 0x00000008ff0b7819 */ /* 0x000fe2000001140b */
[----:B------:R-:W-:Y:S01]  /*fa00*/  VIADD R252, R252, UR30 ;  /* 0x0000001efcfc7c36 */ /* 0x000fe20008000000 */
[----:B------:R-:W-:Y:S01]  /*fa10*/  F2FP.SATFINITE.E5M2.F32.PACK_AB_MERGE_C R119, R119, R118, RZ ;  /* 0x000000767777723e */ /* 0x000fe200048060ff */
[----:B------:R-:W-:Y:S01]  /*fa20*/  IMAD.X R5, R10, 0x1, R231, P6 ;  /* 0x000000010a057824 */ /* 0x000fe200030e06e7 */
[----:B------:R-:W-:Y:S01]  /*fa30*/  SHF.R.S32.HI R13, RZ, 0x8, R13 ;  /* 0x00000008ff0d7819 */ /* 0x000fe2000001140d */
[----:B------:R0:W-:Y:S01]  /*fa40*/  @P5 STG.E.U8 desc[UR24][R6.64], R11 ;  /* 0x0000000b06005986 */ /* 0x0001e2000c101118 */
[----:B------:R-:W-:Y:S01]  /*fa50*/  ISETP.LT.AND P5, PT, R2, UR8, !P1 ;  /* 0x0000000802007c0c */ /* 0x000fe2000cfa1270 */
[----:B------:R-:W1:Y:S02]  /*fa60*/  LDCU UR8, c[0x0][0x398] ;  /* 0x00007300ff0877ac */ /* 0x000e640008000800 */
[----:B------:R3:W-:Y:S01]  /*fa70*/  @P4 STG.E.U8 desc[UR24][R4.64], R13 ;  /* 0x0000000d04004986 */ /* 0x0007e2000c101118 */
[----:B------:R-:W-:Y:S01]  /*fa80*/  ISETP.LT.AND P4, PT, R3, UR12, !P1 ;  /* 0x0000000c03007c0c */ /* 0x000fe2000cf81270 */
[----:B------:R-:W1:Y:S01]  /*fa90*/  LDCU UR12, c[0x0][0x398] ;  /* 0x00007300ff0c77ac */ /* 0x000e620008000800 */
[----:B------:R-:W-:-:S02]  /*faa0*/  SHF.R.S32.HI R10, RZ, 0x1f, R252 ;  /* 0x0000001fff0a7819 */ /* 0x000fc400000114fc */
[C---:B------:R-:W-:Y:S01]  /*fab0*/  IADD3 R8, P1, PT, R252.reuse, R229, RZ ;  /* 0x000000e5fc087210 */ /* 0x040fe20007f3e0ff */
[----:B------:R-:W1:Y:S01]  /*fac0*/  LDCU UR6, c[0x0][0x39c] ;  /* 0x00007380ff0677ac */ /* 0x000e620008000800 */
[----:B0-----:R-:W-:-:S03]  /*fad0*/  IADD3 R6, P6, PT, R252, R230, RZ ;  /* 0x000000e6fc067210 */ /* 0x001fc60007fde0ff */
[----:B------:R-:W-:Y:S01]  /*fae0*/  IMAD.X R9, R10, 0x1, R228, P1 ;  /* 0x000000010a097824 */ /* 0x000fe200008e06e4 */
[----:B--2---:R-:W-:Y:S01]  /*faf0*/  ISETP.GE.AND P1, PT, R12, UR4, PT ;  /* 0x000000040c007c0c */ /* 0x004fe2000bf26270 */
[----:B------:R-:W0:Y:S01]  /*fb00*/  LDCU UR4, c[0x0][0x39c] ;  /* 0x00007380ff0477ac */ /* 0x000e220008000800 */
[----:B------:R-:W-:Y:S01]  /*fb10*/  IMAD.X R7, R10, 0x1, R231, P6 ;  /* 0x000000010a077824 */ /* 0x000fe200030e06e7 */
[----:B------:R-:W-:Y:S01]  /*fb20*/  F2FP.SATFINITE.E5M2.F32.PACK_AB_MERGE_C R15, R15, R14, RZ ;  /* 0x0000000e0f0f723e */ /* 0x000fe200048060ff */
[----:B------:R-:W-:Y:S01]  /*fb30*/  VIADD R252, R252, UR30 ;  /* 0x0000001efcfc7c36 */ /* 0x000fe20008000000 */
[----:B------:R2:W-:Y:S01]  /*fb40*/  @P5 STG.E.U8 desc[UR24][R8.64], R119 ;  /* 0x0000007708005986 */ /* 0x0005e2000c101118 */
[----:B----4-:R-:W-:Y:S02]  /*fb50*/  ISETP.LT.AND P5, PT, R2, UR11, !P0 ;  /* 0x0000000b02007c0c */ /* 0x010fe4000c7a1270 */
[----:B------:R-:W-:Y:S01]  /*fb60*/  PRMT R11, R119, 0x9910, RZ ;  /* 0x00009910770b7816 */ /* 0x000fe200000000ff */
[----:B------:R4:W-:Y:S01]  /*fb70*/  @P4 STG.E.U8 desc[UR24][R6.64], R15 ;  /* 0x0000000f06004986 */ /* 0x0009e2000c101118 */
[----:B-----5:R-:W-:Y:S01]  /*fb80*/  ISETP.LT.AND P4, PT, R3, UR14, !P0 ;  /* 0x0000000e03007c0c */ /* 0x020fe2000c781270 */
[----:B------:R-:W-:Y:S01]  /*fb90*/  VIADD R12, R0, 0x4f ;  /* 0x0000004f000c7836 */ /* 0x000fe20000000000 */
[----:B------:R-:W-:Y:S01]  /*fba0*/  SHF.R.S32.HI R10, RZ, 0x1f, R252 ;  /* 0x0000001fff0a7819 */ /* 0x000fe200000114fc */
[----:B------:R-:W5:Y:S01]  /*fbb0*/  LDCU UR11, c[0x0][0x398] ;  /* 0x00007300ff0b77ac */ /* 0x000f620008000800 */
[----:B---3--:R-:W-:-:S02]  /*fbc0*/  IADD3 R4, P0, PT, R252, R229, RZ ;  /* 0x000000e5fc047210 */ /* 0x008fc40007f1e0ff */
[----:B------:R-:W-:Y:S01]  /*fbd0*/  PRMT R13, R15, 0x9910, RZ ;  /* 0x000099100f0d7816 */ /* 0x000fe200000000ff */
[----:B--2---:R-:W-:Y:S01]  /*fbe0*/  VIADD R9, R0, 0x50 ;  /* 0x0000005000097836 */ /* 0x004fe20000000000 */
[----:B------:R-:W-:Y:S02]  /*fbf0*/  SHF.R.S32.HI R11, RZ, 0x8, R11 ;  /* 0x00000008ff0b7819 */ /* 0x000fe4000001140b */
[----:B----4-:R-:W-:Y:S01]  /*fc00*/  IADD3 R6, P6, PT, R252, R230, RZ ;  /* 0x000000e6fc067210 */ /* 0x010fe20007fde0ff */
[----:B------:R-:W-:Y:S01]  /*fc10*/  IMAD.X R5, R10, 0x1, R228, P0 ;  /* 0x000000010a057824 */ /* 0x000fe200000e06e4 */
[----:B------:R-:W-:Y:S01]  /*fc20*/  SHF.R.S32.HI R13, RZ, 0x8, R13 ;  /* 0x00000008ff0d7819 */ /* 0x000fe2000001140d */
[----:B------:R-:W-:Y:S01]  /*fc30*/  VIADD R252, R252, UR30 ;  /* 0x0000001efcfc7c36 */ /* 0x000fe20008000000 */
[----:B------:R-:W-:Y:S01]  /*fc40*/  F2FP.SATFINITE.E5M2.F32.PACK_AB_MERGE_C R121, R121, R120, RZ ;  /* 0x000000787979723e */ /* 0x000fe200048060ff */
[----:B------:R-:W-:Y:S01]  /*fc50*/  IMAD.X R7, R10, 0x1, R231, P6 ;  /* 0x000000010a077824 */ /* 0x000fe200030e06e7 */
[----:B0-----:R-:W-:Y:S01]  /*fc60*/  ISETP.GE.AND P0, PT, R12, UR4, PT ;  /* 0x000000040c007c0c */ /* 0x001fe2000bf06270 */
[----:B------:R0:W-:Y:S01]  /*fc70*/  @P5 STG.E.U8 desc[UR24][R4.64], R11 ;  /* 0x0000000b04005986 */ /* 0x0001e2000c101118 */
[----:B------:R-:W2:Y:S01]  /*fc80*/  LDCU UR4, c[0x0][0x39c] ;  /* 0x00007380ff0477ac */ /* 0x000ea20008000800 */
[----:B-1----:R-:W-:-:S02]  /*fc90*/  ISETP.LT.AND P5, PT, R2, UR8, !P2 ;  /* 0x0000000802007c0c */ /* 0x002fc4000d7a1270 */
[----:B------:R1:W-:Y:S01]  /*fca0*/  @P4 STG.E.U8 desc[UR24][R6.64], R13 ;  /* 0x0000000d06004986 */ /* 0x0003e2000c101118 */
[----:B------:R-:W-:Y:S01]  /*fcb0*/  SHF.R.S32.HI R10, RZ, 0x1f, R252 ;  /* 0x0000001fff0a7819 */ /* 0x000fe200000114fc */
[----:B------:R-:W3:Y:S01]  /*fcc0*/  LDCU UR8, c[0x0][0x398] ;  /* 0x00007300ff0877ac */ /* 0x000ee20008000800 */
[-C--:B------:R-:W-:Y:S02]  /*fcd0*/  IADD3 R8, P4, PT, R252, R229.reuse, RZ ;  /* 0x000000e5fc087210 */ /* 0x080fe40007f9e0ff */
[----:B------:R-:W-:Y:S01]  /*fce0*/  ISETP.LT.AND P6, PT, R3, UR12, !P2 ;  /* 0x0000000c03007c0c */ /* 0x000fe2000d7c1270 */
[----:B------:R-:W4:Y:S01]  /*fcf0*/  LDCU UR12, c[0x0][0x398] ;  /* 0x00007300ff0c77ac */ /* 0x000f220008000800 */
[----:B------:R-:W-:Y:S01]  /*fd00*/  ISETP.GE.AND P2, PT, R9, UR6, PT ;  /* 0x0000000609007c0c */ /* 0x000fe2000bf46270 */
[----:B------:R-:W3:Y:S01]  /*fd10*/  LDCU UR6, c[0x0][0x398] ;  /* 0x00007300ff0677ac */ /* 0x000ee20008000800 */
[----:B------:R-:W-:Y:S01]  /*fd20*/  IMAD.X R9, R10, 0x1, R228, P4 ;  /* 0x000000010a097824 */ /* 0x000fe200020e06e4 */
[----:B0-----:R-:W-:Y:S01]  /*fd30*/  IADD3 R4, P4, PT, R252, R230, RZ ;  /* 0x000000e6fc047210 */ /* 0x001fe20007f9e0ff */
[----:B-1----:R-:W-:Y:S01]  /*fd40*/  VIADD R6, R0, 0x51 ;  /* 0x0000005100067836 */ /* 0x002fe20000000000 */
[----:B------:R-:W-:Y:S01]  /*fd50*/  F2FP.SATFINITE.E5M2.F32.PACK_AB_MERGE_C R17, R17, R16, RZ ;  /* 0x000000101111723e */ /* 0x000fe200048060ff */
[----:B------:R-:W-:Y:S01]  /*fd60*/  VIADD R252, R252, UR30 ;  /* 0x0000001efcfc7c36 */ /* 0x000fe20008000000 */
[----:B------:R-:W0:Y:S01]  /*fd70*/  LDCU UR14, c[0x0][0x398] ;  /* 0x00007300ff0e77ac */ /* 0x000e220008000800 */
[----:B------:R-:W-:Y:S01]  /*fd80*/  IMAD.X R5, R10, 0x1, R231, P4 ;  /* 0x000000010a057824 */ /* 0x000fe200020e06e7 */
[----:B------:R-:W-:Y:S01]  /*fd90*/  @P5 STG.E.U8 desc[UR24][R8.64], R121 ;  /* 0x0000007908005986 */ /* 0x000fe2000c101118 */
[----:B--2---:R-:W-:Y:S01]  /*fda0*/  ISETP.GE.AND P4, PT, R6, UR4, PT ;  /* 0x0000000406007c0c */ /* 0x004fe2000bf86270 */
        /* <DEDUP_REMOVED lines=12> */
[----:B--2---:R-:W-:Y:S02]  /*fe70*/  IADD3 R4, P6, PT, R252, R230, RZ ;  /* 0x000000e6fc047210 */ /* 0x004fe40007fde0ff */
[----:B------:R-:W-:-:S02]  /*fe80*/  SHF.R.S32.HI R11, RZ, 0x8, R11 ;  /* 0x00000008ff0b7819 */ /* 0x000fc4000001140b */
[----:B------:R-:W-:Y:S01]  /*fe90*/  SHF.R.S32.HI R13, RZ, 0x8, R13 ;  /* 0x00000008ff0d7819 */ /* 0x000fe2000001140d */
[----:B------:R-:W-:Y:S02]  /*fea0*/  IMAD.X R5, R10, 0x1, R231, P6 ;  /* 0x000000010a057824 */ /* 0x000fe400030e06e7 */
[----:B------:R-:W-:Y:S01]  /*feb0*/  VIADD R252, R252, UR30 ;  /* 0x0000001efcfc7c36 */ /* 0x000fe20008000000 */
[----:B------:R2:W-:Y:S01]  /*fec0*/  @P5 STG.E.U8 desc[UR24][R6.64], R11 ;  /* 0x0000000b06005986 */ /* 0x0005e2000c101118 */
[----:B------:R-:W-:Y:S01]  /*fed0*/  ISETP.LT.AND P5, PT, R2, UR8, !P1 ;  /* 0x0000000802007c0c */ /* 0x000fe2000cfa1270 */
[----:B------:R-:W0:Y:S02]  /*fee0*/  LDCU UR8, c[0x0][0x398] ;  /* 0x00007300ff0877ac */ /* 0x000e240008000800 */
[----:B------:R0:W-:Y:S01]  /*fef0*/  @P3 STG.E.U8 desc[UR24][R4.64], R13 ;  /* 0x0000000d04003986 */ /* 0x0001e2000c101118 */
[----:B----4-:R-:W-:Y:S01]  /*ff00*/  ISETP.LT.AND P3, PT, R3, UR12, !P1 ;  /* 0x0000000c03007c0c */ /* 0x010fe2000cf61270 */
[----:B------:R-:W4:Y:S01]  /*ff10*/  LDCU UR12, c[0x0][0x398] ;  /* 0x00007300ff0c77ac */ /* 0x000f220008000800 */
[----:B------:R-:W-:-:S02]  /*ff20*/  SHF.R.S32.HI R10, RZ, 0x1f, R252 ;  /* 0x0000001fff0a7819 */ /* 0x000fc400000114fc */
[C---:B------:R-:W-:Y:S02]  /*ff30*/  IADD3 R8, P1, PT, R252.reuse, R229, RZ ;  /* 0x000000e5fc087210 */ /* 0x040fe40007f3e0ff */
[----:B--2---:R-:W-:-:S03]  /*ff40*/  IADD3 R6, P6, PT, R252, R230, RZ ;  /* 0x000000e6fc067210 */ /* 0x004fc60007fde0ff */
        /* <DEDUP_REMOVED lines=12> */
[----:B0-----:R-:W-:Y:S01]  /*10010*/  ISETP.LT.AND P3, PT, R3, UR14, !P0 ;  /* 0x0000000e03007c0c */ /* 0x001fe2000c761270 */
[----:B------:R-:W0:Y:S01]  /*10020*/  LDCU UR11, c[0x0][0x398] ;  /* 0x00007300ff0b77ac */ /* 0x000e220008000800 */
[----:B------:R-:W-:-:S02]  /*10030*/  IADD3 R4, P0, PT, R252, R229, RZ ;  /* 0x000000e5fc047210 */ /* 0x000fc40007f1e0ff */
[----:B------:R-:W-:Y:S01]  /*10040*/  PRMT R11, R123, 0x9910, RZ ;  /* 0x000099107b0b7816 */ /* 0x000fe200000000ff */
[----:B------:R-:W5:Y:S01]  /*10050*/  LDCU UR14, c[0x0][0x398] ;  /* 0x00007300ff0e77ac */ /* 0x000f620008000800 */
[----:B------:R-:W-:Y:S01]  /*10060*/  PRMT R13, R19, 0x9910, RZ ;  /* 0x00009910130d7816 */ /* 0x000fe200000000ff */
[----:B------:R-:W-:Y:S01]  /*10070*/  IMAD.X R5, R10, 0x1, R228, P0 ;  /* 0x000000010a057824 */ /* 0x000fe200000e06e4 */
[C---:B--2---:R-:W-:Y:S02]  /*10080*/  IADD3 R6, P6, PT, R252.reuse, R230, RZ ;  /* 0x000000e6fc067210 */ /* 0x044fe40007fde0ff */
        /* <DEDUP_REMOVED lines=8> */
[----:B------:R-:W-:-:S02]  /*10110*/  ISETP.LT.AND P5, PT, R2, UR8, !P2 ;  /* 0x0000000802007c0c */ /* 0x000fc4000d7a1270 */
[----:B------:R0:W-:Y:S01]  /*10120*/  @P3 STG.E.U8 desc[UR24][R6.64], R13 ;  /* 0x0000000d06003986 */ /* 0x0001e2000c101118 */
[----:B------:R-:W-:Y:S01]  /*10130*/  SHF.R.S32.HI R10, RZ, 0x1f, R252 ;  /* 0x0000001fff0a7819 */ /* 0x000fe200000114fc */
[----:B------:R-:W5:Y:S01]  /*10140*/  LDCU UR8, c[0x0][0x398] ;  /* 0x00007300ff0877ac */ /* 0x000f620008000800 */
[-C--:B------:R-:W-:Y:S02]  /*10150*/  IADD3 R8, P3, PT, R252, R229.reuse, RZ ;  /* 0x000000e5fc087210 */ /* 0x080fe40007f7e0ff */
[----:B----4-:R-:W-:Y:S01]  /*10160*/  ISETP.LT.AND P6, PT, R3, UR12, !P2 ;  /* 0x0000000c03007c0c */ /* 0x010fe2000d7c1270 */
[----:B------:R-:W4:Y:S01]  /*10170*/  LDCU UR12, c[0x0][0x398] ;  /* 0x00007300ff0c77ac */ /* 0x000f220008000800 */
[----:B---3--:R-:W-:Y:S01]  /*10180*/  ISETP.GE.AND P2, PT, R9, UR6, PT ;  /* 0x0000000609007c0c */ /* 0x008fe2000bf46270 */
[----:B------:R-:W3:Y:S01]  /*10190*/  LDCU UR6, c[0x0][0x398] ;  /* 0x00007300ff0677ac */ /* 0x000ee20008000800 */
[----:B------:R-:W-:Y:S01]  /*101a0*/  IMAD.X R9, R10, 0x1, R228, P3 ;  /* 0x000000010a097824 */ /* 0x000fe200018e06e4 */
[----:B-1----:R-:W-:Y:S01]  /*101b0*/  IADD3 R4, P3, PT, R252, R230, RZ ;  /* 0x000000e6fc047210 */ /* 0x002fe20007f7e0ff */
[----:B0-----:R-:W-:Y:S01]  /*101c0*/  VIADD R6, R0, 0x55 ;  /* 0x0000005500067836 */ /* 0x001fe20000000000 */
[----:B------:R-:W-:Y:S01]  /*101d0*/  F2FP.SATFINITE.E5M2.F32.PACK_AB_MERGE_C R125, R125, R124, RZ ;  /* 0x0000007c7d7d723e */ /* 0x000fe200048060ff */
[----:B------:R-:W-:Y:S01]  /*101e0*/  VIADD R252, R252, UR30 ;  /* 0x0000001efcfc7c36 */ /* 0x000fe20008000000 */
[----:B------:R-:W-:Y:S01]  /*101f0*/  F2FP.SATFINITE.E5M2.F32.PACK_AB_MERGE_C R21, R21, R20, RZ ;  /* 0x000000141515723e */ /* 0x000fe200048060ff */
[----:B------:R-:W-:Y:S01]  /*10200*/  IMAD.X R5, R10, 0x1, R231, P3 ;  /* 0x000000010a057824 */ /* 0x000fe200018e06e7 */
[----:B--2---:R-:W-:Y:S01]  /*10210*/  ISETP.GE.AND P3, PT, R6, UR4, PT ;  /* 0x0000000406007c0c */ /* 0x004fe2000bf66270 */
[----:B------:R-:W-:Y:S01]  /*10220*/  @P5 STG.E.U8 desc[UR24][R8.64], R125 ;  /* 0x0000007d08005986 */ /* 0x000fe2000c101118 */
[----:B------:R-:W-:Y:S01]  /*10230*/  SHF.R.S32.HI R10, RZ, 0x1f, R252 ;  /* 0x0000001fff0a7819 */ /* 0x000fe200000114fc */
[----:B------:R-:W0:Y:S02]  /*10240*/  LDCU UR4, c[0x0][0x39c] ;  /* 0x00007380ff0477ac */ /* 0x000e240008000800 */
[----:B------:R1:W-:Y:S01]  /*10250*/  @P6 STG.E.U8 desc[UR24][R4.64], R21 ;  /* 0x0000001504006986 */ /* 0x0003e2000c101118 */
[----:B------:R-:W-:-:S02]  /*10260*/  IADD3 R6, P6, PT, R252, R229, RZ ;  /* 0x000000e5fc067210 */ /* 0x000fc40007fde0ff */
[----:B------:R-:W-:Y:S01]  /*10270*/  ISETP.LT.AND P5, PT, R2, UR11, !P4 ;  /* 0x0000000b02007c0c */ /* 0x000fe2000e7a1270 */
[----:B------:R-:W2:Y:S01]  /*10280*/  LDCU UR11, c[0x0][0x398] ;  /* 0x00007300ff0b77ac */ /* 0x000ea20008000800 */
[----:B---3--:R-:W-:Y:S01]  /*10290*/  ISETP.LT.AND P4, PT, R3, UR6, !P4 ;  /* 0x0000000603007c0c */ /* 0x008fe2000e781270 */
[----:B------:R-:W-:Y:S01]  /*102a0*/  IMAD.X R7, R10, 0x1, R228, P6 ;  /* 0x000000010a077824 */ /* 0x000fe200030e06e4 */
[----:B------:R-:W-:Y:S01]  /*102b0*/  PRMT R11, R125, 0x9910, RZ ;  /* 0x000099107d0b7816 */ /* 0x000fe200000000ff */
[----:B------:R-:W-:Y:S01]  /*102c0*/  VIADD R12, R0, 0x56 ;  /* 0x00000056000c7836 */ /* 0x000fe20000000000 */
[----:B------:R-:W-:Y:S01]  /*102d0*/  PRMT R13, R21, 0x9910, RZ ;  /* 0x00009910150d7816 */ /* 0x000fe200000000ff */
[----:B------:R-:W3:Y:S01]  /*102e0*/  LDCU UR6, c[0x0][0x39c] ;  /* 0x00007380ff0677ac */ /* 0x000ee20008000800 */
[----:B-1----:R-:W-:Y:S02]  /*102f0*/  IADD3 R4, P6, PT, R252, R230, RZ ;  /* 0x000000e6fc047210 */ /* 0x002fe40007fde0ff */
[----:B------:R-:W-:-:S02]  /*10300*/  SHF.R.S32.HI R11, RZ, 0x8, R11 ;  /* 0x00000008ff0b7819 */ /* 0x000fc4000001140b */
[----:B------:R-:W-:Y:S01]  /*10310*/  SHF.R.S32.HI R13, RZ, 0x8, R13 ;  /* 0x00000008ff0d7819 */ /* 0x000fe2000001140d */
[----:B------:R-:W-:Y:S02]  /*10320*/  IMAD.X R5, R10, 0x1, R231, P6 ;  /* 0x000000010a057824 */ /* 0x000fe400030e06e7 */
[----:B------:R-:W-:Y:S01]  /*10330*/  VIADD R252, R252, UR30 ;  /* 0x0000001efcfc7c36 */ /* 0x000fe20008000000 */
[----:B------:R1:W-:Y:S01]  /*10340*/  @P5 STG.E.U8 desc[UR24][R6.64], R11 ;  /* 0x0000000b06005986 */ /* 0x0003e2000c101118 */
[----:B-----5:R-:W-:Y:S01]  /*10350*/  ISETP.LT.AND P5, PT, R2, UR8, !P1 ;  /* 0x0000000802007c0c */ /* 0x020fe2000cfa1270 */
[----:B------:R-:W5:Y:S02]  /*10360*/  LDCU UR8, c[0x0][0x398] ;  /* 0x00007300ff0877ac */ /* 0x000f640008000800 */
[----:B------:R2:W-:Y:S01]  /*10370*/  @P4 STG.E.U8 desc[UR24][R4.64], R13 ;  /* 0x0000000d04004986 */ /* 0x0005e2000c101118 */
[----:B----4-:R-:W-:Y:S01]  /*10380*/  ISETP.LT.AND P4, PT, R3, UR12, !P1 ;  /* 0x0000000c03007c0c */ /* 0x010fe2000cf81270 */
[----:B------:R-:W4:Y:S01]  /*10390*/  LDCU UR12, c[0x0][0x398] ;  /* 0x00007300ff0c77ac */ /* 0x000f220008000800 */
[----:B------:R-:W-:-:S02]  /*103a0*/  SHF.R.S32.HI R10, RZ, 0x1f, R252 ;  /* 0x0000001fff0a7819 */ /* 0x000fc400000114fc */
[C---:B------:R-:W-:Y:S02]  /*103b0*/  IADD3 R8, P1, PT, R252.reuse, R229, RZ ;  /* 0x000000e5fc087210 */ /* 0x040fe40007f3e0ff */
[----:B-1----:R-:W-:-:S03]  /*103c0*/  IADD3 R6, P6, PT, R252, R230, RZ ;  /* 0x000000e6fc067210 */ /* 0x002fc60007fde0ff */
[----:B------:R-:W-:Y:S01]  /*103d0*/  IMAD.X R9, R10, 0x1, R228, P1 ;  /* 0x000000010a097824 */ /* 0x000fe200008e06e4 */
[----:B0-----:R-:W-:Y:S01]  /*103e0*/  ISETP.GE.AND P1, PT, R12, UR4, PT ;  /* 0x000000040c007c0c */ /* 0x001fe2000bf26270 */
[----:B------:R-:W0:Y:S01]  /*103f0*/  LDCU UR4, c[0x0][0x39c] ;  /* 0x00007380ff0477ac */ /* 0x000e220008000800 */
[----:B------:R-:W-:Y:S01]  /*10400*/  F2FP.SATFINITE.E5M2.F32.PACK_AB_MERGE_C R127, R127, R126, RZ ;  /* 0x0000007e7f7f723e */ /* 0x000fe200048060ff */
[----:B------:R-:W-:Y:S01]  /*10410*/  IMAD.X R7, R10, 0x1, R231, P6 ;  /* 0x000000010a077824 */ /* 0x000fe200030e06e7 */
[----:B------:R-:W-:Y:S01]  /*10420*/  F2FP.SATFINITE.E5M2.F32.PACK_AB_MERGE_C R23, R23, R22, RZ ;  /* 0x000000161717723e */ /* 0x000fe200048060ff */
[----:B------:R-:W-:Y:S02]  /*10430*/  VIADD R252, R252, UR30 ;  /* 0x0000001efcfc7c36 */ /* 0x000fe40008000000 */
[----:B------:R-:W-:Y:S01]  /*10440*/  @P5 STG.E.U8 desc[UR24][R8.64], R127 ;  /* 0x0000007f08005986 */ /* 0x000fe2000c101118 */
[----:B--2---:R-:W-:Y:S01]  /*10450*/  ISETP.LT.AND P5, PT, R2, UR11, !P0 ;  /* 0x0000000b02007c0c */ /* 0x004fe2000c7a1270 */
[----:B------:R-:W-:Y:S01]  /*10460*/  VIADD R12, R0, 0x57 ;  /* 0x00000057000c7836 */ /* 0x000fe20000000000 */
[----:B------:R-:W-:Y:S01]  /*10470*/  SHF.R.S32.HI R10, RZ, 0x1f, R252 ;  /* 0x0000001fff0a7819 */ /* 0x000fe200000114fc */
[----:B------:R1:W-:Y:S01]  /*10480*/  @P4 STG.E.U8 desc[UR24][R6.64], R23 ;  /* 0x0000001706004986 */ /* 0x0003e2000c101118 */
[----:B------:R-:W-:Y:S01]  /*10490*/  ISETP.LT.AND P4, PT, R3, UR14, !P0 ;  /* 0x0000000e03007c0c */ /* 0x000fe2000c781270 */
[----:B------:R-:W2:Y:S01]  /*104a0*/  LDCU UR11, c[0x0][0x398] ;  /* 0x00007300ff0b77ac */ /* 0x000ea20008000800 */
[----:B------:R-:W-:-:S02]  /*104b0*/  IADD3 R4, P0, PT, R252, R229, RZ ;  /* 0x000000e5fc047210 */ /* 0x000fc40007f1e0ff */
[----:B------:R-:W-:Y:S01]  /*104c0*/  PRMT R11, R127, 0x9910, RZ ;  /* 0x000099107f0b7816 */ /* 0x000fe200000000ff */
[----:B------:R-:W2:Y:S01]  /*104d0*/  LDCU UR14, c[0x0][0x398] ;  /* 0x00007300ff0e77ac */ /* 0x000ea20008000800 */
[----:B------:R-:W-:Y:S01]  /*104e0*/  PRMT R13, R23, 0x9910, RZ ;  /* 0x00009910170d7816 */ /* 0x000fe200000000ff */
[----:B------:R-:W-:Y:S01]  /*104f0*/  IMAD.X R5, R10, 0x1, R228, P0 ;  /* 0x000000010a057824 */ /* 0x000fe200000e06e4 */
[C---:B-1----:R-:W-:Y:S02]  /*10500*/  IADD3 R6, P6, PT, R252.reuse, R230, RZ ;  /* 0x000000e6fc067210 */ /* 0x042fe40007fde0ff */
[----:B------:R-:W-:Y:S01]  /*10510*/  SHF.R.S32.HI R11, RZ, 0x8, R11 ;  /* 0x00000008ff0b7819 */ /* 0x000fe2000001140b */
[----:B------:R-:W-:Y:S01]  /*10520*/  VIADD R252, R252, UR30 ;  /* 0x0000001efcfc7c36 */ /* 0x000fe20008000000 */
[----:B------:R-:W-:Y:S01]  /*10530*/  SHF.R.S32.HI R13, RZ, 0x8, R13 ;  /* 0x00000008ff0d7819 */ /* 0x000fe2000001140d */
[----:B------:R-:W-:Y:S01]  /*10540*/  IMAD.X R7, R10, 0x1, R231, P6 ;  /* 0x000000010a077824 */ /* 0x000fe200030e06e7 */
[----:B0-----:R-:W-:Y:S01]  /*10550*/  ISETP.GE.AND P0, PT, R12, UR4, PT ;  /* 0x000000040c007c0c */ /* 0x001fe2000bf06270 */
[----:B------:R-:W-:Y:S01]  /*10560*/  VIADD R9, R0, 0x58 ;  /* 0x0000005800097836 */ /* 0x000fe20000000000 */
[----:B------:R0:W-:Y:S01]  /*10570*/  @P5 STG.E.U8 desc[UR24][R4.64], R11 ;  /* 0x0000000b04005986 */ /* 0x0001e2000c101118 */
[----:B------:R-:W1:Y:S01]  /*10580*/  LDCU UR4, c[0x0][0x39c] ;  /* 0x00007380ff0477ac */ /* 0x000e620008000800 */
[----:B-----5:R-:W-:-:S02]  /*10590*/  ISETP.LT.AND P5, PT, R2, UR8, !P2 ;  /* 0x0000000802007c0c */ /* 0x020fc4000d7a1270 */
[----:B------:R5:W-:Y:S01]  /*105a0*/  @P4 STG.E.U8 desc[UR24][R6.64], R13 ;  /* 0x0000000d06004986 */ /* 0x000be2000c101118 */
[----:B------:R-:W-:Y:S01]  /*105b0*/  SHF.R.S32.HI R10, RZ, 0x1f, R252 ;  /* 0x0000001fff0a7819 */ /* 0x000fe200000114fc */
[----:B------:R-:W2:Y:S01]  /*105c0*/  LDCU UR8, c[0x0][0x398] ;  /* 0x00007300ff0877ac */ /* 0x000ea20008000800 */
[-C--:B------:R-:W-:Y:S02]  /*105d0*/  IADD3 R8, P4, PT, R252, R229.reuse, RZ ;  /* 0x000000e5fc087210 */ /* 0x080fe40007f9e0ff */
[----:B----4-:R-:W-:Y:S01]  /*105e0*/  ISETP.LT.AND P6, PT, R3, UR12, !P2 ;  /* 0x0000000c03007c0c */ /* 0x010fe2000d7c1270 */
[----:B------:R-:W4:Y:S01]  /*105f0*/  LDCU UR12, c[0x0][0x398] ;  /* 0x00007300ff0c77ac */ /* 0x000f220008000800 */
[----:B---3--:R-:W-:Y:S01]  /*10600*/  ISETP.GE.AND P2, PT, R9, UR6, PT ;  /* 0x0000000609007c0c */ /* 0x008fe2000bf46270 */
[----:B------:R-:W3:Y:S01]  /*10610*/  LDCU UR6, c[0x0][0x398] ;  /* 0x00007300ff0677ac */ /* 0x000ee20008000800 */
[----:B------:R-:W-:Y:S01]  /*10620*/  IMAD.X R9, R10, 0x1, R228, P4 ;  /* 0x000000010a097824 */ /* 0x000fe200020e06e4 */
[----:B0-----:R-:W-:Y:S01]  /*10630*/  IADD3 R4, P4, PT, R252, R230, RZ ;  /* 0x000000e6fc047210 */ /* 0x001fe20007f9e0ff */
[----:B-----5:R-:W-:Y:S01]  /*10640*/  VIADD R6, R0, 0x59 ;  /* 0x0000005900067836 */ /* 0x020fe20000000000 */
[----:B------:R-:W-:Y:S01]  /*10650*/  F2FP.SATFINITE.E5M2.F32.PACK_AB_MERGE_C R129, R129, R128, RZ ;  /* 0x000000808181723e */ /* 0x000fe200048060ff */
[----:B------:R-:W-:Y:S01]  /*10660*/  VIADD R252, R252, UR30 ;  /* 0x0000001efcfc7c36 */ /* 0x000fe20008000000 */
[----:B------:R-:W-:Y:S01]  /*10670*/  F2FP.SATFINITE.E5M2.F32.PACK_AB_MERGE_C R25, R25, R24, RZ ;  /* 0x000000181919723e */ /* 0x000fe200048060ff */
[----:B------:R-:W-:Y:S01]  /*10680*/  IMAD.X R5, R10, 0x1, R231, P4 ;  /* 0x000000010a057824 */ /* 0x000fe200020e06e7 */
[----:B-1----:R-:W-:Y:S01]  /*10690*/  ISETP.GE.AND P4, PT, R6, UR4, PT ;  /* 0x0000000406007c0c */ /* 0x002fe2000bf86270 */
[----:B------:R-:W-:Y:S01]  /*106a0*/  @P5 STG.E.U8 desc[UR24][R8.64], R129 ;  /* 0x0000008108005986 */ /* 0x000fe2000c101118 */
[----:B------:R-:W-:Y:S01]  /*106b0*/  SHF.R.S32.HI R10, RZ, 0x1f, R252 ;  /* 0x0000001fff0a7819 */ /* 0x000fe200000114fc */
[----:B------:R-:W0:Y:S02]  /*106c0*/  LDCU UR4, c[0x0][0x39c] ;  /* 0x00007380ff0477ac */ /* 0x000e240008000800 */
        /* <DEDUP_REMOVED lines=16> */
[----:B------:R-:W-:Y:S01]  /*107d0*/  ISETP.LT.AND P5, PT, R2, UR8, !P1 ;  /* 0x0000000802007c0c */ /* 0x000fe2000cfa1270 */
        /* <DEDUP_REMOVED lines=295> */
[C---:B------:R-:W-:Y:S01]  /*11a50*/  IMAD.X R9, R10.reuse, 0x1, R228, P1 ;  /* 0x000000010a097824 */ /* 0x040fe200008e06e4 */
[----:B------:R-:W-:Y:S01]  /*11a60*/  F2FP.SATFINITE.E5M2.F32.PACK_AB_MERGE_C R147, R147, R146, RZ ;  /* 0x000000929393723e */ /* 0x000fe200048060ff */
[----:B------:R-:W-:Y:S01]  /*11a70*/  IMAD.X R7, R10, 0x1, R231, P6 ;  /* 0x000000010a077824 */ /* 0x000fe200030e06e7 */
[----:B------:R-:W-:Y:S01]  /*11a80*/  F2FP.SATFINITE.E5M2.F32.PACK_AB_MERGE_C R43, R43, R42, RZ ;  /* 0x0000002a2b2b723e */ /* 0x000fe200048060ff */
[----:B------:R-:W-:Y:S01]  /*11a90*/  VIADD R252, R252, UR30 ;  /* 0x0000001efcfc7c36 */ /* 0x000fe20008000000 */
[----:B0-----:R-:W-:Y:S01]  /*11aa0*/  ISETP.GE.AND P1, PT, R12, UR4, PT ;  /* 0x000000040c007c0c */ /* 0x001fe2000bf26270 */
[----:B------:R-:W0:Y:S01]  /*11ab0*/  LDCU UR4, c[0x0][0x39c] ;  /* 0x00007380ff0477ac */ /* 0x000e220008000800 */
[----:B------:R-:W-:Y:S01]  /*11ac0*/  @P5 STG.E.U8 desc[UR24][R8.64], R147 ;  /* 0x0000009308005986 */ /* 0x000fe2000c101118 */
[----:B--2---:R-:W-:Y:S02]  /*11ad0*/  ISETP.LT.AND P5, PT, R2, UR11, !P0 ;  /* 0x0000000b02007c0c */ /* 0x004fe4000c7a1270 */
[----:B------:R-:W-:Y:S01]  /*11ae0*/  SHF.R.S32.HI R10, RZ, 0x1f, R252 ;  /* 0x0000001fff0a7819 */ /* 0x000fe200000114fc */
[----:B------:R1:W-:Y:S01]  /*11af0*/  @P3 STG.E.U8 desc[UR24][R6.64], R43 ;  /* 0x0000002b06003986 */ /* 0x0003e2000c101118 */
[----:B------:R-:W-:Y:S01]  /*11b00*/  ISETP.LT.AND P3, PT, R3, UR14, !P0 ;  /* 0x0000000e03007c0c */ /* 0x000fe2000c761270 */
[----:B------:R-:W2:Y:S01]  /*11b10*/  LDCU UR11, c[0x0][0x398] ;  /* 0x00007300ff0b77ac */ /* 0x000ea20008000800 */
[----:B------:R-:W-:-:S02]  /*11b20*/  IADD3 R4, P0, PT, R252, R229, RZ ;  /* 0x000000e5fc047210 */ /* 0x000fc40007f1e0ff */
[----:B------:R-:W-:Y:S01]  /*11b30*/  PRMT R13, R147, 0x9910, RZ ;  /* 0x00009910930d7816 */ /* 0x000fe200000000ff */
[----:B------:R-:W-:Y:S01]  /*11b40*/  VIADD R11, R0, 0x6b ;  /* 0x0000006b000b7836 */ /* 0x000fe20000000000 */
[----:B------:R-:W-:Y:S01]  /*11b50*/  PRMT R15, R43, 0x9910, RZ ;  /* 0x000099102b0f7816 */ /* 0x000fe200000000ff */
[----:B------:R-:W-:Y:S01]  /*11b60*/  IMAD.X R5, R10, 0x1, R228, P0 ;  /* 0x000000010a057824 */ /* 0x000fe200000e06e4 */
[----:B------:R-:W-:Y:S01]  /*11b70*/  SHF.R.S32.HI R13, RZ, 0x8, R13 ;  /* 0x00000008ff0d7819 */ /* 0x000fe2000001140d */
[----:B------:R-:W2:Y:S01]  /*11b80*/  LDCU UR14, c[0x0][0x398] ;  /* 0x00007300ff0e77ac */ /* 0x000ea20008000800 */
[C---:B-1----:R-:W-:Y:S01]  /*11b90*/  IADD3 R6, P6, PT, R252.reuse, R230, RZ ;  /* 0x000000e6fc067210 */ /* 0x042fe20007fde0ff */
[----:B------:R-:W-:Y:S01]  /*11ba0*/  VIADD R252, R252, UR30 ;  /* 0x0000001efcfc7c36 */ /* 0x000fe20008000000 */
[----:B------:R-:W-:Y:S01]  /*11bb0*/  SHF.R.S32.HI R15, RZ, 0x8, R15 ;  /* 0x00000008ff0f7819 */ /* 0x000fe2000001140f */
[----:B------:R-:W-:Y:S02]  /*11bc0*/  @P5 STG.E.U8 desc[UR24][R4.64], R13 ;  /* 0x0000000d04005986 */ /* 0x000fe4000c101118 */
[----:B------:R-:W-:Y:S01]  /*11bd0*/  IMAD.X R7, R10, 0x1, R231, P6 ;  /* 0x000000010a077824 */ /* 0x000fe200030e06e7 */
[----:B-----5:R-:W-:Y:S01]  /*11be0*/  ISETP.LT.AND P5, PT, R2, UR8, !P2 ;  /* 0x0000000802007c0c */ /* 0x020fe2000d7a1270 */
[----:B------:R-:W1:Y:S01]  /*11bf0*/  LDCU UR8, c[0x0][0x398] ;  /* 0x00007300ff0877ac */ /* 0x000e620008000800 */
[----:B0-----:R-:W-:-:S02]  /*11c00*/  ISETP.GE.AND P0, PT, R11, UR4, PT ;  /* 0x000000040b007c0c */ /* 0x001fc4000bf06270 */
[----:B------:R0:W-:Y:S01]  /*11c10*/  @P3 STG.E.U8 desc[UR24][R6.64], R15 ;  /* 0x0000000f06003986 */ /* 0x0001e2000c101118 */
[----:B------:R-:W-:Y:S01]  /*11c20*/  SHF.R.S32.HI R11, RZ, 0x1f, R252 ;  /* 0x0000001fff0b7819 */ /* 0x000fe200000114fc */
[----:B------:R-:W5:Y:S01]  /*11c30*/  LDCU UR4, c[0x0][0x39c] ;  /* 0x00007380ff0477ac */ /* 0x000f620008000800 */
[C---:B------:R-:W-:Y:S02]  /*11c40*/  IADD3 R8, P3, PT, R252.reuse, R229, RZ ;  /* 0x000000e5fc087210 */ /* 0x040fe40007f7e0ff */
[----:B----4-:R-:W-:Y:S01]  /*11c50*/  ISETP.LT.AND P2, PT, R3, UR12, !P2 ;  /* 0x0000000c03007c0c */ /* 0x010fe2000d741270 */
[----:B------:R-:W4:Y:S01]  /*11c60*/  LDCU UR12, c[0x0][0x398] ;  /* 0x00007300ff0c77ac */ /* 0x000f220008000800 */
[----:B------:R-:W-:Y:S01]  /*11c70*/  F2FP.SATFINITE.E5M2.F32.PACK_AB_MERGE_C R149, R149, R148, RZ ;  /* 0x000000949595723e */ /* 0x000fe200048060ff */
[----:B------:R-:W-:Y:S01]  /*11c80*/  IMAD.X R9, R11, 0x1, R228, P3 ;  /* 0x000000010b097824 */ /* 0x000fe200018e06e4 */
[C---:B------:R-:W-:Y:S01]  /*11c90*/  IADD3 R10, P6, PT, R252.reuse, R230, RZ ;  /* 0x000000e6fc0a7210 */ /* 0x040fe20007fde0ff */
[----:B------:R-:W-:Y:S01]  /*11ca0*/  VIADD R252, R252, UR30 ;  /* 0x0000001efcfc7c36 */ /* 0x000fe20008000000 */
[----:B------:R-:W-:-:S02]  /*11cb0*/  F2FP.SATFINITE.E5M2.F32.PACK_AB_MERGE_C R45, R45, R44, RZ ;  /* 0x0000002c2d2d723e */ /* 0x000fc400048060ff */
[----:B------:R-:W-:Y:S01]  /*11cc0*/  @P5 STG.E.U8 desc[UR24][R8.64], R149 ;  /* 0x0000009508005986 */ /* 0x000fe2000c101118 */
[----:B--2---:R-:W-:Y:S01]  /*11cd0*/  ISETP.LT.AND P5, PT, R2, UR11, !P4 ;  /* 0x0000000b02007c0c */ /* 0x004fe2000e7a1270 */
[----:B------:R-:W-:Y:S01]  /*11ce0*/  IMAD.X R11, R11, 0x1, R231, P6 ;  /* 0x000000010b0b7824 */ /* 0x000fe200030e06e7 */
[----:B0-----:R-:W-:Y:S01]  /*11cf0*/  SHF.R.S32.HI R7, RZ, 0x1f, R252 ;  /* 0x0000001fff077819 */ /* 0x001fe200000114fc */
[----:B------:R-:W-:Y:S01]  /*11d00*/  VIADD R5, R0, 0x6d ;  /* 0x0000006d00057836 */ /* 0x000fe20000000000 */
[----:B------:R-:W-:Y:S01]  /*11d10*/  IADD3 R4, P6, PT, R252, R229, RZ ;  /* 0x000000e5fc047210 */ /* 0x000fe20007fde0ff */
[----:B------:R-:W-:Y:S01]  /*11d20*/  VIADD R12, R0, 0x6c ;  /* 0x0000006c000c7836 */ /* 0x000fe20000000000 */
[----:B------:R-:W-:Y:S01]  /*11d30*/  PRMT R6, R149, 0x9910, RZ ;  /* 0x0000991095067816 */ /* 0x000fe200000000ff */
[----:B------:R0:W-:Y:S01]  /*11d40*/  @P2 STG.E.U8 desc[UR24][R10.64], R45 ;  /* 0x0000002d0a002986 */ /* 0x0001e2000c101118 */
[----:B-----5:R-:W-:Y:S01]  /*11d50*/  ISETP.GE.AND P2, PT, R5, UR4, PT ;  /* 0x0000000405007c0c */ /* 0x020fe2000bf46270 */
[----:B------:R-:W-:Y:S01]  /*11d60*/  IMAD.X R5, R7, 0x1, R228, P6 ;  /* 0x0000000107057824 */ /* 0x000fe200030e06e4 */
[----:B------:R-:W2:Y:S01]  /*11d70*/  LDCU UR4, c[0x0][0x39c] ;  /* 0x00007380ff0477ac */ /* 0x000ea20008000800 */
[----:B---3--:R-:W-:-:S02]  /*11d80*/  ISETP.GE.AND P3, PT, R12, UR6, PT ;  /* 0x000000060c007c0c */ /* 0x008fc4000bf66270 */
[----:B------:R-:W-:Y:S01]  /*11d90*/  PRMT R13, R45, 0x9910, RZ ;  /* 0x000099102d0d7816 */ /* 0x000fe200000000ff */
[----:B------:R-:W3:Y:S01]  /*11da0*/  LDCU UR6, c[0x0][0x39c] ;  /* 0x00007380ff0677ac */ /* 0x000ee20008000800 */
[----:B------:R-:W5:Y:S01]  /*11db0*/  LDCU UR11, c[0x0][0x398] ;  /* 0x00007300ff0b77ac */ /* 0x000f620008000800 */
[----:B0-----:R-:W-:Y:S02]  /*11dc0*/  SHF.R.S32.HI R11, RZ, 0x8, R6 ;  /* 0x00000008ff0b7819 */ /* 0x001fe40000011406 */
[----:B-1----:R-:W-:Y:S01]  /*11dd0*/  ISETP.LT.AND P4, PT, R3, UR8, !P4 ;  /* 0x0000000803007c0c */ /* 0x002fe2000e781270 */
[----:B------:R-:W0:Y:S02]  /*11de0*/  LDCU UR8, c[0x0][0x398] ;  /* 0x00007300ff0877ac */ /* 0x000e240008000800 */
[----:B------:R1:W-:Y:S01]  /*11df0*/  @P5 STG.E.U8 desc[UR24][R4.64], R11 ;  /* 0x0000000b04005986 */ /* 0x0003e2000c101118 */
[C---:B------:R-:W-:Y:S01]  /*11e00*/  IADD3 R6, P5, PT, R252.reuse, R230, RZ ;  /* 0x000000e6fc067210 */ /* 0x040fe20007fbe0ff */
[----:B------:R-:W-:Y:S01]  /*11e10*/  VIADD R252, R252, UR30 ;  /* 0x0000001efcfc7c36 */ /* 0x000fe20008000000 */
[----:B----4-:R-:W-:Y:S01]  /*11e20*/  ISETP.LT.AND P6, PT, R2, UR12, !P1 ;  /* 0x0000000c02007c0c */ /* 0x010fe2000cfc1270 */
[----:B------:R-:W4:Y:S02]  /*11e30*/  LDCU UR12, c[0x0][0x398] ;  /* 0x00007300ff0c77ac */ /* 0x000f240008000800 */
[----:B------:R-:W-:Y:S01]  /*11e40*/  IMAD.X R7, R7, 0x1, R231, P5 ;  /* 0x0000000107077824 */ /* 0x000fe200028e06e7 */
[----:B------:R-:W-:-:S02]  /*11e50*/  SHF.R.S32.HI R10, RZ, 0x1f, R252 ;  /* 0x0000001fff0a7819 */ /* 0x000fc400000114fc */
[----:B------:R-:W-:Y:S02]  /*11e60*/  IADD3 R8, P5, PT, R252, R229, RZ ;  /* 0x000000e5fc087210 */ /* 0x000fe40007fbe0ff */
[----:B------:R-:W-:Y:S01]  /*11e70*/  SHF.R.S32.HI R13, RZ, 0x8, R13 ;  /* 0x00000008ff0d7819 */ /* 0x000fe2000001140d */
[----:B-1----:R-:W-:Y:S01]  /*11e80*/  VIADD R4, R0, 0x6e ;  /* 0x0000006e00047836 */ /* 0x002fe20000000000 */
[----:B------:R-:W-:Y:S01]  /*11e90*/  F2FP.SATFINITE.E5M2.F32.PACK_AB_MERGE_C R151, R151, R150, RZ ;  /* 0x000000969797723e */ /* 0x000fe200048060ff */
[----:B------:R-:W-:Y:S01]  /*11ea0*/  IMAD.X R9, R10, 0x1, R228, P5 ;  /* 0x000000010a097824 */ /* 0x000fe200028e06e4 */
[----:B------:R-:W-:Y:S01]  /*11eb0*/  ISETP.LT.AND P5, PT, R3, UR14, !P1 ;  /* 0x0000000e03007c0c */ /* 0x000fe2000cfa1270 */
[----:B------:R-:W-:Y:S01]  /*11ec0*/  @P4 STG.E.U8 desc[UR24][R6.64], R13 ;  /* 0x0000000d06004986 */ /* 0x000fe2000c101118 */
[----:B--2---:R-:W-:Y:S01]  /*11ed0*/  ISETP.GE.AND P4, PT, R4, UR4, PT ;  /* 0x0000000404007c0c */ /* 0x004fe2000bf86270 */
[----:B------:R-:W-:Y:S01]  /*11ee0*/  VIADD R5, R0, 0x6f ;  /* 0x0000006f00057836 */ /* 0x000fe20000000000 */
[----:B------:R-:W-:Y:S01]  /*11ef0*/  F2FP.SATFINITE.E5M2.F32.PACK_AB_MERGE_C R47, R47, R46, RZ ;  /* 0x0000002e2f2f723e */ /* 0x000fe200048060ff */
[----:B------:R1:W-:Y:S01]  /*11f00*/  @P6 STG.E.U8 desc[UR24][R8.64], R151 ;  /* 0x0000009708006986 */ /* 0x0003e2000c101118 */
[C---:B------:R-:W-:Y:S01]  /*11f10*/  IADD3 R4, P6, PT, R252.reuse, R230, RZ ;  /* 0x000000e6fc047210 */ /* 0x040fe20007fde0ff */
[----:B------:R-:W2:Y:S01]  /*11f20*/  LDCU UR4, c[0x0][0x39c] ;  /* 0x00007380ff0477ac */ /* 0x000ea20008000800 */
[----:B---3--:R-:W-:Y:S01]  /*11f30*/  ISETP.GE.AND P1, PT, R5, UR6, PT ;  /* 0x0000000605007c0c */ /* 0x008fe2000bf26270 */
[----:B------:R-:W-:-:S02]  /*11f40*/  VIADD R252, R252, UR30 ;  /* 0x0000001efcfc7c36 */ /* 0x000fc40008000000 */
[----:B------:R-:W-:Y:S01]  /*11f50*/  IMAD.X R5, R10, 0x1, R231, P6 ;  /* 0x000000010a057824 */ /* 0x000fe200030e06e7 */
[----:B-----5:R-:W-:Y:S01]  /*11f60*/  ISETP.LT.AND P6, PT, R2, UR11, !P0 ;  /* 0x0000000b02007c0c */ /* 0x020fe2000c7c1270 */
[----:B------:R-:W3:Y:S01]  /*11f70*/  LDCU UR6, c[0x0][0x398] ;  /* 0x00007300ff0677ac */ /* 0x000ee20008000800 */
[----:B------:R-:W-:Y:S02]  /*11f80*/  PRMT R11, R151, 0x9910, RZ ;  /* 0x00009910970b7816 */ /* 0x000fe400000000ff */
[----:B------:R5:W-:Y:S01]  /*11f90*/  @P5 STG.E.U8 desc[UR24][R4.64], R47 ;  /* 0x0000002f04005986 */ /* 0x000be2000c101118 */
[----:B-1----:R-:W-:Y:S01]  /*11fa0*/  SHF.R.S32.HI R8, RZ, 0x1f, R252 ;  /* 0x0000001fff087819 */ /* 0x002fe200000114fc */
[----:B------:R-:W1:Y:S01]  /*11fb0*/  LDCU UR11, c[0x0][0x398] ;  /* 0x00007300ff0b77ac */ /* 0x000e620008000800 */
[----:B------:R-:W-:Y:S02]  /*11fc0*/  IADD3 R6, P5, PT, R252, R229, RZ ;  /* 0x000000e5fc067210 */ /* 0x000fe40007fbe0ff */
[----:B------:R-:W-:-:S03]  /*11fd0*/  SHF.R.S32.HI R11, RZ, 0x8, R11 ;  /* 0x00000008ff0b7819 */ /* 0x000fc6000001140b */
[----:B------:R-:W-:Y:S01]  /*11fe0*/  IMAD.X R7, R8, 0x1, R228, P5 ;  /* 0x0000000108077824 */ /* 0x000fe200028e06e4 */
[----:B0-----:R-:W-:Y:S01]  /*11ff0*/  ISETP.LT.AND P0, PT, R3, UR8, !P0 ;  /* 0x0000000803007c0c */ /* 0x001fe2000c701270 */
[----:B------:R-:W0:Y:S01]  /*12000*/  LDCU UR8, c[0x0][0x398] ;  /* 0x00007300ff0877ac */ /* 0x000e220008000800 */
[----:B------:R-:W-:Y:S02]  /*12010*/  PRMT R13, R47, 0x9910, RZ ;  /* 0x000099102f0d7816 */ /* 0x000fe400000000ff */
[----:B------:R1:W-:Y:S01]  /*12020*/  @P6 STG.E.U8 desc[UR24][R6.64], R11 ;  /* 0x0000000b06006986 */ /* 0x0003e2000c101118 */
[----:B-----5:R-:W-:Y:S02]  /*12030*/  IADD3 R4, P6, PT, R252, R230, RZ ;  /* 0x000000e6fc047210 */ /* 0x020fe40007fde0ff */
[----:B------:R-:W-:-:S03]  /*12040*/  SHF.R.S32.HI R13, RZ, 0x8, R13 ;  /* 0x00000008ff0d7819 */ /* 0x000fc6000001140d */
[----:B------:R-:W-:Y:S02]  /*12050*/  IMAD.X R5, R8, 0x1, R231, P6 ;  /* 0x0000000108057824 */ /* 0x000fe400030e06e7 */
[----:B------:R-:W-:Y:S02]  /*12060*/  VIADD R252, R252, UR30 ;  /* 0x0000001efcfc7c36 */ /* 0x000fe40008000000 */
[----:B-1----:R-:W-:Y:S01]  /*12070*/  VIADD R6, R0, 0x70 ;  /* 0x0000007000067836 */ /* 0x002fe20000000000 */
[----:B------:R-:W-:Y:S01]  /*12080*/  @P0 STG.E.U8 desc[UR24][R4.64], R13 ;  /* 0x0000000d04000986 */ /* 0x000fe2000c101118 */
[----:B---3--:R-:W-:Y:S01]  /*12090*/  ISETP.LT.AND P5, PT, R2, UR6, !P3 ;  /* 0x0000000602007c0c */ /* 0x008fe2000dfa1270 */
[----:B------:R-:W1:Y:S02]  /*120a0*/  LDCU UR6, c[0x0][0x398] ;  /* 0x00007300ff0677ac */ /* 0x000e640008000800 */
[----:B--2---:R-:W-:Y:S01]  /*120b0*/  ISETP.GE.AND P0, PT, R6, UR4, PT ;  /* 0x0000000406007c0c */ /* 0x004fe2000bf06270 */
[----:B------:R-:W2:Y:S01]  /*120c0*/  LDCU UR4, c[0x0][0x39c] ;  /* 0x00007380ff0477ac */ /* 0x000ea20008000800 */
[----:B------:R-:W-:-:S02]  /*120d0*/  SHF.R.S32.HI R12, RZ, 0x1f, R252 ;  /* 0x0000001fff0c7819 */ /* 0x000fc400000114fc */
[----:B------:R-:W-:Y:S02]  /*120e0*/  IADD3 R8, P6, PT, R252, R229, RZ ;  /* 0x000000e5fc087210 */ /* 0x000fe40007fde0ff */
[----:B------:R-:W-:Y:S02]  /*120f0*/  ISETP.LT.AND P3, PT, R3, UR11, !P3 ;  /* 0x0000000b03007c0c */ /* 0x000fe4000df61270 */
[----:B------:R-:W-:Y:S01]  /*12100*/  F2FP.SATFINITE.E5M2.F32.PACK_AB_MERGE_C R153, R153, R152, RZ ;  /* 0x000000989999723e */ /* 0x000fe200048060ff */
[----:B------:R-:W-:Y:S01]  /*12110*/  IMAD.X R9, R12, 0x1, R228, P6 ;  /* 0x000000010c097824 */ /* 0x000fe200030e06e4 */
[C---:B------:R-:W-:Y:S02]  /*12120*/  IADD3 R6, P6, PT, R252.reuse, R230, RZ ;  /* 0x000000e6fc067210 */ /* 0x040fe40007fde0ff */
[----:B------:R-:W-:Y:S01]  /*12130*/  F2FP.SATFINITE.E5M2.F32.PACK_AB_MERGE_C R49, R49, R48, RZ ;  /* 0x000000303131723e */ /* 0x000fe200048060ff */
[----:B------:R-:W-:Y:S01]  /*12140*/  VIADD R10, R252, UR30 ;  /* 0x0000001efc0a7c36 */ /* 0x000fe20008000000 */
[----:B------:R3:W-:Y:S01]  /*12150*/  @P5 STG.E.U8 desc[UR24][R8.64], R153 ;  /* 0x0000009908005986 */ /* 0x0007e2000c101118 */
[----:B------:R-:W-:Y:S01]  /*12160*/  IMAD.X R7, R12, 0x1, R231, P6 ;  /* 0x000000010c077824 */ /* 0x000fe200030e06e7 */
[----:B0-----:R-:W-:Y:S01]  /*12170*/  ISETP.LT.AND P5, PT, R2, UR8, !P2 ;  /* 0x0000000802007c0c */ /* 0x001fe2000d7a1270 */
[----:B------:R-:W0:Y:S01]  /*12180*/  LDCU UR8, c[0x0][0x398] ;  /* 0x00007300ff0877ac */ /* 0x000e220008000800 */
[----:B------:R-:W-:-:S02]  /*12190*/  SHF.R.S32.HI R14, RZ, 0x1f, R10 ;  /* 0x0000001fff0e7819 */ /* 0x000fc4000001140a */
[----:B------:R5:W-:Y:S01]  /*121a0*/  @P3 STG.E.U8 desc[UR24][R6.64], R49 ;  /* 0x0000003106003986 */ /* 0x000be2000c101118 */
[----:B------:R-:W-:Y:S01]  /*121b0*/  F2FP.SATFINITE.E5M2.F32.PACK_AB_MERGE_C R155, R155, R154, RZ ;  /* 0x0000009a9b9b723e */ /* 0x000fe200048060ff */
[----:B------:R-:W0:Y:S01]  /*121c0*/  LDCU UR11, c[0x0][0x398] ;  /* 0x00007300ff0b77ac */ /* 0x000e220008000800 */
[----:B---3--:R-:W-:Y:S01]  /*121d0*/  VIADD R8, R0, 0x71 ;  /* 0x0000007100087836 */ /* 0x008fe20000000000 */
[----:B------:R-:W-:-:S04]  /*121e0*/  IADD3 R4, P6, PT, R10, R229, RZ ;  /* 0x000000e50a047210 */ /* 0x000fc80007fde0ff */
[----:B--2---:R-:W-:Y:S01]  /*121f0*/  ISETP.GE.AND P3, PT, R8, UR4, PT ;  /* 0x0000000408007c0c */ /* 0x004fe2000bf66270 */
[----:B------:R-:W2:Y:S01]  /*12200*/  LDCU UR4, c[0x0][0x39c] ;  /* 0x00007380ff0477ac */ /* 0x000ea20008000800 */
[----:B------:R-:W-:Y:S01]  /*12210*/  PRMT R11, R153, 0x9910, RZ ;  /* 0x00009910990b7816 */ /* 0x000fe200000000ff */
[----:B------:R-:W-:Y:S01]  /*12220*/  IMAD.X R5, R14, 0x1, R228, P6 ;  /* 0x000000010e057824 */ /* 0x000fe200030e06e4 */
[C---:B------:R-:W-:Y:S01]  /*12230*/  IADD3 R8, P6, PT, R10.reuse, R230, RZ ;  /* 0x000000e60a087210 */ /* 0x040fe20007fde0ff */
[----:B------:R-:W-:Y:S01]  /*12240*/  VIADD R10, R10, UR30 ;  /* 0x0000001e0a0a7c36 */ /* 0x000fe20008000000 */
[----:B------:R-:W-:Y:S02]  /*12250*/  SHF.R.S32.HI R11, RZ, 0x8, R11 ;  /* 0x00000008ff0b7819 */ /* 0x000fe4000001140b */
[----:B-1----:R-:W-:Y:S01]  /*12260*/  ISETP.LT.AND P2, PT, R3, UR6, !P2 ;  /* 0x0000000603007c0c */ /* 0x002fe2000d741270 */
[----:B------:R-:W-:Y:S01]  /*12270*/  IMAD.X R9, R14, 0x1, R231, P6 ;  /* 0x000000010e097824 */ /* 0x000fe200030e06e7 */
[----:B-----5:R-:W-:Y:S01]  /*12280*/  SHF.R.S32.HI R7, RZ, 0x1f, R10 ;  /* 0x0000001fff077819 */ /* 0x020fe2000001140a */
[----:B------:R1:W-:Y:S01]  /*12290*/  @P5 STG.E.U8 desc[UR24][R4.64], R11 ;  /* 0x0000000b04005986 */ /* 0x0003e2000c101118 */
[----:B------:R-:W-:Y:S01]  /*122a0*/  VIADD R12, R0, 0x72 ;  /* 0x00000072000c7836 */ /* 0x000fe20000000000 */
[----:B------:R-:W-:Y:S01]  /*122b0*/  PRMT R13, R49, 0x9910, RZ ;  /* 0x00009910310d7816 */ /* 0x000fe200000000ff */
[----:B------:R-:W3:Y:S01]  /*122c0*/  LDCU UR6, c[0x0][0x398] ;  /* 0x00007300ff0677ac */ /* 0x000ee20008000800 */
[----:B----4-:R-:W-:-:S02]  /*122d0*/  ISETP.LT.AND P5, PT, R2, UR12, !P4 ;  /* 0x0000000c02007c0c */ /* 0x010fc4000e7a1270 */
[----:B------:R-:W-:Y:S02]  /*122e0*/  SHF.R.S32.HI R13, RZ, 0x8, R13 ;  /* 0x00000008ff0d7819 */ /* 0x000fe4000001140d */
[----:B-1----:R-:W-:-:S05]  /*122f0*/  IADD3 R4, P6, PT, R10, R229, RZ ;  /* 0x000000e50a047210 */ /* 0x002fca0007fde0ff */
[----:B------:R-:W-:Y:S01]  /*12300*/  IMAD.X R5, R7, 0x1, R228, P6 ;  /* 0x0000000107057824 */ /* 0x000fe200030e06e4 */
[----:B--2---:R-:W-:Y:S01]  /*12310*/  ISETP.GE.AND P6, PT, R12, UR4, PT ;  /* 0x000000040c007c0c */ /* 0x004fe2000bfc6270 */
[----:B------:R-:W1:Y:S01]  /*12320*/  LDCU UR4, c[0x0][0x39c] ;  /* 0x00007380ff0477ac */ /* 0x000e620008000800 */
[----:B0-----:R-:W-:Y:S01]  /*12330*/  ISETP.LT.AND P4, PT, R3, UR8, !P4 ;  /* 0x0000000803007c0c */ /* 0x001fe2000e781270 */
[----:B------:R0:W-:Y:S01]  /*12340*/  @P2 STG.E.U8 desc[UR24][R8.64], R13 ;  /* 0x0000000d08002986 */ /* 0x0001e2000c101118 */
[----:B------:R-:W-:Y:S01]  /*12350*/  IADD3 R6, P2, PT, R10, R230, RZ ;  /* 0x000000e60a067210 */ /* 0x000fe20007f5e0ff */
[----:B------:R-:W2:Y:S01]  /*12360*/  LDCU UR8, c[0x0][0x398] ;  /* 0x00007300ff0877ac */ /* 0x000ea20008000800 */
[----:B------:R-:W-:-:S03]  /*12370*/  F2FP.SATFINITE.E5M2.F32.PACK_AB_MERGE_C R51, R51, R50, RZ ;  /* 0x000000323333723e */ /* 0x000fc600048060ff */
[----:B------:R-:W-:Y:S01]  /*12380*/  IMAD.X R7, R7, 0x1, R231, P2 ;  /* 0x0000000107077824 */ /* 0x000fe200010e06e7 */
[----:B------:R4:W-:Y:S01]  /*12390*/  @P5 STG.E.U8 desc[UR24][R4.64], R155 ;  /* 0x0000009b04005986 */ /* 0x0009e2000c101118 */
[----:B------:R-:W-:Y:S02]  /*123a0*/  VIADD R10, R10, UR30 ;  /* 0x0000001e0a0a7c36 */ /* 0x000fe40008000000 */
[----:B0-----:R-:W-:Y:S02]  /*123b0*/  VIADD R9, R0, 0x73 ;  /* 0x0000007300097836 */ /* 0x001fe40000000000 */
[----:B------:R0:W-:Y:S01]  /*123c0*/  @P4 STG.E.U8 desc[UR24][R6.64], R51 ;  /* 0x0000003306004986 */ /* 0x0001e2000c101118 */
[----:B---3--:R-:W-:Y:S01]  /*123d0*/  ISETP.LT.AND P4, PT, R2, UR6, !P1 ;  /* 0x0000000602007c0c */ /* 0x008fe2000cf81270 */
[----:B------:R-:W3:Y:S01]  /*123e0*/  LDCU UR6, c[0x0][0x39c] ;  /* 0x00007380ff0677ac */ /* 0x000ee20008000800 */
[----:B------:R-:W-:Y:S02]  /*123f0*/  SHF.R.S32.HI R12, RZ, 0x1f, R10 ;  /* 0x0000001fff0c7819 */ /* 0x000fe4000001140a */
[----:B-1----:R-:W-:Y:S01]  /*12400*/  ISETP.GE.AND P2, PT, R9, UR4, PT ;  /* 0x0000000409007c0c */ /* 0x002fe2000bf46270 */
[----:B------:R-:W1:Y:S01]  /*12410*/  LDCU UR4, c[0x0][0x398] ;  /* 0x00007300ff0477ac */ /* 0x000e620008000800 */
[----:B------:R-:W-:-:S02]  /*12420*/  IADD3 R8, P5, PT, R10, R229, RZ ;  /* 0x000000e50a087210 */ /* 0x000fc40007fbe0ff */
[----:B------:R-:W-:Y:S02]  /*12430*/  PRMT R11, R155, 0x9910, RZ ;  /* 0x000099109b0b7816 */ /* 0x000fe400000000ff */
[----:B--2---:R-:W-:Y:S01]  /*12440*/  ISETP.LT.AND P1, PT, R3, UR8, !P1 ;  /* 0x0000000803007c0c */ /* 0x004fe2000cf21270 */
[----:B------:R-:W-:Y:S01]  /*12450*/  IMAD.X R9, R12, 0x1, R228, P5 ;  /* 0x000000010c097824 */ /* 0x000fe200028e06e4 */
[----:B------:R-:W-:Y:S01]  /*12460*/  SHF.R.S32.HI R11, RZ, 0x8, R11 ;  /* 0x00000008ff0b7819 */ /* 0x000fe2000001140b */
[----:B------:R-:W2:Y:S01]  /*12470*/  LDCU UR8, c[0x0][0x398] ;  /* 0x00007300ff0877ac */ /* 0x000ea20008000800 */
[C---:B----4-:R-:W-:Y:S02]  /*12480*/  IADD3 R4, P5, PT, R10.reuse, R230, RZ ;  /* 0x000000e60a047210 */ /* 0x050fe40007fbe0ff */
[----:B------:R-:W-:Y:S01]  /*12490*/  PRMT R13, R51, 0x9910, RZ ;  /* 0x00009910330d7816 */ /* 0x000fe200000000ff */
[----:B------:R-:W-:Y:S01]  /*124a0*/  VIADD R10, R10, UR30 ;  /* 0x0000001e0a0a7c36 */ /* 0x000fe20008000000 */
[----:B------:R4:W-:Y:S01]  /*124b0*/  @P4 STG.E.U8 desc[UR24][R8.64], R11 ;  /* 0x0000000b08004986 */ /* 0x0009e2000c101118 */
[----:B------:R-:W-:Y:S01]  /*124c0*/  ISETP.LT.AND P4, PT, R2, UR11, !P0 ;  /* 0x0000000b02007c0c */ /* 0x000fe2000c781270 */
[----:B------:R-:W-:Y:S01]  /*124d0*/  IMAD.X R5, R12, 0x1, R231, P5 ;  /* 0x000000010c057824 */ /* 0x000fe200028e06e7 */
[----:B------:R-:W-:Y:S01]  /*124e0*/  SHF.R.S32.HI R13, RZ, 0x8, R13 ;  /* 0x00000008ff0d7819 */ /* 0x000fe2000001140d */
[----:B0-----:R-:W-:Y:S01]  /*124f0*/  VIADD R7, R0, 0x74 ;  /* 0x0000007400077836 */ /* 0x001fe20000000000 */
[----:B------:R-:W-:-:S02]  /*12500*/  SHF.R.S32.HI R12, RZ, 0x1f, R10 ;  /* 0x0000001fff0c7819 */ /* 0x000fc4000001140a */
[-C--:B------:R-:W-:Y:S01]  /*12510*/  IADD3 R6, P5, PT, R10, R229.reuse, RZ ;  /* 0x000000e50a067210 */ /* 0x080fe20007fbe0ff */
[----:B------:R0:W-:Y:S01]  /*12520*/  @P1 STG.E.U8 desc[UR24][R4.64], R13 ;  /* 0x0000000d04001986 */ /* 0x0001e2000c101118 */
[----:B---3--:R-:W-:Y:S01]  /*12530*/  ISETP.GE.AND P1, PT, R7, UR6, PT ;  /* 0x0000000607007c0c */ /* 0x008fe2000bf26270 */
[----:B------:R-:W3:Y:S01]  /*12540*/  LDCU UR6, c[0x0][0x398] ;  /* 0x00007300ff0677ac */ /* 0x000ee20008000800 */
[----:B-1----:R-:W-:Y:S01]  /*12550*/  ISETP.LT.AND P0, PT, R3, UR4, !P0 ;  /* 0x0000000403007c0c */ /* 0x002fe2000c701270 */
[----:B------:R-:W-:Y:S01]  /*12560*/  IMAD.X R7, R12, 0x1, R228, P5 ;  /* 0x000000010c077824 */ /* 0x000fe200028e06e4 */
[----:B------:R-:W-:Y:S01]  /*12570*/  F2FP.SATFINITE.E5M2.F32.PACK_AB_MERGE_C R157, R157, R156, RZ ;  /* 0x0000009c9d9d723e */ /* 0x000fe200048060ff */
[----:B------:R-:W1:Y:S01]  /*12580*/  LDCU UR4, c[0x0][0x398] ;  /* 0x00007300ff0477ac */ /* 0x000e620008000800 */
[C---:B----4-:R-:W-:Y:S01]  /*12590*/  IADD3 R8, P5, PT, R10.reuse, R230, RZ ;  /* 0x000000e60a087210 */ /* 0x050fe20007fbe0ff */
[----:B------:R-:W-:Y:S02]  /*125a0*/  VIADD R10, R10, UR30 ;  /* 0x0000001e0a0a7c36 */ /* 0x000fe40008000000 */
[----:B------:R4:W-:Y:S01]  /*125b0*/  @P4 STG.E.U8 desc[UR24][R6.64], R157 ;  /* 0x0000009d06004986 */ /* 0x0009e2000c101118 */
[----:B--2---:R-:W-:Y:S01]  /*125c0*/  ISETP.LT.AND P4, PT, R2, UR8, !P3 ;  /* 0x0000000802007c0c */ /* 0x004fe2000df81270 */
[----:B------:R-:W-:Y:S01]  /*125d0*/  IMAD.X R9, R12, 0x1, R231, P5 ;  /* 0x000000010c097824 */ /* 0x000fe200028e06e7 */
[----:B------:R-:W-:Y:S01]  /*125e0*/  F2FP.SATFINITE.E5M2.F32.PACK_AB_MERGE_C R53, R53, R52, RZ ;  /* 0x000000343535723e */ /* 0x000fe200048060ff */
[----:B0-----:R-:W-:Y:S01]  /*125f0*/  VIADD R5, R0, 0x75 ;  /* 0x0000007500057836 */ /* 0x001fe20000000000 */
[----:B------:R-:W-:Y:S01]  /*12600*/  SHF.R.S32.HI R12, RZ, 0x1f, R10 ;  /* 0x0000001fff0c7819 */ /* 0x000fe2000001140a */
[----:B------:R-:W0:Y:S01]  /*12610*/  LDCU UR8, c[0x0][0x398] ;  /* 0x00007300ff0877ac */ /* 0x000e220008000800 */
[----:B------:R-:W-:-:S02]  /*12620*/  IADD3 R4, P5, PT, R10, R229, RZ ;  /* 0x000000e50a047210 */ /* 0x000fc40007fbe0ff */
[----:B------:R-:W-:Y:S01]  /*12630*/  PRMT R11, R157, 0x9910, RZ ;  /* 0x000099109d0b7816 */ /* 0x000fe200000000ff */
[----:B------:R2:W-:Y:S01]  /*12640*/  @P0 STG.E.U8 desc[UR24][R8.64], R53 ;  /* 0x0000003508000986 */ /* 0x0005e2000c101118 */
[----:B------:R-:W-:Y:S01]  /*12650*/  ISETP.GE.AND P0, PT, R5, UR5, PT ;  /* 0x0000000505007c0c */ /* 0x000fe2000bf06270 */
[----:B------:R-:W-:Y:S01]  /*12660*/  IMAD.X R5, R12, 0x1, R228, P5 ;  /* 0x000000010c057824 */ /* 0x000fe200028e06e4 */
[----:B------:R-:W-:Y:S01]  /*12670*/  SHF.R.S32.HI R11, RZ, 0x8, R11 ;  /* 0x00000008ff0b7819 */ /* 0x000fe2000001140b */
[----:B------:R-:W5:Y:S01]  /*12680*/  LDCU UR5, c[0x0][0x398] ;  /* 0x00007300ff0577ac */ /* 0x000f620008000800 */
[----:B---3--:R-:W-:-:S03]  /*12690*/  ISETP.LT.AND P3, PT, R3, UR6, !P3 ;  /* 0x0000000603007c0c */ /* 0x008fc6000df61270 */
[----:B------:R3:W-:Y:S01]  /*126a0*/  @P4 STG.E.U8 desc[UR24][R4.64], R11 ;  /* 0x0000000b04004986 */ /* 0x0007e2000c101118 */
[C---:B----4-:R-:W-:Y:S01]  /*126b0*/  IADD3 R6, P4, PT, R10.reuse, R230, RZ ;  /* 0x000000e60a067210 */ /* 0x050fe20007f9e0ff */
[----:B------:R-:W4:Y:S01]  /*126c0*/  LDCU UR6, c[0x0][0x398] ;  /* 0x00007300ff0677ac */ /* 0x000f220008000800 */
[----:B------:R-:W-:Y:S01]  /*126d0*/  PRMT R13, R53, 0x9910, RZ ;  /* 0x00009910350d7816 */ /* 0x000fe200000000ff */
[----:B------:R-:W-:Y:S01]  /*126e0*/  VIADD R10, R10, UR30 ;  /* 0x0000001e0a0a7c36 */ /* 0x000fe20008000000 */
[----:B-1----:R-:W-:Y:S01]  /*126f0*/  ISETP.LT.AND P5, PT, R2, UR4, !P6 ;  /* 0x0000000402007c0c */ /* 0x002fe2000f7a1270 */
[----:B------:R-:W-:Y:S01]  /*12700*/  IMAD.X R7, R12, 0x1, R231, P4 ;  /* 0x000000010c077824 */ /* 0x000fe200020e06e7 */
[----:B------:R-:W-:Y:S01]  /*12710*/  SHF.R.S32.HI R13, RZ, 0x8, R13 ;  /* 0x00000008ff0d7819 */ /* 0x000fe2000001140d */
[----:B--2---:R-:W-:Y:S01]  /*12720*/  VIADD R9, R0, 0x76 ;  /* 0x0000007600097836 */ /* 0x004fe20000000000 */
[----:B------:R-:W-:Y:S01]  /*12730*/  SHF.R.S32.HI R12, RZ, 0x1f, R10 ;  /* 0x0000001fff0c7819 */ /* 0x000fe2000001140a */
[----:B------:R-:W1:Y:S01]  /*12740*/  LDCU UR4, c[0x0][0x398] ;  /* 0x00007300ff0477ac */ /* 0x000e620008000800 */
[----:B------:R-:W-:Y:S01]  /*12750*/  IADD3 R8, P4, PT, R10, R229, RZ ;  /* 0x000000e50a087210 */ /* 0x000fe20007f9e0ff */
[----:B------:R2:W-:Y:S01]  /*12760*/  @P3 STG.E.U8 desc[UR24][R6.64], R13 ;  /* 0x0000000d06003986 */ /* 0x0005e2000c101118 */
[----:B------:R-:W-:Y:S01]  /*12770*/  ISETP.GE.AND P3, PT, R9, UR7, PT ;  /* 0x0000000709007c0c */ /* 0x000fe2000bf66270 */
[----:B------:R-:W0:Y:S02]  /*12780*/  LDCU UR7, c[0x0][0x398] ;  /* 0x00007300ff0777ac */ /* 0x000e240008000800 */
[----:B------:R-:W-:Y:S01]  /*12790*/  IMAD.X R9, R12, 0x1, R228, P4 ;  /* 0x000000010c097824 */ /* 0x000fe200020e06e4 */
[----:B-----5:R-:W-:Y:S01]  /*127a0*/  ISETP.LT.AND P4, PT, R3, UR5, !P6 ;  /* 0x0000000503007c0c */ /* 0x020fe2000f781270 */
[----:B------:R-:W5:Y:S01]  /*127b0*/  LDCU UR5, c[0x0][0x398] ;  /* 0x00007300ff0577ac */ /* 0x000f620008000800 */
[----:B------:R-:W-:-:S02]  /*127c0*/  F2FP.SATFINITE.E5M2.F32.PACK_AB_MERGE_C R159, R159, R158, RZ ;  /* 0x0000009e9f9f723e */ /* 0x000fc400048060ff */
[C---:B---3--:R-:W-:Y:S01]  /*127d0*/  IADD3 R4, P6, PT, R10.reuse, R230, RZ ;  /* 0x000000e60a047210 */ /* 0x048fe20007fde0ff */
[----:B------:R-:W-:Y:S02]  /*127e0*/  VIADD R10, R10, UR30 ;  /* 0x0000001e0a0a7c36 */ /* 0x000fe40008000000 */
[----:B------:R3:W-:Y:S01]  /*127f0*/  @P5 STG.E.U8 desc[UR24][R8.64], R159 ;  /* 0x0000009f08005986 */ /* 0x0007e2000c101118 */
[----:B----4-:R-:W-:Y:S01]  /*12800*/  ISETP.LT.AND P5, PT, R2, UR6, !P2 ;  /* 0x0000000602007c0c */ /* 0x010fe2000d7a1270 */
[----:B------:R-:W-:Y:S01]  /*12810*/  IMAD.X R5, R12, 0x1, R231, P6 ;  /* 0x000000010c057824 */ /* 0x000fe200030e06e7 */
[----:B------:R-:W-:Y:S01]  /*12820*/  F2FP.SATFINITE.E5M2.F32.PACK_AB_MERGE_C R55, R55, R54, RZ ;  /* 0x000000363737723e */ /* 0x000fe200048060ff */
[----:B--2---:R-:W-:Y:S01]  /*12830*/  VIADD R7, R0, 0x77 ;  /* 0x0000007700077836 */ /* 0x004fe20000000000 */
[----:B------:R-:W-:Y:S01]  /*12840*/  SHF.R.S32.HI R12, RZ, 0x1f, R10 ;  /* 0x0000001fff0c7819 */ /* 0x000fe2000001140a */
[----:B------:R-:W2:Y:S01]  /*12850*/  LDCU UR6, c[0x0][0x398] ;  /* 0x00007300ff0677ac */ /* 0x000ea20008000800 */
[----:B------:R-:W-:-:S02]  /*12860*/  IADD3 R6, P6, PT, R10, R229, RZ ;  /* 0x000000e50a067210 */ /* 0x000fc40007fde0ff */
[----:B------:R-:W-:Y:S01]  /*12870*/  PRMT R11, R159, 0x9910, RZ ;  /* 0x000099109f0b7816 */ /* 0x000fe200000000ff */
[----:B------:R4:W-:Y:S01]  /*12880*/  @P4 STG.E.U8 desc[UR24][R4.64], R55 ;  /* 0x0000003704004986 */ /* 0x0009e2000c101118 */
[----:B------:R-:W-:Y:S01]  /*12890*/  ISETP.GE.AND P4, PT, R7, UR13, PT ;  /* 0x0000000d07007c0c */ /* 0x000fe2000bf86270 */
[----:B------:R-:W-:Y:S01]  /*128a0*/  IMAD.X R7, R12, 0x1, R228, P6 ;  /* 0x000000010c077824 */ /* 0x000fe200030e06e4 */
[----:B-1----:R-:W-:Y:S01]  /*128b0*/  ISETP.LT.AND P2, PT, R3, UR4, !P2 ;  /* 0x0000000403007c0c */ /* 0x002fe2000d741270 */
[----:B------:R-:W1:Y:S01]  /*128c0*/  LDCU UR4, c[0x0][0x398] ;  /* 0x00007300ff0477ac */ /* 0x000e620008000800 */
[----:B------:R-:W-:Y:S02]  /*128d0*/  SHF.R.S32.HI R11, RZ, 0x8, R11 ;  /* 0x00000008ff0b7819 */ /* 0x000fe4000001140b */
[C---:B---3--:R-:W-:Y:S01]  /*128e0*/  IADD3 R8, P6, PT, R10.reuse, R230, RZ ;  /* 0x000000e60a087210 */ /* 0x048fe20007fde0ff */
[----:B------:R-:W-:Y:S01]  /*128f0*/  VIADD R10, R10, UR30 ;  /* 0x0000001e0a0a7c36 */ /* 0x000fe20008000000 */
[----:B------:R-:W-:Y:S01]  /*12900*/  PRMT R13, R55, 0x9910, RZ ;  /* 0x00009910370d7816 */ /* 0x000fe200000000ff */
[----:B------:R3:W-:Y:S01]  /*12910*/  @P5 STG.E.U8 desc[UR24][R6.64], R11 ;  /* 0x0000000b06005986 */ /* 0x0007e2000c101118 */
[----:B-----5:R-:W-:Y:S01]  /*12920*/  ISETP.LT.AND P5, PT, R2, UR5, !P1 ;  /* 0x0000000502007c0c */ /* 0x020fe2000cfa1270 */
[----:B------:R-:W-:Y:S01]  /*12930*/  IMAD.X R9, R12, 0x1, R231, P6 ;  /* 0x000000010c097824 */ /* 0x000fe200030e06e7 */
[----:B------:R-:W-:Y:S01]  /*12940*/  SHF.R.S32.HI R13, RZ, 0x8, R13 ;  /* 0x00000008ff0d7819 */ /* 0x000fe2000001140d */
[----:B----4-:R-:W-:Y:S01]  /*12950*/  VIADD R5, R0, 0x78 ;  /* 0x0000007800057836 */ /* 0x010fe20000000000 */
[----:B------:R-:W-:Y:S01]  /*12960*/  SHF.R.S32.HI R12, RZ, 0x1f, R10 ;  /* 0x0000001fff0c7819 */ /* 0x000fe2000001140a */
[----:B------:R-:W4:Y:S01]  /*12970*/  LDCU UR5, c[0x0][0x398] ;  /* 0x00007300ff0577ac */ /* 0x000f220008000800 */
[----:B------:R-:W-:Y:S01]  /*12980*/  IADD3 R4, P6, PT, R10, R229, RZ ;  /* 0x000000e50a047210 */ /* 0x000fe20007fde0ff */
[----:B------:R5:W-:Y:S01]  /*12990*/  @P2 STG.E.U8 desc[UR24][R8.64], R13 ;  /* 0x0000000d08002986 */ /* 0x000be2000c101118 */
[----:B------:R-:W-:Y:S01]  /*129a0*/  ISETP.GE.AND P2, PT, R5, UR9, PT ;  /* 0x0000000905007c0c */ /* 0x000fe2000bf46270 */
[----:B------:R-:W0:Y:S01]  /*129b0*/  LDCU UR9, c[0x0][0x398] ;  /* 0x00007300ff0977ac */ /* 0x000e220008000800 */
[----:B--2---:R-:W-:Y:S01]  /*129c0*/  ISETP.LT.AND P1, PT, R3, UR6, !P1 ;  /* 0x0000000603007c0c */ /* 0x004fe2000cf21270 */
[----:B------:R-:W-:Y:S01]  /*129d0*/  IMAD.X R5, R12, 0x1, R228, P6 ;  /* 0x000000010c057824 */ /* 0x000fe200030e06e4 */
[----:B------:R-:W-:Y:S01]  /*129e0*/  F2FP.SATFINITE.E5M2.F32.PACK_AB_MERGE_C R161, R161, R160, RZ ;  /* 0x000000a0a1a1723e */ /* 0x000fe200048060ff */
[----:B------:R-:W2:Y:S01]  /*129f0*/  LDCU UR6, c[0x0][0x398] ;  /* 0x00007300ff0677ac */ /* 0x000ea20008000800 */
[C---:B---3--:R-:W-:Y:S01]  /*12a00*/  IADD3 R6, P6, PT, R10.reuse, R230, RZ ;  /* 0x000000e60a067210 */ /* 0x048fe20007fde0ff */
[----:B------:R-:W-:-:S02]  /*12a10*/  VIADD R10, R10, UR30 ;  /* 0x0000001e0a0a7c36 */ /* 0x000fc40008000000 */
[----:B------:R3:W-:Y:S01]  /*12a20*/  @P5 STG.E.U8 desc[UR24][R4.64], R161 ;  /* 0x000000a104005986 */ /* 0x0007e2000c101118 */
[----:B-1----:R-:W-:Y:S01]  /*12a30*/  ISETP.LT.AND P5, PT, R2, UR4, !P0 ;  /* 0x0000000402007c0c */ /* 0x002fe2000c7a1270 */
[----:B------:R-:W-:Y:S01]  /*12a40*/  IMAD.X R7, R12, 0x1, R231, P6 ;  /* 0x000000010c077824 */ /* 0x000fe200030e06e7 */
[----:B------:R-:W-:Y:S01]  /*12a50*/  F2FP.SATFINITE.E5M2.F32.PACK_AB_MERGE_C R57, R57, R56, RZ ;  /* 0x000000383939723e */ /* 0x000fe200048060ff */
[----:B-----5:R-:W-:Y:S01]  /*12a60*/  VIADD R9, R0, 0x79 ;  /* 0x0000007900097836 */ /* 0x020fe20000000000 */
[----:B------:R-:W-:Y:S01]  /*12a70*/  SHF.R.S32.HI R12, RZ, 0x1f, R10 ;  /* 0x0000001fff0c7819 */ /* 0x000fe2000001140a */
[----:B------:R-:W1:Y:S01]  /*12a80*/  LDCU UR4, c[0x0][0x398] ;  /* 0x00007300ff0477ac */ /* 0x000e620008000800 */
[----:B------:R-:W-:Y:S02]  /*12a90*/  IADD3 R8, P6, PT, R10, R229, RZ ;  /* 0x000000e50a087210 */ /* 0x000fe40007fde0ff */
[----:B------:R-:W-:Y:S01]  /*12aa0*/  PRMT R11, R161, 0x9910, RZ ;  /* 0x00009910a10b7816 */ /* 0x000fe200000000ff */
[----:B------:R5:W-:Y:S01]  /*12ab0*/  @P1 STG.E.U8 desc[UR24][R6.64], R57 ;  /* 0x0000003906001986 */ /* 0x000be2000c101118 */
[----:B------:R-:W-:Y:S01]  /*12ac0*/  ISETP.GE.AND P1, PT, R9, UR17, PT ;  /* 0x0000001109007c0c */ /* 0x000fe2000bf26270 */
[----:B------:R-:W-:Y:S01]  /*12ad0*/  IMAD.X R9, R12, 0x1, R228, P6 ;  /* 0x000000010c097824 */ /* 0x000fe200030e06e4 */
[----:B----4-:R-:W-:Y:S01]  /*12ae0*/  ISETP.LT.AND P0, PT, R3, UR5, !P0 ;  /* 0x0000000503007c0c */ /* 0x010fe2000c701270 */
[----:B------:R-:W4:Y:S01]  /*12af0*/  LDCU UR5, c[0x0][0x398] ;  /* 0x00007300ff0577ac */ /* 0x000f220008000800 */
[----:B------:R-:W-:-:S02]  /*12b00*/  SHF.R.S32.HI R11, RZ, 0x8, R11 ;  /* 0x00000008ff0b7819 */ /* 0x000fc4000001140b */
[C---:B---3--:R-:W-:Y:S01]  /*12b10*/  IADD3 R4, P6, PT, R10.reuse, R230, RZ ;  /* 0x000000e60a047210 */ /* 0x048fe20007fde0ff */
[----:B------:R-:W-:Y:S01]  /*12b20*/  VIADD R10, R10, UR30 ;  /* 0x0000001e0a0a7c36 */ /* 0x000fe20008000000 */
[----:B------:R-:W-:Y:S01]  /*12b30*/  PRMT R13, R57, 0x9910, RZ ;  /* 0x00009910390d7816 */ /* 0x000fe200000000ff */
[----:B------:R3:W-:Y:S01]  /*12b40*/  @P5 STG.E.U8 desc[UR24][R8.64], R11 ;  /* 0x0000000b08005986 */ /* 0x0007e2000c101118 */
[----:B--2---:R-:W-:Y:S01]  /*12b50*/  ISETP.LT.AND P5, PT, R2, UR6, !P3 ;  /* 0x0000000602007c0c */ /* 0x004fe2000dfa1270 */
[----:B------:R-:W-:Y:S01]  /*12b60*/  IMAD.X R5, R12, 0x1, R231, P6 ;  /* 0x000000010c057824 */ /* 0x000fe200030e06e7 */
[----:B------:R-:W-:Y:S01]  /*12b70*/  SHF.R.S32.HI R13, RZ, 0x8, R13 ;  /* 0x00000008ff0d7819 */ /* 0x000fe2000001140d */
[----:B-----5:R-:W-:Y:S01]  /*12b80*/  VIADD R7, R0, 0x7a ;  /* 0x0000007a00077836 */ /* 0x020fe20000000000 */
[----:B------:R-:W-:Y:S01]  /*12b90*/  SHF.R.S32.HI R12, RZ, 0x1f, R10 ;  /* 0x0000001fff0c7819 */ /* 0x000fe2000001140a */
[----:B------:R-:W2:Y:S01]  /*12ba0*/  LDCU UR6, c[0x0][0x398] ;  /* 0x00007300ff0677ac */ /* 0x000ea20008000800 */
[----:B------:R-:W-:Y:S01]  /*12bb0*/  IADD3 R6, P6, PT, R10, R229, RZ ;  /* 0x000000e50a067210 */ /* 0x000fe20007fde0ff */
[----:B------:R5:W-:Y:S01]  /*12bc0*/  @P0 STG.E.U8 desc[UR24][R4.64], R13 ;  /* 0x0000000d04000986 */ /* 0x000be2000c101118 */
[----:B------:R-:W-:-:S02]  /*12bd0*/  ISETP.GE.AND P0, PT, R7, UR15, PT ;  /* 0x0000000f07007c0c */ /* 0x000fc4000bf06270 */
[----:B-1----:R-:W-:Y:S01]  /*12be0*/  ISETP.LT.AND P3, PT, R3, UR4, !P3 ;  /* 0x0000000403007c0c */ /* 0x002fe2000df61270 */
[----:B------:R-:W-:Y:S01]  /*12bf0*/  IMAD.X R7, R12, 0x1, R228, P6 ;  /* 0x000000010c077824 */ /* 0x000fe200030e06e4 */
[----:B------:R-:W-:Y:S01]  /*12c00*/  F2FP.SATFINITE.E5M2.F32.PACK_AB_MERGE_C R163, R163, R162, RZ ;  /* 0x000000a2a3a3723e */ /* 0x000fe200048060ff */
[----:B------:R-:W1:Y:S01]  /*12c10*/  LDCU UR4, c[0x0][0x398] ;  /* 0x00007300ff0477ac */ /* 0x000e620008000800 */
[C---:B---3--:R-:W-:Y:S01]  /*12c20*/  IADD3 R8, P6, PT, R10.reuse, R230, RZ ;  /* 0x000000e60a087210 */ /* 0x048fe20007fde0ff */
[----:B------:R-:W-:Y:S02]  /*12c30*/  VIADD R10, R10, UR30 ;  /* 0x0000001e0a0a7c36 */ /* 0x000fe40008000000 */
[----:B------:R3:W-:Y:S01]  /*12c40*/  @P5 STG.E.U8 desc[UR24][R6.64], R163 ;  /* 0x000000a306005986 */ /* 0x0007e2000c101118 */
[----:B----4-:R-:W-:Y:S01]  /*12c50*/  ISETP.LT.AND P5, PT, R2, UR5, !P4 ;  /* 0x0000000502007c0c */ /* 0x010fe2000e7a1270 */
[----:B------:R-:W-:Y:S01]  /*12c60*/  IMAD.X R9, R12, 0x1, R231, P6 ;  /* 0x000000010c097824 */ /* 0x000fe200030e06e7 */
[----:B------:R-:W-:Y:S01]  /*12c70*/  F2FP.SATFINITE.E5M2.F32.PACK_AB_MERGE_C R59, R59, R58, RZ ;  /* 0x0000003a3b3b723e */ /* 0x000fe200048060ff */
[----:B-----5:R-:W-:Y:S01]  /*12c80*/  VIADD R5, R0, 0x7b ;  /* 0x0000007b00057836 */ /* 0x020fe20000000000 */
[----:B------:R-:W-:Y:S01]  /*12c90*/  SHF.R.S32.HI R12, RZ, 0x1f, R10 ;  /* 0x0000001fff0c7819 */ /* 0x000fe2000001140a */
[----:B------:R-:W4:Y:S01]  /*12ca0*/  LDCU UR5, c[0x0][0x398] ;  /* 0x00007300ff0577ac */ /* 0x000f220008000800 */
[----:B------:R-:W-:-:S02]  /*12cb0*/  IADD3 R4, P6, PT, R10, R229, RZ ;  /* 0x000000e50a047210 */ /* 0x000fc40007fde0ff */
[----:B------:R-:W-:Y:S01]  /*12cc0*/  PRMT R11, R163, 0x9910, RZ ;  /* 0x00009910a30b7816 */ /* 0x000fe200000000ff */
[----:B------:R5:W-:Y:S01]  /*12cd0*/  @P3 STG.E.U8 desc[UR24][R8.64], R59 ;  /* 0x0000003b08003986 */ /* 0x000be2000c101118 */
[----:B------:R-:W-:Y:S01]  /*12ce0*/  ISETP.GE.AND P3, PT, R5, UR21, PT ;  /* 0x0000001505007c0c */ /* 0x000fe2000bf66270 */
[----:B------:R-:W-:Y:S01]  /*12cf0*/  IMAD.X R5, R12, 0x1, R228, P6 ;  /* 0x000000010c057824 */ /* 0x000fe200030e06e4 */
[----:B------:R-:W-:Y:S02]  /*12d00*/  SHF.R.S32.HI R11, RZ, 0x8, R11 ;  /* 0x00000008ff0b7819 */ /* 0x000fe4000001140b */
[----:B--2---:R-:W-:Y:S01]  /*12d10*/  ISETP.LT.AND P4, PT, R3, UR6, !P4 ;  /* 0x0000000603007c0c */ /* 0x004fe2000e781270 */
[----:B------:R-:W2:Y:S01]  /*12d20*/  LDCU UR6, c[0x0][0x398] ;  /* 0x00007300ff0677ac */ /* 0x000ea20008000800 */
[C---:B---3--:R-:W-:Y:S01]  /*12d30*/  IADD3 R6, P6, PT, R10.reuse, R230, RZ ;  /* 0x000000e60a067210 */ /* 0x048fe20007fde0ff */
[----:B------:R-:W-:Y:S01]  /*12d40*/  VIADD R10, R10, UR30 ;  /* 0x0000001e0a0a7c36 */ /* 0x000fe20008000000 */
[----:B------:R-:W-:Y:S01]  /*12d50*/  PRMT R13, R59, 0x9910, RZ ;  /* 0x000099103b0d7816 */ /* 0x000fe200000000ff */
[----:B------:R3:W-:Y:S01]  /*12d60*/  @P5 STG.E.U8 desc[UR24][R4.64], R11 ;  /* 0x0000000b04005986 */ /* 0x0007e2000c101118 */
[----:B-1----:R-:W-:Y:S01]  /*12d70*/  ISETP.LT.AND P5, PT, R2, UR4, !P2 ;  /* 0x0000000402007c0c */ /* 0x002fe2000d7a1270 */
[----:B------:R-:W-:Y:S01]  /*12d80*/  IMAD.X R7, R12, 0x1, R231, P6 ;  /* 0x000000010c077824 */ /* 0x000fe200030e06e7 */
[----:B------:R-:W-:Y:S01]  /*12d90*/  SHF.R.S32.HI R13, RZ, 0x8, R13 ;  /* 0x00000008ff0d7819 */ /* 0x000fe2000001140d */
[----:B------:R-:W1:Y:S01]  /*12da0*/  LDCU UR4, c[0x0][0x398] ;  /* 0x00007300ff0477ac */ /* 0x000e620008000800 */
[----:B------:R-:W-:-:S02]  /*12db0*/  SHF.R.S32.HI R12, RZ, 0x1f, R10 ;  /* 0x0000001fff0c7819 */ /* 0x000fc4000001140a */
[----:B-----5:R-:W-:Y:S01]  /*12dc0*/  IADD3 R8, P6, PT, R10, R229, RZ ;  /* 0x000000e50a087210 */ /* 0x020fe20007fde0ff */
[----:B------:R5:W-:Y:S01]  /*12dd0*/  @P4 STG.E.U8 desc[UR24][R6.64], R13 ;  /* 0x0000000d06004986 */ /* 0x000be2000c101118 */
[----:B----4-:R-:W-:Y:S01]  /*12de0*/  ISETP.LT.AND P2, PT, R3, UR5, !P2 ;  /* 0x0000000503007c0c */ /* 0x010fe2000d741270 */
[----:B------:R-:W4:Y:S01]  /*12df0*/  LDCU UR5, c[0x0][0x398] ;  /* 0x00007300ff0577ac */ /* 0x000f220008000800 */
[----:B---3--:R-:W-:Y:S01]  /*12e00*/  VIADD R4, R0, 0x7c ;  /* 0x0000007c00047836 */ /* 0x008fe20000000000 */
[----:B------:R-:W-:Y:S01]  /*12e10*/  F2FP.SATFINITE.E5M2.F32.PACK_AB_MERGE_C R165, R165, R164, RZ ;  /* 0x000000a4a5a5723e */ /* 0x000fe200048060ff */
[----:B------:R-:W-:-:S03]  /*12e20*/  IMAD.X R9, R12, 0x1, R228, P6 ;  /* 0x000000010c097824 */ /* 0x000fc600030e06e4 */
[----:B------:R-:W-:Y:S01]  /*12e30*/  ISETP.GE.AND P4, PT, R4, UR19, PT ;  /* 0x0000001304007c0c */ /* 0x000fe2000bf86270 */
[C---:B------:R-:W-:Y:S01]  /*12e40*/  VIADD R11, R10.reuse, UR30 ;  /* 0x0000001e0a0b7c36 */ /* 0x040fe20008000000 */
[----:B------:R-:W-:Y:S01]  /*12e50*/  IADD3 R4, P6, PT, R10, R230, RZ ;  /* 0x000000e60a047210 */ /* 0x000fe20007fde0ff */
[----:B------:R3:W-:Y:S01]  /*12e60*/  @P5 STG.E.U8 desc[UR24][R8.64], R165 ;  /* 0x000000a508005986 */ /* 0x0007e2000c101118 */
[----:B------:R-:W-:Y:S02]  /*12e70*/  PRMT R14, R165, 0x9910, RZ ;  /* 0x00009910a50e7816 */ /* 0x000fe400000000ff */
[----:B--2---:R-:W-:Y:S01]  /*12e80*/  ISETP.LT.AND P5, PT, R2, UR6, !P1 ;  /* 0x0000000602007c0c */ /* 0x004fe2000cfa1270 */
[----:B------:R-:W-:Y:S01]  /*12e90*/  IMAD.X R5, R12, 0x1, R231, P6 ;  /* 0x000000010c057824 */ /* 0x000fe200030e06e7 */
[----:B------:R-:W-:Y:S01]  /*12ea0*/  F2FP.SATFINITE.E5M2.F32.PACK_AB_MERGE_C R61, R61, R60, RZ ;  /* 0x0000003c3d3d723e */ /* 0x000fe200048060ff */
[----:B-----5:R-:W-:Y:S01]  /*12eb0*/  IMAD.MOV.U32 R13, RZ, RZ, R14 ;  /* 0x000000ffff0d7224 */ /* 0x020fe200078e000e */
[----:B------:R-:W-:Y:S01]  /*12ec0*/  SHF.R.S32.HI R10, RZ, 0x1f, R11 ;  /* 0x0000001fff0a7819 */ /* 0x000fe2000001140b */
[----:B------:R-:W2:Y:S01]  /*12ed0*/  LDCU UR6, c[0x0][0x398] ;  /* 0x00007300ff0677ac */ /* 0x000ea20008000800 */
[----:B------:R-:W-:Y:S01]  /*12ee0*/  IADD3 R6, P6, PT, R11, R229, RZ ;  /* 0x000000e50b067210 */ /* 0x000fe20007fde0ff */
[----:B---3--:R-:W-:Y:S01]  /*12ef0*/  VIADD R8, R0, 0x7d ;  /* 0x0000007d00087836 */ /* 0x008fe20000000000 */
[----:B------:R3:W-:Y:S03]  /*12f00*/  @P2 STG.E.U8 desc[UR24][R4.64], R61 ;  /* 0x0000003d04002986 */ /* 0x0007e6000c101118 */
[----:B------:R-:W-:Y:S01]  /*12f10*/  IMAD.X R7, R10, 0x1, R228, P6 ;  /* 0x000000010a077824 */ /* 0x000fe200030e06e4 */
[----:B------:R-:W-:-:S02]  /*12f20*/  SHF.R.S32.HI R13, RZ, 0x8, R13 ;  /* 0x00000008ff0d7819 */ /* 0x000fc4000001140d */
[----:B------:R-:W-:Y:S02]  /*12f30*/  ISETP.GE.AND P2, PT, R8, UR27, PT ;  /* 0x0000001b08007c0c */ /* 0x000fe4000bf46270 */
[C---:B------:R-:W-:Y:S01]  /*12f40*/  IADD3 R8, P6, PT, R11.reuse, R230, RZ ;  /* 0x000000e60b087210 */ /* 0x040fe20007fde0ff */
[----:B------:R-:W-:Y:S01]  /*12f50*/  VIADD R11, R11, UR30 ;  /* 0x0000001e0b0b7c36 */ /* 0x000fe20008000000 */
[----:B-1----:R-:W-:Y:S01]  /*12f60*/  ISETP.LT.AND P1, PT, R3, UR4, !P1 ;  /* 0x0000000403007c0c */ /* 0x002fe2000cf21270 */
[----:B------:R1:W-:Y:S01]  /*12f70*/  @P5 STG.E.U8 desc[UR24][R6.64], R13 ;  /* 0x0000000d06005986 */ /* 0x0003e2000c101118 */
[----:B------:R-:W5:Y:S01]  /*12f80*/  LDCU UR4, c[0x0][0x398] ;  /* 0x00007300ff0477ac */ /* 0x000f620008000800 */
[----:B------:R-:W-:Y:S01]  /*12f90*/  IMAD.X R9, R10, 0x1, R231, P6 ;  /* 0x000000010a097824 */ /* 0x000fe200030e06e7 */
[----:B0-----:R-:W-:Y:S02]  /*12fa0*/  ISETP.LT.AND P5, PT, R2, UR7, !P0 ;  /* 0x0000000702007c0c */ /* 0x001fe4000c7a1270 */
[----:B---3--:R-:W-:Y:S01]  /*12fb0*/  IADD3 R4, P6, PT, R11, R229, RZ ;  /* 0x000000e50b047210 */ /* 0x008fe20007fde0ff */
[----:B------:R-:W-:Y:S01]  /*12fc0*/  VIADD R12, R0, 0x7e ;  /* 0x0000007e000c7836 */ /* 0x000fe20000000000 */
[----:B----4-:R-:W-:Y:S01]  /*12fd0*/  ISETP.LT.AND P0, PT, R3, UR5, !P0 ;  /* 0x0000000503007c0c */ /* 0x010fe2000c701270 */
[----:B------:R-:W0:Y:S01]  /*12fe0*/  LDCU UR5, c[0x0][0x398] ;  /* 0x00007300ff0577ac */ /* 0x000e220008000800 */
[----:B-1----:R-:W-:Y:S01]  /*12ff0*/  SHF.R.S32.HI R7, RZ, 0x1f, R11 ;  /* 0x0000001fff077819 */ /* 0x002fe2000001140b */
[----:B------:R-:W1:Y:S01]  /*13000*/  LDCU UR7, c[0x0][0x398] ;  /* 0x00007300ff0777ac */ /* 0x000e620008000800 */
[----:B------:R-:W-:-:S03]  /*13010*/  PRMT R15, R61, 0x9910, RZ ;  /* 0x000099103d0f7816 */ /* 0x000fc600000000ff */
[----:B------:R-:W-:Y:S01]  /*13020*/  IMAD.X R5, R7, 0x1, R228, P6 ;  /* 0x0000000107057824 */ /* 0x000fe200030e06e4 */
[----:B------:R-:W-:Y:S02]  /*13030*/  IADD3 R6, P6, PT, R11, R230, RZ ;  /* 0x000000e60b067210 */ /* 0x000fe40007fde0ff */
[----:B------:R-:W-:Y:S01]  /*13040*/  SHF.R.S32.HI R15, RZ, 0x8, R15 ;  /* 0x00000008ff0f7819 */ /* 0x000fe2000001140f */
[----:B------:R-:W-:Y:S01]  /*13050*/  VIADD R0, R0, 0x7f ;  /* 0x0000007f00007836 */ /* 0x000fe20000000000 */
[----:B------:R-:W-:Y:S01]  /*13060*/  F2FP.SATFINITE.E5M2.F32.PACK_AB_MERGE_C R167, R167, R166, RZ ;  /* 0x000000a6a7a7723e */ /* 0x000fe200048060ff */
[----:B------:R-:W-:Y:S01]  /*13070*/  IMAD.X R7, R7, 0x1, R231, P6 ;  /* 0x0000000107077824 */ /* 0x000fe200030e06e7 */
[----:B------:R-:W-:Y:S01]  /*13080*/  F2FP.SATFINITE.E5M2.F32.PACK_AB_MERGE_C R63, R63, R62, RZ ;  /* 0x0000003e3f3f723e */ /* 0x000fe200048060ff */
[----:B------:R-:W-:Y:S01]  /*13090*/  VIADD R11, R11, UR30 ;  /* 0x0000001e0b0b7c36 */ /* 0x000fe20008000000 */
[----:B------:R3:W-:Y:S04]  /*130a0*/  @P1 STG.E.U8 desc[UR24][R8.64], R15 ;  /* 0x0000000f08001986 */ /* 0x0007e8000c101118 */
[----:B------:R4:W-:Y:S01]  /*130b0*/  @P5 STG.E.U8 desc[UR24][R4.64], R167 ;  /* 0x000000a704005986 */ /* 0x0009e2000c101118 */
[----:B------:R-:W-:-:S02]  /*130c0*/  ISETP.GE.AND P5, PT, R0, UR29, PT ;  /* 0x0000001d00007c0c */ /* 0x000fc4000bfa6270 */
[----:B------:R-:W-:Y:S01]  /*130d0*/  SHF.R.S32.HI R0, RZ, 0x1f, R11 ;  /* 0x0000001fff007819 */ /* 0x000fe2000001140b */
[----:B------:R1:W-:Y:S01]  /*130e0*/  @P0 STG.E.U8 desc[UR24][R6.64], R63 ;  /* 0x0000003f06000986 */ /* 0x0003e2000c101118 */
[----:B-----5:R-:W-:Y:S01]  /*130f0*/  ISETP.LT.AND P0, PT, R2, UR4, !P3 ;  /* 0x0000000402007c0c */ /* 0x020fe2000df01270 */
[----:B------:R-:W5:Y:S01]  /*13100*/  LDCU UR4, c[0x0][0x398] ;  /* 0x00007300ff0477ac */ /* 0x000f620008000800 */
[----:B---3--:R-:W-:Y:S02]  /*13110*/  IADD3 R8, P6, PT, R11, R229, RZ ;  /* 0x000000e50b087210 */ /* 0x008fe40007fde0ff */
[----:B0-----:R-:W-:Y:S01]  /*13120*/  ISETP.LT.AND P3, PT, R3, UR5, !P3 ;  /* 0x0000000503007c0c */ /* 0x001fe2000df61270 */
[----:B------:R-:W0:Y:S01]  /*13130*/  LDCU UR5, c[0x0][0x398] ;  /* 0x00007300ff0577ac */ /* 0x000e220008000800 */
[----:B------:R-:W-:Y:S01]  /*13140*/  PRMT R13, R167, 0x9910, RZ ;  /* 0x00009910a70d7816 */ /* 0x000fe200000000ff */
[----:B------:R-:W-:Y:S01]  /*13150*/  IMAD.X R9, R0, 0x1, R228, P6 ;  /* 0x0000000100097824 */ /* 0x000fe200030e06e4 */
[----:B----4-:R-:W-:-:S02]  /*13160*/  IADD3 R4, P6, PT, R11, R230, RZ ;  /* 0x000000e60b047210 */ /* 0x010fc40007fde0ff */
[----:B------:R-:W-:Y:S02]  /*13170*/  PRMT R15, R63, 0x9910, RZ ;  /* 0x000099103f0f7816 */ /* 0x000fe400000000ff */
[----:B------:R-:W-:Y:S01]  /*13180*/  SHF.R.S32.HI R13, RZ, 0x8, R13 ;  /* 0x00000008ff0d7819 */ /* 0x000fe2000001140d */
[----:B------:R-:W-:Y:S01]  /*13190*/  VIADD R11, R11, UR30 ;  /* 0x0000001e0b0b7c36 */ /* 0x000fe20008000000 */
[----:B------:R-:W-:Y:S01]  /*131a0*/  SHF.R.S32.HI R15, RZ, 0x8, R15 ;  /* 0x00000008ff0f7819 */ /* 0x000fe2000001140f */
[----:B------:R-:W-:Y:S02]  /*131b0*/  IMAD.X R5, R0, 0x1, R231, P6 ;  /* 0x0000000100057824 */ /* 0x000fe400030e06e7 */
[----:B------:R3:W-:Y:S01]  /*131c0*/  @P0 STG.E.U8 desc[UR24][R8.64], R13 ;  /* 0x0000000d08000986 */ /* 0x0007e2000c101118 */
[----:B--2---:R-:W-:Y:S01]  /*131d0*/  ISETP.LT.AND P0, PT, R2, UR6, !P4 ;  /* 0x0000000602007c0c */ /* 0x004fe2000e701270 */
[----:B------:R-:W-:Y:S01]  /*131e0*/  VIADD R0, R11, UR30 ;  /* 0x0000001e0b007c36 */ /* 0x000fe20008000000 */
[----:B------:R-:W2:Y:S01]  /*131f0*/  LDCU UR6, c[0x0][0x398] ;  /* 0x00007300ff0677ac */ /* 0x000ea20008000800 */
[----:B------:R4:W-:Y:S01]  /*13200*/  @P3 STG.E.U8 desc[UR24][R4.64], R15 ;  /* 0x0000000f04003986 */ /* 0x0009e2000c101118 */
[----:B------:R-:W-:-:S02]  /*13210*/  SHF.R.S32.HI R10, RZ, 0x1f, R11 ;  /* 0x0000001fff0a7819 */ /* 0x000fc4000001140b */
[----:B-1----:R-:W-:Y:S01]  /*13220*/  IADD3 R6, P6, PT, R11, R229, RZ ;  /* 0x000000e50b067210 */ /* 0x002fe20007fde0ff */
[----:B------:R-:W-:Y:S01]  /*13230*/  VIADD R14, R0, UR30 ;  /* 0x0000001e000e7c36 */ /* 0x000fe20008000000 */
[----:B-----5:R-:W-:Y:S01]  /*13240*/  ISETP.LT.AND P4, PT, R3, UR4, !P4 ;  /* 0x0000000403007c0c */ /* 0x020fe2000e781270 */
[----:B------:R-:W1:Y:S01]  /*13250*/  LDCU UR4, c[0x0][0x398] ;  /* 0x00007300ff0477ac */ /* 0x000e620008000800 */
[----:B---3--:R-:W-:Y:S01]  /*13260*/  IADD3 R8, P3, PT, R11, R230, RZ ;  /* 0x000000e60b087210 */ /* 0x008fe20007f7e0ff */
[----:B------:R-:W-:Y:S01]  /*13270*/  IMAD.X R7, R10, 0x1, R228, P6 ;  /* 0x000000010a077824 */ /* 0x000fe200030e06e4 */
[----:B------:R-:W-:Y:S01]  /*13280*/  ISETP.GE.AND P1, PT, R12, UR23, PT ;  /* 0x000000170c007c0c */ /* 0x000fe2000bf26270 */
[----:B------:R-:W-:Y:S01]  /*13290*/  VIADD R12, R14, UR30 ;  /* 0x0000001e0e0c7c36 */ /* 0x000fe20008000000 */
[----:B------:R-:W-:Y:S01]  /*132a0*/  F2FP.SATFINITE.E5M2.F32.PACK_AB_MERGE_C R169, R169, R168, RZ ;  /* 0x000000a8a9a9723e */ /* 0x000fe200048060ff */
[----:B------:R-:W-:Y:S01]  /*132b0*/  IMAD.X R9, R10, 0x1, R231, P3 ;  /* 0x000000010a097824 */ /* 0x000fe200018e06e7 */
[----:B----4-:R-:W-:-:S02]  /*132c0*/  SHF.R.S32.HI R15, RZ, 0x1f, R0 ;  /* 0x0000001fff0f7819 */ /* 0x010fc40000011400 */
[-C--:B------:R-:W-:Y:S01]  /*132d0*/  IADD3 R4, P3, PT, R0, R229.reuse, RZ ;  /* 0x000000e500047210 */ /* 0x080fe20007f7e0ff */
[----:B------:R3:W-:Y:S01]  /*132e0*/  @P0 STG.E.U8 desc[UR24][R6.64], R169 ;  /* 0x000000a906000986 */ /* 0x0007e2000c101118 */
[----:B------:R-:W-:Y:S02]  /*132f0*/  F2FP.SATFINITE.E5M2.F32.PACK_AB_MERGE_C R65, R65, R64, RZ ;  /* 0x000000404141723e */ /* 0x000fe400048060ff */
[----:B------:R-:W-:Y:S01]  /*13300*/  SHF.R.S32.HI R13, RZ, 0x1f, R12 ;  /* 0x0000001fff0d7819 */ /* 0x000fe2000001140c */
[--C-:B------:R-:W-:Y:S01]  /*13310*/  IMAD.X R5, R15, 0x1, R228.reuse, P3 ;  /* 0x000000010f057824 */ /* 0x100fe200018e06e4 */
[C---:B------:R-:W-:Y:S02]  /*13320*/  IADD3 R10, P0, PT, R12.reuse, R229, RZ ;  /* 0x000000e50c0a7210 */ /* 0x040fe40007f1e0ff */
[----:B------:R-:W-:Y:S01]  /*13330*/  IADD3 R12, P3, PT, R12, R230, RZ ;  /* 0x000000e60c0c7210 */ /* 0x000fe20007f7e0ff */
[----:B------:R4:W-:Y:S01]  /*13340*/  @P4 STG.E.U8 desc[UR24][R8.64], R65 ;  /* 0x0000004108004986 */ /* 0x0009e2000c101118 */
[C---:B------:R-:W-:Y:S01]  /*13350*/  ISETP.LT.AND P6, PT, R2.reuse, UR7, !P2 ;  /* 0x0000000702007c0c */ /* 0x040fe2000d7c1270 */
[C---:B------:R-:W-:Y:S01]  /*13360*/  IMAD.X R11, R13.reuse, 0x1, R228, P0 ;  /* 0x000000010d0b7824 */ /* 0x040fe200000e06e4 */
[C---:B0-----:R-:W-:Y:S01]  /*13370*/  ISETP.LT.AND P4, PT, R2.reuse, UR5, !P1 ;  /* 0x0000000502007c0c */ /* 0x041fe2000cf81270 */
[----:B------:R-:W-:Y:S01]  /*13380*/  IMAD.X R13, R13, 0x1, R231, P3 ;  /* 0x000000010d0d7824 */ /* 0x000fe200018e06e7 */
[----:B--2---:R-:W-:-:S02]  /*13390*/  ISETP.LT.AND P0, PT, R2, UR6, !P5 ;  /* 0x0000000602007c0c */ /* 0x004fc4000ef01270 */
[----:B------:R-:W-:Y:S02]  /*133a0*/  IADD3 R2, P3, PT, R0, R230, RZ ;  /* 0x000000e600027210 */ /* 0x000fe40007f7e0ff */
[C---:B------:R-:W-:Y:S02]  /*133b0*/  ISETP.LT.AND P2, PT, R3.reuse, UR8, !P2 ;  /* 0x0000000803007c0c */ /* 0x040fe4000d741270 */
[C---:B-1----:R-:W-:Y:S02]  /*133c0*/  ISETP.LT.AND P1, PT, R3.reuse, UR4, !P1 ;  /* 0x0000000403007c0c */ /* 0x042fe4000cf21270 */
[----:B------:R-:W-:Y:S01]  /*133d0*/  ISETP.LT.AND P5, PT, R3, UR9, !P5 ;  /* 0x0000000903007c0c */ /* 0x000fe2000efa1270 */
[----:B------:R-:W-:Y:S01]  /*133e0*/  IMAD.X R3, R15, 0x1, R231, P3 ;  /* 0x000000010f037824 */ /* 0x000fe200018e06e7 */
[----:B------:R-:W-:Y:S02]  /*133f0*/  SHF.R.S32.HI R0, RZ, 0x1f, R14 ;  /* 0x0000001fff007819 */ /* 0x000fe4000001140e */
[----:B---3--:R-:W-:-:S02]  /*13400*/  IADD3 R6, P3, PT, R14, R229, RZ ;  /* 0x000000e50e067210 */ /* 0x008fc40007f7e0ff */
[----:B----4-:R-:W-:Y:S02]  /*13410*/  PRMT R9, R169, 0x9910, RZ ;  /* 0x00009910a9097816 */ /* 0x010fe400000000ff */
[----:B------:R-:W-:Y:S01]  /*13420*/  F2FP.SATFINITE.E5M2.F32.PACK_AB_MERGE_C R171, R171, R170, RZ ;  /* 0x000000aaabab723e */ /* 0x000fe200048060ff */
[----:B------:R-:W-:Y:S01]  /*13430*/  IMAD.X R7, R0, 0x1, R228, P3 ;  /* 0x0000000100077824 */ /* 0x000fe200018e06e4 */
[----:B------:R-:W-:Y:S02]  /*13440*/  PRMT R15, R65, 0x9910, RZ ;  /* 0x00009910410f7816 */ /* 0x000fe400000000ff */
[----:B------:R-:W-:Y:S02]  /*13450*/  F2FP.SATFINITE.E5M2.F32.PACK_AB_MERGE_C R67, R67, R66, RZ ;  /* 0x000000424343723e */ /* 0x000fe400048060ff */
[----:B------:R-:W-:Y:S02]  /*13460*/  IADD3 R230, P3, PT, R14, R230, RZ ;  /* 0x000000e60ee67210 */ /* 0x000fe40007f7e0ff */
[----:B------:R-:W-:-:S02]  /*13470*/  SHF.R.S32.HI R9, RZ, 0x8, R9 ;  /* 0x00000008ff097819 */ /* 0x000fc40000011409 */
[----:B------:R-:W-:Y:S02]  /*13480*/  PRMT R17, R171, 0x9910, RZ ;  /* 0x00009910ab117816 */ /* 0x000fe400000000ff */
[----:B------:R-:W-:Y:S02]  /*13490*/  SHF.R.S32.HI R15, RZ, 0x8, R15 ;  /* 0x00000008ff0f7819 */ /* 0x000fe4000001140f */
[----:B------:R-:W-:Y:S01]  /*134a0*/  PRMT R19, R67, 0x9910, RZ ;  /* 0x0000991043137816 */ /* 0x000fe200000000ff */
[----:B------:R-:W-:Y:S01]  /*134b0*/  IMAD.X R231, R0, 0x1, R231, P3 ;  /* 0x0000000100e77824 */ /* 0x000fe200018e06e7 */
[----:B------:R-:W-:Y:S01]  /*134c0*/  SHF.R.S32.HI R17, RZ, 0x8, R17 ;  /* 0x00000008ff117819 */ /* 0x000fe20000011411 */
[----:B------:R0:W-:Y:S01]  /*134d0*/  @P6 STG.E.U8 desc[UR24][R4.64], R9 ;  /* 0x0000000904006986 */ /* 0x0001e2000c101118 */
[----:B------:R-:W-:-:S03]  /*134e0*/  SHF.R.S32.HI R19, RZ, 0x8, R19 ;  /* 0x00000008ff137819 */ /* 0x000fc60000011413 */
[----:B------:R0:W-:Y:S04]  /*134f0*/  @P2 STG.E.U8 desc[UR24][R2.64], R15 ;  /* 0x0000000f02002986 */ /* 0x0001e8000c101118 */
[----:B------:R0:W-:Y:S04]  /*13500*/  @P4 STG.E.U8 desc[UR24][R6.64], R171 ;  /* 0x000000ab06004986 */ /* 0x0001e8000c101118 */
[----:B------:R0:W-:Y:S04]  /*13510*/  @P1 STG.E.U8 desc[UR24][R230.64], R67 ;  /* 0x00000043e6001986 */ /* 0x0001e8000c101118 */
[----:B------:R0:W-:Y:S04]  /*13520*/  @P0 STG.E.U8 desc[UR24][R10.64], R17 ;  /* 0x000000110a000986 */ /* 0x0001e8000c101118 */
[----:B------:R0:W-:Y:S01]  /*13530*/  @P5 STG.E.U8 desc[UR24][R12.64], R19 ;  /* 0x000000130c005986 */ /* 0x0001e2000c101118 */
[----:B------:R-:W-:Y:S06]  /*13540*/  BAR.SYNC.DEFER_BLOCKING 0x0 ;  /* 0x0000000000007b1d */ /* 0x000fec0000010000 */
[----:B------:R-:W-:Y:S05]  /*13550*/  BRA.U UP0, `(.L_x_13) ;  /* 0x0000000100a07547 */ /* 0x000fea000b800000 */
[----:B------:R-:W1:Y:S01]  /*13560*/  S2UR UR5, SR_CgaCtaId ;  /* 0x00000000000579c3 */ /* 0x000e620000008800 */
[----:B------:R-:W-:Y:S01]  /*13570*/  NOP ;  /* 0x0000000000007918 */ /* 0x000fe20000000000 */
[----:B------:R-:W-:Y:S01]  /*13580*/  UMOV UR4, 0x50 ;  /* 0x0000005000047882 */ /* 0x000fe20000000000 */
[----:B------:R-:W-:Y:S02]  /*13590*/  IMAD.U32 R0, RZ, RZ, UR10 ;  /* 0x0000000aff007e24 */ /* 0x000fe4000f8e00ff */
[----:B0-----:R-:W-:Y:S02]  /*135a0*/  IMAD.MOV.U32 R3, RZ, RZ, 0xff ;  /* 0x000000ffff037424 */ /* 0x001fe400078e00ff */
[----:B------:R-:W-:Y:S01]  /*135b0*/  IMAD.MOV.U32 R7, RZ, RZ, 0x1 ;  /* 0x00000001ff077424 */ /* 0x000fe200078e00ff */
[----:B------:R-:W-:-:S04]  /*135c0*/  LOP3.LUT R0, R0, 0xffff, RZ, 0xc0, !PT ;  /* 0x0000ffff00007812 */ /* 0x000fc800078ec0ff */
[----:B------:R-:W-:-:S05]  /*135d0*/  SHF.R.U32.HI R0, RZ, 0x5, R0 ;  /* 0x00000005ff007819 */ /* 0x000fca0000011600 */
[----:B------:R-:W-:Y:S01]  /*135e0*/  VIADD R2, R0, 0x10 ;  /* 0x0000001000027836 */ /* 0x000fe20000000000 */
[----:B------:R-:W-:Y:S01]  /*135f0*/  SHF.L.U32 R0, R3, R0, RZ ;  /* 0x0000000003007219 */ /* 0x000fe200000006ff */
[----:B-1----:R-:W-:-:S03]  /*13600*/  ULEA UR6, UR5, UR4, 0x18 ;  /* 0x0000000405067291 */ /* 0x002fc6000f8ec0ff */
[----:B------:R-:W-:-:S04]  /*13610*/  SHF.L.U32 R3, R7, R2, RZ ;  /* 0x0000000207037219 */ /* 0x000fc800000006ff */
[----:B------:R-:W-:Y:S02]  /*13620*/  LOP3.LUT R0, R3, R0, RZ, 0xfc, !PT ;  /* 0x0000000003007212 */ /* 0x000fe400078efcff */
[----:B------:R-:W0:Y:S02]  /*13630*/  LDS R5, [UR6] ;  /* 0x00000006ff057984 */ /* 0x000e240008000800 */
[C---:B------:R-:W-:Y:S02]  /*13640*/  LOP3.LUT R2, R0.reuse, 0xffff, RZ, 0xc0, !PT ;  /* 0x0000ffff00027812 */ /* 0x040fe400078ec0ff */
[----:B0-----:R-:W-:-:S04]  /*13650*/  LOP3.LUT R3, R0, 0xffff, R5, 0x80, !PT ;  /* 0x0000ffff00037812 */ /* 0x001fc800078e8005 */
[----:B------:R-:W-:-:S13]  /*13660*/  ISETP.NE.AND P0, PT, R3, R2, PT ;  /* 0x000000020300720c */ /* 0x000fda0003f05270 */
[----:B------:R-:W-:Y:S05]  /*13670*/  @P0 BRA `(.L_x_14) ;  /* 0x0000000000500947 */ /* 0x000fea0003800000 */
[----:B------:R-:W-:Y:S02]  /*13680*/  SHF.R.U32.HI R5, RZ, 0x10, R5 ;  /* 0x00000010ff057819 */ /* 0x000fe40000011605 */
[----:B------:R-:W-:-:S04]  /*13690*/  SHF.R.U32.HI R2, RZ, 0x10, R0 ;  /* 0x00000010ff027819 */ /* 0x000fc80000011600 */
[----:B------:R-:W-:-:S04]  /*136a0*/  LOP3.LUT R5, R5, R2, RZ, 0xc0, !PT ;  /* 0x0000000205057212 */ /* 0x000fc800078ec0ff */
[----:B------:R-:W-:-:S13]  /*136b0*/  ISETP.NE.AND P0, PT, R5, R2, PT ;  /* 0x000000020500720c */ /* 0x000fda0003f05270 */
[----:B------:R-:W-:Y:S05]  /*136c0*/  @P0 BRA `(.L_x_15) ;  /* 0x0000000000300947 */ /* 0x000fea0003800000 */
[----:B------:R-:W-:Y:S01]  /*136d0*/  R2UR UR4, R0 ;  /* 0x00000000000472ca */ /* 0x000fe200000e0000 */
[----:B------:R-:W-:Y:S01]  /*136e0*/  VOTEU.ANY UR5, UPT, PT ;  /* 0x0000000000057886 */ /* 0x000fe200038e0100 */
[----:B------:R-:W0:Y:S01]  /*136f0*/  S2R R0, SR_LANEID ;  /* 0x0000000000007919 */ /* 0x000e220000000000 */
[----:B------:R-:W-:-:S10]  /*13700*/  UFLO.U32 UR5, UR5 ;  /* 0x00000005000572bd */ /* 0x000fd400080e0000 */
[----:B------:R-:W-:-:S06]  /*13710*/  ULOP3.LUT UR4, URZ, UR4, URZ, 0x33, !UPT ;  /* 0x00000004ff047292 */ /* 0x000fcc000f8e33ff */
[----:B------:R-:W-:-:S04]  /*13720*/  IMAD.U32 R2, RZ, RZ, UR4 ;  /* 0x00000004ff027e24 */ /* 0x000fc8000f8e00ff */
[----:B------:R-:W1:Y:S02]  /*13730*/  REDUX UR7, R2 ;  /* 0x00000000020773c4 */ /* 0x000e640000000000 */
[----:B------:R2:W-:Y:S01]  /*13740*/  UTCATOMSWS.AND URZ, UR4 ;  /* 0x0000000400ff79e3 */ /* 0x0005e20008000000 */
[----:B0-----:R-:W-:Y:S01]  /*13750*/  ISETP.EQ.U32.AND P0, PT, R0, UR5, PT ;  /* 0x0000000500007c0c */ /* 0x001fe2000bf02070 */
[----:B-1----:R-:W-:-:S12]  /*13760*/  IMAD.U32 R0, RZ, RZ, UR7 ;  /* 0x00000007ff007e24 */ /* 0x002fd8000f8e00ff */
[----:B------:R2:W-:Y:S01]  /*13770*/  @P0 ATOMS.AND RZ, [UR6], R0 ;  /* 0x00000000ffff098c */ /* 0x0005e2000a800006 */
[----:B------:R-:W-:Y:S05]  /*13780*/  BRA `(.L_x_13) ;  /* 0x0000000000147947 */ /* 0x000fea0003800000 */
.L_x_15:
[----:B------:R-:W-:-:S07]  /*13790*/  MOV R2, 0x137b0 ;  /* 0x000137b000027802 */ /* 0x000fce0000000f00 */
[----:B------:R-:W-:Y:S05]  /*137a0*/  CALL.REL.NOINC `($__internal_0_$__cuda_sm10x_tcgen05_guardrail_trap_col_being_dealloced_not_returned_by_alloc) ;  /* 0x00000000002c7944 */ /* 0x000fea0003c00000 */
[----:B------:R-:W-:Y:S05]  /*137b0*/  BRA `(.L_x_13) ;  /* 0x0000000000087947 */ /* 0x000fea0003800000 */
.L_x_14:
[----:B------:R-:W-:-:S07]  /*137c0*/  MOV R2, 0x137e0 ;  /* 0x000137e000027802 */ /* 0x000fce0000000f00 */
[----:B------:R-:W-:Y:S05]  /*137d0*/  CALL.REL.NOINC `($__internal_2_$__cuda_sm10x_tcgen05_guardrail_trap_unallocated_columns_being_dealloced) ;  /* 0x0000000000387944 */ /* 0x000fea0003c00000 */
.L_x_13:
[----:B------:R-:W-:Y:S01]  /*137e0*/  NOP ;  /* 0x0000000000007918 */ /* 0x000fe20000000000 */
[----:B--2---:R-:W-:Y:S05]  /*137f0*/  EXIT ;  /* 0x000000000000794d */ /* 0x004fea0003800000 */
.L_x_8:
[----:B------:R-:W0:Y:S02]  /*13800*/  SYNCS.PHASECHK.TRANS64.TRYWAIT P2, [UR13], R116 ;  /* 0x00000074ff0075a7 */ /* 0x000e24000804110d */
[----:B0-----:R-:W-:Y:S05]  /*13810*/  @!P2 BRA `(.L_x_8) ;  /* 0xfffffffc00f8a947 */ /* 0x001fea000383ffff */
[----:B------:R-:W-:Y:S05]  /*13820*/  BRA `(.L_x_16) ;  /* 0xffffff3c00ac7947 */ /* 0x000fea000383ffff */
.L_x_12:
[----:B------:R-:W1:Y:S02]  /*13830*/  SYNCS.PHASECHK.TRANS64.TRYWAIT P4, [UR13], R7 ;  /* 0x00000007ff0075a7 */ /* 0x000e64000808110d */
[----:B-1----:R-:W-:Y:S05]  /*13840*/  @!P4 BRA `(.L_x_12) ;  /* 0xfffffffc00f8c947 */ /* 0x002fea000383ffff */
[----:B------:R-:W-:Y:S05]  /*13850*/  BRA `(.L_x_11) ;  /* 0xffffff6400787947 */ /* 0x000fea000383ffff */
        .weak           $__internal_0_$__cuda_sm10x_tcgen05_guardrail_trap_col_being_dealloced_not_returned_by_alloc
        .type           $__internal_0_$__cuda_sm10x_tcgen05_guardrail_trap_col_being_dealloced_not_returned_by_alloc,@function
        .size           $__internal_0_$__cuda_sm10x_tcgen05_guardrail_trap_col_being_dealloced_not_returned_by_alloc,($__internal_1_$__cuda_sm10x_tcgen05_guardrail_trap_phase_invalid_during_alloc - $__internal_0_$__cuda_sm10x_tcgen05_guardrail_trap_col_being_dealloced_not_returned_by_alloc)
$__internal_0_$__cuda_sm10x_tcgen05_guardrail_trap_col_being_dealloced_not_returned_by_alloc:
[----:B------:R-:W-:Y:S05]  /*13860*/  BPT.TRAP 0x1 ;  /* 0x000000040000795c */ /* 0x000fea0000300000 */
[----:B------:R-:W-:-:S04]  /*13870*/  IMAD.MOV.U32 R3, RZ, RZ, 0x0 ;  /* 0x00000000ff037424 */ /* 0x000fc800078e00ff */
[----:B------:R-:W-:Y:S05]  /*13880*/  RET.REL.NODEC R2 `(matmul_kernel) ;  /* 0xfffffec402dc7950 */ /* 0x000fea0003c3ffff */
        .weak           $__internal_1_$__cuda_sm10x_tcgen05_guardrail_trap_phase_invalid_during_alloc
        .type           $__internal_1_$__cuda_sm10x_tcgen05_guardrail_trap_phase_invalid_during_alloc,@function
        .size           $__internal_1_$__cuda_sm10x_tcgen05_guardrail_trap_phase_invalid_during_alloc,($__internal_2_$__cuda_sm10x_tcgen05_guardrail_trap_unallocated_columns_being_dealloced - $__internal_1_$__cuda_sm10x_tcgen05_guardrail_trap_phase_invalid_during_alloc)
$__internal_1_$__cuda_sm10x_tcgen05_guardrail_trap_phase_invalid_during_alloc:
[----:B------:R-:W-:Y:S05]  /*13890*/  BPT.TRAP 0x1 ;  /* 0x000000040000795c */ /* 0x000fea0000300000 */
[----:B------:R-:W-:-:S04]  /*138a0*/  IMAD.MOV.U32 R3, RZ, RZ, 0x0 ;  /* 0x00000000ff037424 */ /* 0x000fc800078e00ff */
[----:B------:R-:W-:Y:S05]  /*138b0*/  RET.REL.NODEC R2 `(matmul_kernel) ;  /* 0xfffffec402d07950 */ /* 0x000fea0003c3ffff */
        .weak           $__internal_2_$__cuda_sm10x_tcgen05_guardrail_trap_unallocated_columns_being_dealloced
        .type           $__internal_2_$__cuda_sm10x_tcgen05_guardrail_trap_unallocated_columns_being_dealloced,@function
        .size           $__internal_2_$__cuda_sm10x_tcgen05_guardrail_trap_unallocated_columns_being_dealloced,(.L_x_20 - $__internal_2_$__cuda_sm10x_tcgen05_guardrail_trap_unallocated_columns_being_dealloced)
$__internal_2_$__cuda_sm10x_tcgen05_guardrail_trap_unallocated_columns_being_dealloced:
[----:B------:R-:W-:Y:S05]  /*138c0*/  BPT.TRAP 0x1 ;  /* 0x000000040000795c */ /* 0x000fea0000300000 */
[----:B------:R-:W-:-:S04]  /*138d0*/  IMAD.MOV.U32 R3, RZ, RZ, 0x0 ;  /* 0x00000000ff037424 */ /* 0x000fc800078e00ff */
[----:B------:R-:W-:Y:S05]  /*138e0*/  RET.REL.NODEC R2 `(matmul_kernel) ;  /* 0xfffffec402c47950 */ /* 0x000fea0003c3ffff */
.L_x_17:
[----:B------:R-:W-:-:S00]  /*138f0*/  BRA `(.L_x_17) ;  /* 0xfffffffc00fc7947 */ /* 0x000fc0000383ffff */
[----:B------:R-:W-:-:S00]  /*13900*/  NOP ;  /* 0x0000000000007918 */ /* 0x000fc00000000000 */
[----:B------:R-:W-:-:S00]  /*13910*/  NOP ;  /* 0x0000000000007918 */ /* 0x000fc00000000000 */
[----:B------:R-:W-:-:S00]  /*13920*/  NOP ;  /* 0x0000000000007918 */ /* 0x000fc00000000000 */
[----:B------:R-:W-:-:S00]  /*13930*/  NOP ;  /* 0x0000000000007918 */ /* 0x000fc00000000000 */
[----:B------:R-:W-:-:S00]  /*13940*/  NOP ;  /* 0x0000000000007918 */ /* 0x000fc00000000000 */
[----:B------:R-:W-:-:S00]  /*13950*/  NOP ;  /* 0x0000000000007918 */ /* 0x000fc00000000000 */
[----:B------:R-:W-:-:S00]  /*13960*/  NOP ;  /* 0x0000000000007918 */ /* 0x000fc00000000000 */
[----:B------:R-:W-:-:S00]  /*13970*/  NOP ;  /* 0x0000000000007918 */ /* 0x000fc00000000000 */
.L_x_20:


//--------------------- .nv.shared.matmul_kernel  --------------------------
	.section	.nv.shared.matmul_kernel,"aw",@nobits
	.sectionflags	@""
	.align	16
	.zero		1024


//--------------------- .nv.shared.reserved.0     --------------------------
	.section	.nv.shared.reserved.0,"aw",@nobits
	.align	8
	.weak		__nv_reservedSMEM_offset_0_alias
	.size		__nv_reservedSMEM_offset_0_alias, 0, 64
	.other		__nv_reservedSMEM_offset_0_alias,@"STO_CUDA_RESERVED_SHARED STV_DEFAULT"
__nv_reservedSMEM_offset_0_alias:
	.zero		0
.nv.shared.reserved.0:
	.zero		64
	.weak		__nv_reservedSMEM_allocation_phase
	.type		__nv_reservedSMEM_allocation_phase,@object
	.size		__nv_reservedSMEM_allocation_phase,(.L_0 - __nv_reservedSMEM_allocation_phase)
__nv_reservedSMEM_allocation_phase:
	.zero		1
.L_0:
	.zero		7
	.weak		__nv_reservedSMEM_devtool_atexit_pc
	.type		__nv_reservedSMEM_devtool_atexit_pc,@object
	.size		__nv_reservedSMEM_devtool_atexit_pc,(__nv_reservedSMEM_allocation_mask - __nv_reservedSMEM_devtool_atexit_pc)
__nv_reservedSMEM_devtool_atexit_pc:
	.zero		8
	.weak		__nv_reservedSMEM_allocation_mask
	.type		__nv_reservedSMEM_allocation_mask,@object
	.size		__nv_reservedSMEM_allocation_mask,(.L_2 - __nv_reservedSMEM_allocation_mask)
__nv_reservedSMEM_allocation_mask:
	.zero		4
.L_2:


//--------------------- .nv.constant0.matmul_kernel --------------------------
	.section	.nv.constant0.matmul_kernel,"a",@progbits
	.sectionflags	@""
	.align	4
.nv.constant0.matmul_kernel:
	.zero		976


//--------------------- SYMBOLS --------------------------

	.type		.nv.reservedSmem.offset0,@object
	.size		.nv.reservedSmem.offset0,0x4
	.type		.nv.reservedSmem.cap,@object
	.size		.nv.reservedSmem.cap,0x4
